	.target	sm_80

	.elftype	@"ET_EXEC"


//--------------------- .note.nv.tkinfo           --------------------------
	.section	.note.nv.tkinfo,"",@"SHT_NOTE"
	.sectionflags	@"SHF_NOTE_NV_TKINFO"
	.tkinfo
        /*0018*/ 	.word	0x00000002
        /*0030*/ 	.string	""
        /*0030*/ 	.string	"ptxas"
        /*0030*/ 	.string	"Cuda compilation tools, release 13.0, V13.0.88"
        /*0030*/ 	.string	"Build cuda_13.0.r13.0/compiler.36424714_0"
        /*0030*/ 	.string	"-arch sm_80 -m 64 "



//--------------------- .note.nv.cuinfo           --------------------------
	.section	.note.nv.cuinfo,"",@"SHT_NOTE"
	.sectionflags	@"SHF_NOTE_NV_CUINFO"
        /*0018*/ 	.short	0x0002
        /*001a*/ 	.short	0x0050
        /*001c*/ 	.short	0x0082
	.zero		2


//--------------------- .nv.info                  --------------------------
	.section	.nv.info,"",@"SHT_CUDA_INFO"
	.align	4


	//----- nvinfo : EIATTR_REGCOUNT
	.align		4
        /*0000*/ 	.byte	0x04, 0x2f
        /*0002*/ 	.short	(.L_29 - .L_28)
	.align		4
.L_28:
        /*0004*/ 	.word	index@(_Z25multi_tensor_apply_kernelI18TensorListMetadataILi4EE17LAMBStage1FunctorIffEJfffPiif10adamMode_tfPfS6_S6_S6_EEvlPViT_T0_DpT1_)
        /*0008*/ 	.word	0x00000030


	//----- nvinfo : EIATTR_FRAME_SIZE
	.align		4
.L_29:
        /*000c*/ 	.byte	0x04, 0x11
        /*000e*/ 	.short	(.L_31 - .L_30)
	.align		4
.L_30:
        /*0010*/ 	.word	index@($_Z25multi_tensor_apply_kernelI18TensorListMetadataILi4EE17LAMBStage1FunctorIffEJfffPiif10adamMode_tfPfS6_S6_S6_EEvlPViT_T0_DpT1_$__internal_accurate_pow)
        /*0014*/ 	.word	0x00000000


	//----- nvinfo : EIATTR_FRAME_SIZE
	.align		4
.L_31:
        /*0018*/ 	.byte	0x04, 0x11
        /*001a*/ 	.short	(.L_33 - .L_32)
	.align		4
.L_32:
        /*001c*/ 	.word	index@(_Z25multi_tensor_apply_kernelI18TensorListMetadataILi4EE17LAMBStage1FunctorIffEJfffPiif10adamMode_tfPfS6_S6_S6_EEvlPViT_T0_DpT1_)
        /*0020*/ 	.word	0x00000000


	//----- nvinfo : EIATTR_REGCOUNT
	.align		4
.L_33:
        /*0024*/ 	.byte	0x04, 0x2f
        /*0026*/ 	.short	(.L_35 - .L_34)
	.align		4
.L_34:
        /*0028*/ 	.word	index@(_Z25multi_tensor_apply_kernelI18TensorListMetadataILi4EE17LAMBStage1FunctorIN3c104HalfES4_EJfffPiif10adamMode_tfPfS8_S8_S8_EEvlPViT_T0_DpT1_)
        /*002c*/ 	.word	0x00000030


	//----- nvinfo : EIATTR_FRAME_SIZE
	.align		4
.L_35:
        /*0030*/ 	.byte	0x04, 0x11
        /*0032*/ 	.short	(.L_37 - .L_36)
	.align		4
.L_36:
        /*0034*/ 	.word	index@($_Z25multi_tensor_apply_kernelI18TensorListMetadataILi4EE17LAMBStage1FunctorIN3c104HalfES4_EJfffPiif10adamMode_tfPfS8_S8_S8_EEvlPViT_T0_DpT1_$__internal_accurate_pow)
        /*0038*/ 	.word	0x00000000


	//----- nvinfo : EIATTR_FRAME_SIZE
	.align		4
.L_37:
        /*003c*/ 	.byte	0x04, 0x11
        /*003e*/ 	.short	(.L_39 - .L_38)
	.align		4
.L_38:
        /*0040*/ 	.word	index@(_Z25multi_tensor_apply_kernelI18TensorListMetadataILi4EE17LAMBStage1FunctorIN3c104HalfES4_EJfffPiif10adamMode_tfPfS8_S8_S8_EEvlPViT_T0_DpT1_)
        /*0044*/ 	.word	0x00000000


	//----- nvinfo : EIATTR_REGCOUNT
	.align		4
.L_39:
        /*0048*/ 	.byte	0x04, 0x2f
        /*004a*/ 	.short	(.L_41 - .L_40)
	.align		4
.L_40:
        /*004c*/ 	.word	index@(_Z25multi_tensor_apply_kernelI18TensorListMetadataILi4EE17LAMBStage1FunctorIN3c104HalfEfEJfffPiif10adamMode_tfPfS8_S8_S8_EEvlPViT_T0_DpT1_)
        /*0050*/ 	.word	0x00000030


	//----- nvinfo : EIATTR_FRAME_SIZE
	.align		4
.L_41:
        /*0054*/ 	.byte	0x04, 0x11
        /*0056*/ 	.short	(.L_43 - .L_42)
	.align		4
.L_42:
        /*0058*/ 	.word	index@($_Z25multi_tensor_apply_kernelI18TensorListMetadataILi4EE17LAMBStage1FunctorIN3c104HalfEfEJfffPiif10adamMode_tfPfS8_S8_S8_EEvlPViT_T0_DpT1_$__internal_accurate_pow)
        /*005c*/ 	.word	0x00000000


	//----- nvinfo : EIATTR_FRAME_SIZE
	.align		4
.L_43:
        /*0060*/ 	.byte	0x04, 0x11
        /*0062*/ 	.short	(.L_45 - .L_44)
	.align		4
.L_44:
        /*0064*/ 	.word	index@(_Z25multi_tensor_apply_kernelI18TensorListMetadataILi4EE17LAMBStage1FunctorIN3c104HalfEfEJfffPiif10adamMode_tfPfS8_S8_S8_EEvlPViT_T0_DpT1_)
        /*0068*/ 	.word	0x00000000


	//----- nvinfo : EIATTR_REGCOUNT
	.align		4
.L_45:
        /*006c*/ 	.byte	0x04, 0x2f
        /*006e*/ 	.short	(.L_47 - .L_46)
	.align		4
.L_46:
        /*0070*/ 	.word	index@(_Z25multi_tensor_apply_kernelI18TensorListMetadataILi4EE17LAMBStage1FunctorIN3c108BFloat16EfEJfffPiif10adamMode_tfPfS8_S8_S8_EEvlPViT_T0_DpT1_)
        /*0074*/ 	.word	0x00000030


	//----- nvinfo : EIATTR_FRAME_SIZE
	.align		4
.L_47:
        /*0078*/ 	.byte	0x04, 0x11
        /*007a*/ 	.short	(.L_49 - .L_48)
	.align		4
.L_48:
        /*007c*/ 	.word	index@($_Z25multi_tensor_apply_kernelI18TensorListMetadataILi4EE17LAMBStage1FunctorIN3c108BFloat16EfEJfffPiif10adamMode_tfPfS8_S8_S8_EEvlPViT_T0_DpT1_$__internal_accurate_pow)
        /*0080*/ 	.word	0x00000000


	//----- nvinfo : EIATTR_FRAME_SIZE
	.align		4
.L_49:
        /*0084*/ 	.byte	0x04, 0x11
        /*0086*/ 	.short	(.L_51 - .L_50)
	.align		4
.L_50:
        /*0088*/ 	.word	index@(_Z25multi_tensor_apply_kernelI18TensorListMetadataILi4EE17LAMBStage1FunctorIN3c108BFloat16EfEJfffPiif10adamMode_tfPfS8_S8_S8_EEvlPViT_T0_DpT1_)
        /*008c*/ 	.word	0x00000000


	//----- nvinfo : EIATTR_REGCOUNT
	.align		4
.L_51:
        /*0090*/ 	.byte	0x04, 0x2f
        /*0092*/ 	.short	(.L_53 - .L_52)
	.align		4
.L_52:
        /*0094*/ 	.word	index@(_Z25multi_tensor_apply_kernelI18TensorListMetadataILi2EE17LAMBStage2FunctorIfLi2EfEJPfS4_S4_fbEEvlPViT_T0_DpT1_)
        /*0098*/ 	.word	0x00000020


	//----- nvinfo : EIATTR_FRAME_SIZE
	.align		4
.L_53:
        /*009c*/ 	.byte	0x04, 0x11
        /*009e*/ 	.short	(.L_55 - .L_54)
	.align		4
.L_54:
        /*00a0*/ 	.word	index@(_Z25multi_tensor_apply_kernelI18TensorListMetadataILi2EE17LAMBStage2FunctorIfLi2EfEJPfS4_S4_fbEEvlPViT_T0_DpT1_)
        /*00a4*/ 	.word	0x00000000


	//----- nvinfo : EIATTR_REGCOUNT
	.align		4
.L_55:
        /*00a8*/ 	.byte	0x04, 0x2f
        /*00aa*/ 	.short	(.L_57 - .L_56)
	.align		4
.L_56:
        /*00ac*/ 	.word	index@(_Z25multi_tensor_apply_kernelI18TensorListMetadataILi2EE17LAMBStage2FunctorIN3c104HalfELi2ES4_EJPfS6_S6_fbEEvlPViT_T0_DpT1_)
        /*00b0*/ 	.word	0x00000020


	//----- nvinfo : EIATTR_FRAME_SIZE
	.align		4
.L_57:
        /*00b4*/ 	.byte	0x04, 0x11
        /*00b6*/ 	.short	(.L_59 - .L_58)
	.align		4
.L_58:
        /*00b8*/ 	.word	index@(_Z25multi_tensor_apply_kernelI18TensorListMetadataILi2EE17LAMBStage2FunctorIN3c104HalfELi2ES4_EJPfS6_S6_fbEEvlPViT_T0_DpT1_)
        /*00bc*/ 	.word	0x00000000


	//----- nvinfo : EIATTR_REGCOUNT
	.align		4
.L_59:
        /*00c0*/ 	.byte	0x04, 0x2f
        /*00c2*/ 	.short	(.L_61 - .L_60)
	.align		4
.L_60:
        /*00c4*/ 	.word	index@(_Z25multi_tensor_apply_kernelI18TensorListMetadataILi3EE17LAMBStage2FunctorIfLi3EfEJPfS4_S4_fbEEvlPViT_T0_DpT1_)
        /*00c8*/ 	.word	0x00000020


	//----- nvinfo : EIATTR_FRAME_SIZE
	.align		4
.L_61:
        /*00cc*/ 	.byte	0x04, 0x11
        /*00ce*/ 	.short	(.L_63 - .L_62)
	.align		4
.L_62:
        /*00d0*/ 	.word	index@(_Z25multi_tensor_apply_kernelI18TensorListMetadataILi3EE17LAMBStage2FunctorIfLi3EfEJPfS4_S4_fbEEvlPViT_T0_DpT1_)
        /*00d4*/ 	.word	0x00000000


	//----- nvinfo : EIATTR_REGCOUNT
	.align		4
.L_63:
        /*00d8*/ 	.byte	0x04, 0x2f
        /*00da*/ 	.short	(.L_65 - .L_64)
	.align		4
.L_64:
        /*00dc*/ 	.word	index@(_Z25multi_tensor_apply_kernelI18TensorListMetadataILi3EE17LAMBStage2FunctorIN3c104HalfELi3EfEJPfS6_S6_fbEEvlPViT_T0_DpT1_)
        /*00e0*/ 	.word	0x00000020


	//----- nvinfo : EIATTR_FRAME_SIZE
	.align		4
.L_65:
        /*00e4*/ 	.byte	0x04, 0x11
        /*00e6*/ 	.short	(.L_67 - .L_66)
	.align		4
.L_66:
        /*00e8*/ 	.word	index@(_Z25multi_tensor_apply_kernelI18TensorListMetadataILi3EE17LAMBStage2FunctorIN3c104HalfELi3EfEJPfS6_S6_fbEEvlPViT_T0_DpT1_)
        /*00ec*/ 	.word	0x00000000


	//----- nvinfo : EIATTR_REGCOUNT
	.align		4
.L_67:
        /*00f0*/ 	.byte	0x04, 0x2f
        /*00f2*/ 	.short	(.L_69 - .L_68)
	.align		4
.L_68:
        /*00f4*/ 	.word	index@(_Z25multi_tensor_apply_kernelI18TensorListMetadataILi3EE17LAMBStage2FunctorIN3c108BFloat16ELi3EfEJPfS6_S6_fbEEvlPViT_T0_DpT1_)
        /*00f8*/ 	.word	0x00000020


	//----- nvinfo : EIATTR_FRAME_SIZE
	.align		4
.L_69:
        /*00fc*/ 	.byte	0x04, 0x11
        /*00fe*/ 	.short	(.L_71 - .L_70)
	.align		4
.L_70:
        /*0100*/ 	.word	index@(_Z25multi_tensor_apply_kernelI18TensorListMetadataILi3EE17LAMBStage2FunctorIN3c108BFloat16ELi3EfEJPfS6_S6_fbEEvlPViT_T0_DpT1_)
        /*0104*/ 	.word	0x00000000


	//----- nvinfo : EIATTR_MIN_STACK_SIZE
	.align		4
.L_71:
        /*0108*/ 	.byte	0x04, 0x12
        /*010a*/ 	.short	(.L_73 - .L_72)
	.align		4
.L_72:
        /*010c*/ 	.word	index@(_Z25multi_tensor_apply_kernelI18TensorListMetadataILi3EE17LAMBStage2FunctorIN3c108BFloat16ELi3EfEJPfS6_S6_fbEEvlPViT_T0_DpT1_)
        /*0110*/ 	.word	0x00000000


	//----- nvinfo : EIATTR_MIN_STACK_SIZE
	.align		4
.L_73:
        /*0114*/ 	.byte	0x04, 0x12
        /*0116*/ 	.short	(.L_75 - .L_74)
	.align		4
.L_74:
        /*0118*/ 	.word	index@(_Z25multi_tensor_apply_kernelI18TensorListMetadataILi3EE17LAMBStage2FunctorIN3c104HalfELi3EfEJPfS6_S6_fbEEvlPViT_T0_DpT1_)
        /*011c*/ 	.word	0x00000000


	//----- nvinfo : EIATTR_MIN_STACK_SIZE
	.align		4
.L_75:
        /*0120*/ 	.byte	0x04, 0x12
        /*0122*/ 	.short	(.L_77 - .L_76)
	.align		4
.L_76:
        /*0124*/ 	.word	index@(_Z25multi_tensor_apply_kernelI18TensorListMetadataILi3EE17LAMBStage2FunctorIfLi3EfEJPfS4_S4_fbEEvlPViT_T0_DpT1_)
        /*0128*/ 	.word	0x00000000


	//----- nvinfo : EIATTR_MIN_STACK_SIZE
	.align		4
.L_77:
        /*012c*/ 	.byte	0x04, 0x12
        /*012e*/ 	.short	(.L_79 - .L_78)
	.align		4
.L_78:
        /*0130*/ 	.word	index@(_Z25multi_tensor_apply_kernelI18TensorListMetadataILi2EE17LAMBStage2FunctorIN3c104HalfELi2ES4_EJPfS6_S6_fbEEvlPViT_T0_DpT1_)
        /*0134*/ 	.word	0x00000000


	//----- nvinfo : EIATTR_MIN_STACK_SIZE
	.align		4
.L_79:
        /*0138*/ 	.byte	0x04, 0x12
        /*013a*/ 	.short	(.L_81 - .L_80)
	.align		4
.L_80:
        /*013c*/ 	.word	index@(_Z25multi_tensor_apply_kernelI18TensorListMetadataILi2EE17LAMBStage2FunctorIfLi2EfEJPfS4_S4_fbEEvlPViT_T0_DpT1_)
        /*0140*/ 	.word	0x00000000


	//----- nvinfo : EIATTR_MIN_STACK_SIZE
	.align		4
.L_81:
        /*0144*/ 	.byte	0x04, 0x12
        /*0146*/ 	.short	(.L_83 - .L_82)
	.align		4
.L_82:
        /*0148*/ 	.word	index@(_Z25multi_tensor_apply_kernelI18TensorListMetadataILi4EE17LAMBStage1FunctorIN3c108BFloat16EfEJfffPiif10adamMode_tfPfS8_S8_S8_EEvlPViT_T0_DpT1_)
        /*014c*/ 	.word	0x00000000


	//----- nvinfo : EIATTR_MIN_STACK_SIZE
	.align		4
.L_83:
        /*0150*/ 	.byte	0x04, 0x12
        /*0152*/ 	.short	(.L_85 - .L_84)
	.align		4
.L_84:
        /*0154*/ 	.word	index@(_Z25multi_tensor_apply_kernelI18TensorListMetadataILi4EE17LAMBStage1FunctorIN3c104HalfEfEJfffPiif10adamMode_tfPfS8_S8_S8_EEvlPViT_T0_DpT1_)
        /*0158*/ 	.word	0x00000000


	//----- nvinfo : EIATTR_MIN_STACK_SIZE
	.align		4
.L_85:
        /*015c*/ 	.byte	0x04, 0x12
        /*015e*/ 	.short	(.L_87 - .L_86)
	.align		4
.L_86:
        /*0160*/ 	.word	index@(_Z25multi_tensor_apply_kernelI18TensorListMetadataILi4EE17LAMBStage1FunctorIN3c104HalfES4_EJfffPiif10adamMode_tfPfS8_S8_S8_EEvlPViT_T0_DpT1_)
        /*0164*/ 	.word	0x00000000


	//----- nvinfo : EIATTR_MIN_STACK_SIZE
	.align		4
.L_87:
        /*0168*/ 	.byte	0x04, 0x12
        /*016a*/ 	.short	(.L_89 - .L_88)
	.align		4
.L_88:
        /*016c*/ 	.word	index@(_Z25multi_tensor_apply_kernelI18TensorListMetadataILi4EE17LAMBStage1FunctorIffEJfffPiif10adamMode_tfPfS6_S6_S6_EEvlPViT_T0_DpT1_)
        /*0170*/ 	.word	0x00000000
.L_89:


//--------------------- .nv.info._Z25multi_tensor_apply_kernelI18TensorListMetadataILi3EE17LAMBStage2FunctorIN3c108BFloat16ELi3EfEJPfS6_S6_fbEEvlPViT_T0_DpT1_ --------------------------
	.section	.nv.info._Z25multi_tensor_apply_kernelI18TensorListMetadataILi3EE17LAMBStage2FunctorIN3c108BFloat16ELi3EfEJPfS6_S6_fbEEvlPViT_T0_DpT1_,"",@"SHT_CUDA_INFO"
	.sectionflags	@""
	.align	4


	//----- nvinfo : EIATTR_CUDA_API_VERSION
	.align		4
        /*0000*/ 	.byte	0x04, 0x37
        /*0002*/ 	.short	(.L_91 - .L_90)
.L_90:
        /*0004*/ 	.word	0x00000082


	//----- nvinfo : EIATTR_SW2861232_WAR
	.align		4
.L_91:
        /*0008*/ 	.byte	0x01, 0x35
	.zero		2


	//----- nvinfo : EIATTR_PARAM_CBANK
	.align		4
        /*000c*/ 	.byte	0x04, 0x0a
        /*000e*/ 	.short	(.L_93 - .L_92)
	.align		4
.L_92:
        /*0010*/ 	.word	index@(.nv.constant0._Z25multi_tensor_apply_kernelI18TensorListMetadataILi3EE17LAMBStage2FunctorIN3c108BFloat16ELi3EfEJPfS6_S6_fbEEvlPViT_T0_DpT1_)
        /*0014*/ 	.short	0x0160
        /*0016*/ 	.short	0x0c7d


	//----- nvinfo : EIATTR_CBANK_PARAM_SIZE
	.align		4
.L_93:
        /*0018*/ 	.byte	0x03, 0x19
        /*001a*/ 	.short	0x0c7d


	//----- nvinfo : EIATTR_KPARAM_INFO
	.align		4
        /*001c*/ 	.byte	0x04, 0x17
        /*001e*/ 	.short	(.L_95 - .L_94)
.L_94:
        /*0020*/ 	.word	0x00000000
        /*0024*/ 	.short	0x0008
        /*0026*/ 	.short	0x0c7c
        /*0028*/ 	.byte	0x00, 0xf0, 0x05, 0x00


	//----- nvinfo : EIATTR_KPARAM_INFO
	.align		4
.L_95:
        /*002c*/ 	.byte	0x04, 0x17
        /*002e*/ 	.short	(.L_97 - .L_96)
.L_96:
        /*0030*/ 	.word	0x00000000
        /*0034*/ 	.short	0x0007
        /*0036*/ 	.short	0x0c78
        /*0038*/ 	.byte	0x00, 0xf0, 0x11, 0x00


	//----- nvinfo : EIATTR_KPARAM_INFO
	.align		4
.L_97:
        /*003c*/ 	.byte	0x04, 0x17
        /*003e*/ 	.short	(.L_99 - .L_98)
.L_98:
        /*0040*/ 	.word	0x00000000
        /*0044*/ 	.short	0x0006
        /*0046*/ 	.short	0x0c70
        /*0048*/ 	.byte	0x00, 0xf0, 0x21, 0x00


	//----- nvinfo : EIATTR_KPARAM_INFO
	.align		4
.L_99:
        /*004c*/ 	.byte	0x04, 0x17
        /*004e*/ 	.short	(.L_101 - .L_100)
.L_100:
        /*0050*/ 	.word	0x00000000
        /*0054*/ 	.short	0x0005
        /*0056*/ 	.short	0x0c68
        /*0058*/ 	.byte	0x00, 0xf0, 0x21, 0x00


	//----- nvinfo : EIATTR_KPARAM_INFO
	.align		4
.L_101:
        /*005c*/ 	.byte	0x04, 0x17
        /*005e*/ 	.short	(.L_103 - .L_102)
.L_102:
        /*0060*/ 	.word	0x00000000
        /*0064*/ 	.short	0x0004
        /*0066*/ 	.short	0x0c60
        /*0068*/ 	.byte	0x00, 0xf0, 0x21, 0x00


	//----- nvinfo : EIATTR_KPARAM_INFO
	.align		4
.L_103:
        /*006c*/ 	.byte	0x04, 0x17
        /*006e*/ 	.short	(.L_105 - .L_104)
.L_104:
        /*0070*/ 	.word	0x00000000
        /*0074*/ 	.short	0x0003
        /*0076*/ 	.short	0x0c58
        /*0078*/ 	.byte	0x00, 0xf0, 0x05, 0x00


	//----- nvinfo : EIATTR_KPARAM_INFO
	.align		4
.L_105:
        /*007c*/ 	.byte	0x04, 0x17
        /*007e*/ 	.short	(.L_107 - .L_106)
.L_106:
        /*0080*/ 	.word	0x00000000
        /*0084*/ 	.short	0x0002
        /*0086*/ 	.short	0x0010
        /*0088*/ 	.byte	0x00, 0xf0, 0x21, 0x31


	//----- nvinfo : EIATTR_KPARAM_INFO
	.align		4
.L_107:
        /*008c*/ 	.byte	0x04, 0x17
        /*008e*/ 	.short	(.L_109 - .L_108)
.L_108:
        /*0090*/ 	.word	0x00000000
        /*0094*/ 	.short	0x0001
        /*0096*/ 	.short	0x0008
        /*0098*/ 	.byte	0x00, 0xf0, 0x21, 0x00


	//----- nvinfo : EIATTR_KPARAM_INFO
	.align		4
.L_109:
        /*009c*/ 	.byte	0x04, 0x17
        /*009e*/ 	.short	(.L_111 - .L_110)
.L_110:
        /*00a0*/ 	.word	0x00000000
        /*00a4*/ 	.short	0x0000
        /*00a6*/ 	.short	0x0000
        /*00a8*/ 	.byte	0x00, 0xf0, 0x21, 0x00


	//----- nvinfo : EIATTR_MAXREG_COUNT
	.align		4
.L_111:
        /*00ac*/ 	.byte	0x03, 0x1b
        /*00ae*/ 	.short	0x00ff


	//----- nvinfo : EIATTR_MERCURY_ISA_VERSION
	.align		4
        /*00b0*/ 	.byte	0x03, 0x5f
        /*00b2*/ 	.short	0x0000


	//----- nvinfo : EIATTR_EXIT_INSTR_OFFSETS
	.align		4
        /*00b4*/ 	.byte	0x04, 0x1c
        /*00b6*/ 	.short	(.L_113 - .L_112)


	//   ....[0]....
.L_112:
        /*00b8*/ 	.word	0x00000060


	//   ....[1]....
        /*00bc*/ 	.word	0x00000410


	//   ....[2]....
        /*00c0*/ 	.word	0x000008f0


	//   ....[3]....
        /*00c4*/ 	.word	0x00000940


	//   ....[4]....
        /*00c8*/ 	.word	0x00000b60


	//----- nvinfo : EIATTR_CRS_STACK_SIZE
	.align		4
.L_113:
        /*00cc*/ 	.byte	0x04, 0x1e
        /*00ce*/ 	.short	(.L_115 - .L_114)
.L_114:
        /*00d0*/ 	.word	0x00000000
.L_115:


//--------------------- .nv.info._Z25multi_tensor_apply_kernelI18TensorListMetadataILi3EE17LAMBStage2FunctorIN3c104HalfELi3EfEJPfS6_S6_fbEEvlPViT_T0_DpT1_ --------------------------
	.section	.nv.info._Z25multi_tensor_apply_kernelI18TensorListMetadataILi3EE17LAMBStage2FunctorIN3c104HalfELi3EfEJPfS6_S6_fbEEvlPViT_T0_DpT1_,"",@"SHT_CUDA_INFO"
	.sectionflags	@""
	.align	4


	//----- nvinfo : EIATTR_CUDA_API_VERSION
	.align		4
        /*0000*/ 	.byte	0x04, 0x37
        /*0002*/ 	.short	(.L_117 - .L_116)
.L_116:
        /*0004*/ 	.word	0x00000082


	//----- nvinfo : EIATTR_SW2861232_WAR
	.align		4
.L_117:
        /*0008*/ 	.byte	0x01, 0x35
	.zero		2


	//----- nvinfo : EIATTR_PARAM_CBANK
	.align		4
        /*000c*/ 	.byte	0x04, 0x0a
        /*000e*/ 	.short	(.L_119 - .L_118)
	.align		4
.L_118:
        /*0010*/ 	.word	index@(.nv.constant0._Z25multi_tensor_apply_kernelI18TensorListMetadataILi3EE17LAMBStage2FunctorIN3c104HalfELi3EfEJPfS6_S6_fbEEvlPViT_T0_DpT1_)
        /*0014*/ 	.short	0x0160
        /*0016*/ 	.short	0x0c7d


	//----- nvinfo : EIATTR_CBANK_PARAM_SIZE
	.align		4
.L_119:
        /*0018*/ 	.byte	0x03, 0x19
        /*001a*/ 	.short	0x0c7d


	//----- nvinfo : EIATTR_KPARAM_INFO
	.align		4
        /*001c*/ 	.byte	0x04, 0x17
        /*001e*/ 	.short	(.L_121 - .L_120)
.L_120:
        /*0020*/ 	.word	0x00000000
        /*0024*/ 	.short	0x0008
        /*0026*/ 	.short	0x0c7c
        /*0028*/ 	.byte	0x00, 0xf0, 0x05, 0x00


	//----- nvinfo : EIATTR_KPARAM_INFO
	.align		4
.L_121:
        /*002c*/ 	.byte	0x04, 0x17
        /*002e*/ 	.short	(.L_123 - .L_122)
.L_122:
        /*0030*/ 	.word	0x00000000
        /*0034*/ 	.short	0x0007
        /*0036*/ 	.short	0x0c78
        /*0038*/ 	.byte	0x00, 0xf0, 0x11, 0x00


	//----- nvinfo : EIATTR_KPARAM_INFO
	.align		4
.L_123:
        /*003c*/ 	.byte	0x04, 0x17
        /*003e*/ 	.short	(.L_125 - .L_124)
.L_124:
        /*0040*/ 	.word	0x00000000
        /*0044*/ 	.short	0x0006
        /*0046*/ 	.short	0x0c70
        /*0048*/ 	.byte	0x00, 0xf0, 0x21, 0x00


	//----- nvinfo : EIATTR_KPARAM_INFO
	.align		4
.L_125:
        /*004c*/ 	.byte	0x04, 0x17
        /*004e*/ 	.short	(.L_127 - .L_126)
.L_126:
        /*0050*/ 	.word	0x00000000
        /*0054*/ 	.short	0x0005
        /*0056*/ 	.short	0x0c68
        /*0058*/ 	.byte	0x00, 0xf0, 0x21, 0x00


	//----- nvinfo : EIATTR_KPARAM_INFO
	.align		4
.L_127:
        /*005c*/ 	.byte	0x04, 0x17
        /*005e*/ 	.short	(.L_129 - .L_128)
.L_128:
        /*0060*/ 	.word	0x00000000
        /*0064*/ 	.short	0x0004
        /*0066*/ 	.short	0x0c60
        /*0068*/ 	.byte	0x00, 0xf0, 0x21, 0x00


	//----- nvinfo : EIATTR_KPARAM_INFO
	.align		4
.L_129:
        /*006c*/ 	.byte	0x04, 0x17
        /*006e*/ 	.short	(.L_131 - .L_130)
.L_130:
        /*0070*/ 	.word	0x00000000
        /*0074*/ 	.short	0x0003
        /*0076*/ 	.short	0x0c58
        /*0078*/ 	.byte	0x00, 0xf0, 0x05, 0x00


	//----- nvinfo : EIATTR_KPARAM_INFO
	.align		4
.L_131:
        /*007c*/ 	.byte	0x04, 0x17
        /*007e*/ 	.short	(.L_133 - .L_132)
.L_132:
        /*0080*/ 	.word	0x00000000
        /*0084*/ 	.short	0x0002
        /*0086*/ 	.short	0x0010
        /*0088*/ 	.byte	0x00, 0xf0, 0x21, 0x31


	//----- nvinfo : EIATTR_KPARAM_INFO
	.align		4
.L_133:
        /*008c*/ 	.byte	0x04, 0x17
        /*008e*/ 	.short	(.L_135 - .L_134)
.L_134:
        /*0090*/ 	.word	0x00000000
        /*0094*/ 	.short	0x0001
        /*0096*/ 	.short	0x0008
        /*0098*/ 	.byte	0x00, 0xf0, 0x21, 0x00


	//----- nvinfo : EIATTR_KPARAM_INFO
	.align		4
.L_135:
        /*009c*/ 	.byte	0x04, 0x17
        /*009e*/ 	.short	(.L_137 - .L_136)
.L_136:
        /*00a0*/ 	.word	0x00000000
        /*00a4*/ 	.short	0x0000
        /*00a6*/ 	.short	0x0000
        /*00a8*/ 	.byte	0x00, 0xf0, 0x21, 0x00


	//----- nvinfo : EIATTR_MAXREG_COUNT
	.align		4
.L_137:
        /*00ac*/ 	.byte	0x03, 0x1b
        /*00ae*/ 	.short	0x00ff


	//----- nvinfo : EIATTR_MERCURY_ISA_VERSION
	.align		4
        /*00b0*/ 	.byte	0x03, 0x5f
        /*00b2*/ 	.short	0x0000


	//----- nvinfo : EIATTR_EXIT_INSTR_OFFSETS
	.align		4
        /*00b4*/ 	.byte	0x04, 0x1c
        /*00b6*/ 	.short	(.L_139 - .L_138)


	//   ....[0]....
.L_138:
        /*00b8*/ 	.word	0x00000060


	//   ....[1]....
        /*00bc*/ 	.word	0x00000410


	//   ....[2]....
        /*00c0*/ 	.word	0x000008f0


	//   ....[3]....
        /*00c4*/ 	.word	0x00000940


	//   ....[4]....
        /*00c8*/ 	.word	0x00000b60


	//----- nvinfo : EIATTR_CRS_STACK_SIZE
	.align		4
.L_139:
        /*00cc*/ 	.byte	0x04, 0x1e
        /*00ce*/ 	.short	(.L_141 - .L_140)
.L_140:
        /*00d0*/ 	.word	0x00000000
.L_141:


//--------------------- .nv.info._Z25multi_tensor_apply_kernelI18TensorListMetadataILi3EE17LAMBStage2FunctorIfLi3EfEJPfS4_S4_fbEEvlPViT_T0_DpT1_ --------------------------
	.section	.nv.info._Z25multi_tensor_apply_kernelI18TensorListMetadataILi3EE17LAMBStage2FunctorIfLi3EfEJPfS4_S4_fbEEvlPViT_T0_DpT1_,"",@"SHT_CUDA_INFO"
	.sectionflags	@""
	.align	4


	//----- nvinfo : EIATTR_CUDA_API_VERSION
	.align		4
        /*0000*/ 	.byte	0x04, 0x37
        /*0002*/ 	.short	(.L_143 - .L_142)
.L_142:
        /*0004*/ 	.word	0x00000082


	//----- nvinfo : EIATTR_SW2861232_WAR
	.align		4
.L_143:
        /*0008*/ 	.byte	0x01, 0x35
	.zero		2


	//----- nvinfo : EIATTR_PARAM_CBANK
	.align		4
        /*000c*/ 	.byte	0x04, 0x0a
        /*000e*/ 	.short	(.L_145 - .L_144)
	.align		4
.L_144:
        /*0010*/ 	.word	index@(.nv.constant0._Z25multi_tensor_apply_kernelI18TensorListMetadataILi3EE17LAMBStage2FunctorIfLi3EfEJPfS4_S4_fbEEvlPViT_T0_DpT1_)
        /*0014*/ 	.short	0x0160
        /*0016*/ 	.short	0x0c7d


	//----- nvinfo : EIATTR_CBANK_PARAM_SIZE
	.align		4
.L_145:
        /*0018*/ 	.byte	0x03, 0x19
        /*001a*/ 	.short	0x0c7d


	//----- nvinfo : EIATTR_KPARAM_INFO
	.align		4
        /*001c*/ 	.byte	0x04, 0x17
        /*001e*/ 	.short	(.L_147 - .L_146)
.L_146:
        /*0020*/ 	.word	0x00000000
        /*0024*/ 	.short	0x0008
        /*0026*/ 	.short	0x0c7c
        /*0028*/ 	.byte	0x00, 0xf0, 0x05, 0x00


	//----- nvinfo : EIATTR_KPARAM_INFO
	.align		4
.L_147:
        /*002c*/ 	.byte	0x04, 0x17
        /*002e*/ 	.short	(.L_149 - .L_148)
.L_148:
        /*0030*/ 	.word	0x00000000
        /*0034*/ 	.short	0x0007
        /*0036*/ 	.short	0x0c78
        /*0038*/ 	.byte	0x00, 0xf0, 0x11, 0x00


	//----- nvinfo : EIATTR_KPARAM_INFO
	.align		4
.L_149:
        /*003c*/ 	.byte	0x04, 0x17
        /*003e*/ 	.short	(.L_151 - .L_150)
.L_150:
        /*0040*/ 	.word	0x00000000
        /*0044*/ 	.short	0x0006
        /*0046*/ 	.short	0x0c70
        /*0048*/ 	.byte	0x00, 0xf0, 0x21, 0x00


	//----- nvinfo : EIATTR_KPARAM_INFO
	.align		4
.L_151:
        /*004c*/ 	.byte	0x04, 0x17
        /*004e*/ 	.short	(.L_153 - .L_152)
.L_152:
        /*0050*/ 	.word	0x00000000
        /*0054*/ 	.short	0x0005
        /*0056*/ 	.short	0x0c68
        /*0058*/ 	.byte	0x00, 0xf0, 0x21, 0x00


	//----- nvinfo : EIATTR_KPARAM_INFO
	.align		4
.L_153:
        /*005c*/ 	.byte	0x04, 0x17
        /*005e*/ 	.short	(.L_155 - .L_154)
.L_154:
        /*0060*/ 	.word	0x00000000
        /*0064*/ 	.short	0x0004
        /*0066*/ 	.short	0x0c60
        /*0068*/ 	.byte	0x00, 0xf0, 0x21, 0x00


	//----- nvinfo : EIATTR_KPARAM_INFO
	.align		4
.L_155:
        /*006c*/ 	.byte	0x04, 0x17
        /*006e*/ 	.short	(.L_157 - .L_156)
.L_156:
        /*0070*/ 	.word	0x00000000
        /*0074*/ 	.short	0x0003
        /*0076*/ 	.short	0x0c58
        /*0078*/ 	.byte	0x00, 0xf0, 0x05, 0x00


	//----- nvinfo : EIATTR_KPARAM_INFO
	.align		4
.L_157:
        /*007c*/ 	.byte	0x04, 0x17
        /*007e*/ 	.short	(.L_159 - .L_158)
.L_158:
        /*0080*/ 	.word	0x00000000
        /*0084*/ 	.short	0x0002
        /*0086*/ 	.short	0x0010
        /*0088*/ 	.byte	0x00, 0xf0, 0x21, 0x31


	//----- nvinfo : EIATTR_KPARAM_INFO
	.align		4
.L_159:
        /*008c*/ 	.byte	0x04, 0x17
        /*008e*/ 	.short	(.L_161 - .L_160)
.L_160:
        /*0090*/ 	.word	0x00000000
        /*0094*/ 	.short	0x0001
        /*0096*/ 	.short	0x0008
        /*0098*/ 	.byte	0x00, 0xf0, 0x21, 0x00


	//----- nvinfo : EIATTR_KPARAM_INFO
	.align		4
.L_161:
        /*009c*/ 	.byte	0x04, 0x17
        /*009e*/ 	.short	(.L_163 - .L_162)
.L_162:
        /*00a0*/ 	.word	0x00000000
        /*00a4*/ 	.short	0x0000
        /*00a6*/ 	.short	0x0000
        /*00a8*/ 	.byte	0x00, 0xf0, 0x21, 0x00


	//----- nvinfo : EIATTR_MAXREG_COUNT
	.align		4
.L_163:
        /*00ac*/ 	.byte	0x03, 0x1b
        /*00ae*/ 	.short	0x00ff


	//----- nvinfo : EIATTR_MERCURY_ISA_VERSION
	.align		4
        /*00b0*/ 	.byte	0x03, 0x5f
        /*00b2*/ 	.short	0x0000


	//----- nvinfo : EIATTR_EXIT_INSTR_OFFSETS
	.align		4
        /*00b4*/ 	.byte	0x04, 0x1c
        /*00b6*/ 	.short	(.L_165 - .L_164)


	//   ....[0]....
.L_164:
        /*00b8*/ 	.word	0x00000060


	//   ....[1]....
        /*00bc*/ 	.word	0x00000410


	//   ....[2]....
        /*00c0*/ 	.word	0x00000850


	//   ....[3]....
        /*00c4*/ 	.word	0x000008a0


	//   ....[4]....
        /*00c8*/ 	.word	0x000009e0


	//----- nvinfo : EIATTR_CRS_STACK_SIZE
	.align		4
.L_165:
        /*00cc*/ 	.byte	0x04, 0x1e
        /*00ce*/ 	.short	(.L_167 - .L_166)
.L_166:
        /*00d0*/ 	.word	0x00000000
.L_167:


//--------------------- .nv.info._Z25multi_tensor_apply_kernelI18TensorListMetadataILi2EE17LAMBStage2FunctorIN3c104HalfELi2ES4_EJPfS6_S6_fbEEvlPViT_T0_DpT1_ --------------------------
	.section	.nv.info._Z25multi_tensor_apply_kernelI18TensorListMetadataILi2EE17LAMBStage2FunctorIN3c104HalfELi2ES4_EJPfS6_S6_fbEEvlPViT_T0_DpT1_,"",@"SHT_CUDA_INFO"
	.sectionflags	@""
	.align	4


	//----- nvinfo : EIATTR_CUDA_API_VERSION
	.align		4
        /*0000*/ 	.byte	0x04, 0x37
        /*0002*/ 	.short	(.L_169 - .L_168)
.L_168:
        /*0004*/ 	.word	0x00000082


	//----- nvinfo : EIATTR_SW2861232_WAR
	.align		4
.L_169:
        /*0008*/ 	.byte	0x01, 0x35
	.zero		2


	//----- nvinfo : EIATTR_PARAM_CBANK
	.align		4
        /*000c*/ 	.byte	0x04, 0x0a
        /*000e*/ 	.short	(.L_171 - .L_170)
	.align		4
.L_170:
        /*0010*/ 	.word	index@(.nv.constant0._Z25multi_tensor_apply_kernelI18TensorListMetadataILi2EE17LAMBStage2FunctorIN3c104HalfELi2ES4_EJPfS6_S6_fbEEvlPViT_T0_DpT1_)
        /*0014*/ 	.short	0x0160
        /*0016*/ 	.short	0x0c7d


	//----- nvinfo : EIATTR_CBANK_PARAM_SIZE
	.align		4
.L_171:
        /*0018*/ 	.byte	0x03, 0x19
        /*001a*/ 	.short	0x0c7d


	//----- nvinfo : EIATTR_KPARAM_INFO
	.align		4
        /*001c*/ 	.byte	0x04, 0x17
        /*001e*/ 	.short	(.L_173 - .L_172)
.L_172:
        /*0020*/ 	.word	0x00000000
        /*0024*/ 	.short	0x0008
        /*0026*/ 	.short	0x0c7c
        /*0028*/ 	.byte	0x00, 0xf0, 0x05, 0x00


	//----- nvinfo : EIATTR_KPARAM_INFO
	.align		4
.L_173:
        /*002c*/ 	.byte	0x04, 0x17
        /*002e*/ 	.short	(.L_175 - .L_174)
.L_174:
        /*0030*/ 	.word	0x00000000
        /*0034*/ 	.short	0x0007
        /*0036*/ 	.short	0x0c78
        /*0038*/ 	.byte	0x00, 0xf0, 0x11, 0x00


	//----- nvinfo : EIATTR_KPARAM_INFO
	.align		4
.L_175:
        /*003c*/ 	.byte	0x04, 0x17
        /*003e*/ 	.short	(.L_177 - .L_176)
.L_176:
        /*0040*/ 	.word	0x00000000
        /*0044*/ 	.short	0x0006
        /*0046*/ 	.short	0x0c70
        /*0048*/ 	.byte	0x00, 0xf0, 0x21, 0x00


	//----- nvinfo : EIATTR_KPARAM_INFO
	.align		4
.L_177:
        /*004c*/ 	.byte	0x04, 0x17
        /*004e*/ 	.short	(.L_179 - .L_178)
.L_178:
        /*0050*/ 	.word	0x00000000
        /*0054*/ 	.short	0x0005
        /*0056*/ 	.short	0x0c68
        /*0058*/ 	.byte	0x00, 0xf0, 0x21, 0x00


	//----- nvinfo : EIATTR_KPARAM_INFO
	.align		4
.L_179:
        /*005c*/ 	.byte	0x04, 0x17
        /*005e*/ 	.short	(.L_181 - .L_180)
.L_180:
        /*0060*/ 	.word	0x00000000
        /*0064*/ 	.short	0x0004
        /*0066*/ 	.short	0x0c60
        /*0068*/ 	.byte	0x00, 0xf0, 0x21, 0x00


	//----- nvinfo : EIATTR_KPARAM_INFO
	.align		4
.L_181:
        /*006c*/ 	.byte	0x04, 0x17
        /*006e*/ 	.short	(.L_183 - .L_182)
.L_182:
        /*0070*/ 	.word	0x00000000
        /*0074*/ 	.short	0x0003
        /*0076*/ 	.short	0x0c58
        /*0078*/ 	.byte	0x00, 0xf0, 0x05, 0x00


	//----- nvinfo : EIATTR_KPARAM_INFO
	.align		4
.L_183:
        /*007c*/ 	.byte	0x04, 0x17
        /*007e*/ 	.short	(.L_185 - .L_184)
.L_184:
        /*0080*/ 	.word	0x00000000
        /*0084*/ 	.short	0x0002
        /*0086*/ 	.short	0x0010
        /*0088*/ 	.byte	0x00, 0xf0, 0x21, 0x31


	//----- nvinfo : EIATTR_KPARAM_INFO
	.align		4
.L_185:
        /*008c*/ 	.byte	0x04, 0x17
        /*008e*/ 	.short	(.L_187 - .L_186)
.L_186:
        /*0090*/ 	.word	0x00000000
        /*0094*/ 	.short	0x0001
        /*0096*/ 	.short	0x0008
        /*0098*/ 	.byte	0x00, 0xf0, 0x21, 0x00


	//----- nvinfo : EIATTR_KPARAM_INFO
	.align		4
.L_187:
        /*009c*/ 	.byte	0x04, 0x17
        /*009e*/ 	.short	(.L_189 - .L_188)
.L_188:
        /*00a0*/ 	.word	0x00000000
        /*00a4*/ 	.short	0x0000
        /*00a6*/ 	.short	0x0000
        /*00a8*/ 	.byte	0x00, 0xf0, 0x21, 0x00


	//----- nvinfo : EIATTR_MAXREG_COUNT
	.align		4
.L_189:
        /*00ac*/ 	.byte	0x03, 0x1b
        /*00ae*/ 	.short	0x00ff


	//----- nvinfo : EIATTR_MERCURY_ISA_VERSION
	.align		4
        /*00b0*/ 	.byte	0x03, 0x5f
        /*00b2*/ 	.short	0x0000


	//----- nvinfo : EIATTR_EXIT_INSTR_OFFSETS
	.align		4
        /*00b4*/ 	.byte	0x04, 0x1c
        /*00b6*/ 	.short	(.L_191 - .L_190)


	//   ....[0]....
.L_190:
        /*00b8*/ 	.word	0x00000060


	//   ....[1]....
        /*00bc*/ 	.word	0x00000300


	//   ....[2]....
        /*00c0*/ 	.word	0x00000690


	//   ....[3]....
        /*00c4*/ 	.word	0x000006e0


	//   ....[4]....
        /*00c8*/ 	.word	0x00000920


	//----- nvinfo : EIATTR_CRS_STACK_SIZE
	.align		4
.L_191:
        /*00cc*/ 	.byte	0x04, 0x1e
        /*00ce*/ 	.short	(.L_193 - .L_192)
.L_192:
        /*00d0*/ 	.word	0x00000000
.L_193:


//--------------------- .nv.info._Z25multi_tensor_apply_kernelI18TensorListMetadataILi2EE17LAMBStage2FunctorIfLi2EfEJPfS4_S4_fbEEvlPViT_T0_DpT1_ --------------------------
	.section	.nv.info._Z25multi_tensor_apply_kernelI18TensorListMetadataILi2EE17LAMBStage2FunctorIfLi2EfEJPfS4_S4_fbEEvlPViT_T0_DpT1_,"",@"SHT_CUDA_INFO"
	.sectionflags	@""
	.align	4


	//----- nvinfo : EIATTR_CUDA_API_VERSION
	.align		4
        /*0000*/ 	.byte	0x04, 0x37
        /*0002*/ 	.short	(.L_195 - .L_194)
.L_194:
        /*0004*/ 	.word	0x00000082


	//----- nvinfo : EIATTR_SW2861232_WAR
	.align		4
.L_195:
        /*0008*/ 	.byte	0x01, 0x35
	.zero		2


	//----- nvinfo : EIATTR_PARAM_CBANK
	.align		4
        /*000c*/ 	.byte	0x04, 0x0a
        /*000e*/ 	.short	(.L_197 - .L_196)
	.align		4
.L_196:
        /*0010*/ 	.word	index@(.nv.constant0._Z25multi_tensor_apply_kernelI18TensorListMetadataILi2EE17LAMBStage2FunctorIfLi2EfEJPfS4_S4_fbEEvlPViT_T0_DpT1_)
        /*0014*/ 	.short	0x0160
        /*0016*/ 	.short	0x0c7d


	//----- nvinfo : EIATTR_CBANK_PARAM_SIZE
	.align		4
.L_197:
        /*0018*/ 	.byte	0x03, 0x19
        /*001a*/ 	.short	0x0c7d


	//----- nvinfo : EIATTR_KPARAM_INFO
	.align		4
        /*001c*/ 	.byte	0x04, 0x17
        /*001e*/ 	.short	(.L_199 - .L_198)
.L_198:
        /*0020*/ 	.word	0x00000000
        /*0024*/ 	.short	0x0008
        /*0026*/ 	.short	0x0c7c
        /*0028*/ 	.byte	0x00, 0xf0, 0x05, 0x00


	//----- nvinfo : EIATTR_KPARAM_INFO
	.align		4
.L_199:
        /*002c*/ 	.byte	0x04, 0x17
        /*002e*/ 	.short	(.L_201 - .L_200)
.L_200:
        /*0030*/ 	.word	0x00000000
        /*0034*/ 	.short	0x0007
        /*0036*/ 	.short	0x0c78
        /*0038*/ 	.byte	0x00, 0xf0, 0x11, 0x00


	//----- nvinfo : EIATTR_KPARAM_INFO
	.align		4
.L_201:
        /*003c*/ 	.byte	0x04, 0x17
        /*003e*/ 	.short	(.L_203 - .L_202)
.L_202:
        /*0040*/ 	.word	0x00000000
        /*0044*/ 	.short	0x0006
        /*0046*/ 	.short	0x0c70
        /*0048*/ 	.byte	0x00, 0xf0, 0x21, 0x00


	//----- nvinfo : EIATTR_KPARAM_INFO
	.align		4
.L_203:
        /*004c*/ 	.byte	0x04, 0x17
        /*004e*/ 	.short	(.L_205 - .L_204)
.L_204:
        /*0050*/ 	.word	0x00000000
        /*0054*/ 	.short	0x0005
        /*0056*/ 	.short	0x0c68
        /*0058*/ 	.byte	0x00, 0xf0, 0x21, 0x00


	//----- nvinfo : EIATTR_KPARAM_INFO
	.align		4
.L_205:
        /*005c*/ 	.byte	0x04, 0x17
        /*005e*/ 	.short	(.L_207 - .L_206)
.L_206:
        /*0060*/ 	.word	0x00000000
        /*0064*/ 	.short	0x0004
        /*0066*/ 	.short	0x0c60
        /*0068*/ 	.byte	0x00, 0xf0, 0x21, 0x00


	//----- nvinfo : EIATTR_KPARAM_INFO
	.align		4
.L_207:
        /*006c*/ 	.byte	0x04, 0x17
        /*006e*/ 	.short	(.L_209 - .L_208)
.L_208:
        /*0070*/ 	.word	0x00000000
        /*0074*/ 	.short	0x0003
        /*0076*/ 	.short	0x0c58
        /*0078*/ 	.byte	0x00, 0xf0, 0x05, 0x00


	//----- nvinfo : EIATTR_KPARAM_INFO
	.align		4
.L_209:
        /*007c*/ 	.byte	0x04, 0x17
        /*007e*/ 	.short	(.L_211 - .L_210)
.L_210:
        /*0080*/ 	.word	0x00000000
        /*0084*/ 	.short	0x0002
        /*0086*/ 	.short	0x0010
        /*0088*/ 	.byte	0x00, 0xf0, 0x21, 0x31


	//----- nvinfo : EIATTR_KPARAM_INFO
	.align		4
.L_211:
        /*008c*/ 	.byte	0x04, 0x17
        /*008e*/ 	.short	(.L_213 - .L_212)
.L_212:
        /*0090*/ 	.word	0x00000000
        /*0094*/ 	.short	0x0001
        /*0096*/ 	.short	0x0008
        /*0098*/ 	.byte	0x00, 0xf0, 0x21, 0x00


	//----- nvinfo : EIATTR_KPARAM_INFO
	.align		4
.L_213:
        /*009c*/ 	.byte	0x04, 0x17
        /*009e*/ 	.short	(.L_215 - .L_214)
.L_214:
        /*00a0*/ 	.word	0x00000000
        /*00a4*/ 	.short	0x0000
        /*00a6*/ 	.short	0x0000
        /*00a8*/ 	.byte	0x00, 0xf0, 0x21, 0x00


	//----- nvinfo : EIATTR_MAXREG_COUNT
	.align		4
.L_215:
        /*00ac*/ 	.byte	0x03, 0x1b
        /*00ae*/ 	.short	0x00ff


	//----- nvinfo : EIATTR_MERCURY_ISA_VERSION
	.align		4
        /*00b0*/ 	.byte	0x03, 0x5f
        /*00b2*/ 	.short	0x0000


	//----- nvinfo : EIATTR_EXIT_INSTR_OFFSETS
	.align		4
        /*00b4*/ 	.byte	0x04, 0x1c
        /*00b6*/ 	.short	(.L_217 - .L_216)


	//   ....[0]....
.L_216:
        /*00b8*/ 	.word	0x00000060


	//   ....[1]....
        /*00bc*/ 	.word	0x00000300


	//   ....[2]....
        /*00c0*/ 	.word	0x000005c0


	//   ....[3]....
        /*00c4*/ 	.word	0x00000610


	//   ....[4]....
        /*00c8*/ 	.word	0x00000700


	//----- nvinfo : EIATTR_CRS_STACK_SIZE
	.align		4
.L_217:
        /*00cc*/ 	.byte	0x04, 0x1e
        /*00ce*/ 	.short	(.L_219 - .L_218)
.L_218:
        /*00d0*/ 	.word	0x00000000
.L_219:


//--------------------- .nv.info._Z25multi_tensor_apply_kernelI18TensorListMetadataILi4EE17LAMBStage1FunctorIN3c108BFloat16EfEJfffPiif10adamMode_tfPfS8_S8_S8_EEvlPViT_T0_DpT1_ --------------------------
	.section	.nv.info._Z25multi_tensor_apply_kernelI18TensorListMetadataILi4EE17LAMBStage1FunctorIN3c108BFloat16EfEJfffPiif10adamMode_tfPfS8_S8_S8_EEvlPViT_T0_DpT1_,"",@"SHT_CUDA_INFO"
	.sectionflags	@""
	.align	4


	//----- nvinfo : EIATTR_CUDA_API_VERSION
	.align		4
        /*0000*/ 	.byte	0x04, 0x37
        /*0002*/ 	.short	(.L_221 - .L_220)
.L_220:
        /*0004*/ 	.word	0x00000082


	//----- nvinfo : EIATTR_SW2861232_WAR
	.align		4
.L_221:
        /*0008*/ 	.byte	0x01, 0x35
	.zero		2


	//----- nvinfo : EIATTR_PARAM_CBANK
	.align		4
        /*000c*/ 	.byte	0x04, 0x0a
        /*000e*/ 	.short	(.L_223 - .L_222)
	.align		4
.L_222:
        /*0010*/ 	.word	index@(.nv.constant0._Z25multi_tensor_apply_kernelI18TensorListMetadataILi4EE17LAMBStage1FunctorIN3c108BFloat16EfEJfffPiif10adamMode_tfPfS8_S8_S8_EEvlPViT_T0_DpT1_)
        /*0014*/ 	.short	0x0160
        /*0016*/ 	.short	0x0c40


	//----- nvinfo : EIATTR_CBANK_PARAM_SIZE
	.align		4
.L_223:
        /*0018*/ 	.byte	0x03, 0x19
        /*001a*/ 	.short	0x0c40


	//----- nvinfo : EIATTR_KPARAM_INFO
	.align		4
        /*001c*/ 	.byte	0x04, 0x17
        /*001e*/ 	.short	(.L_225 - .L_224)
.L_224:
        /*0020*/ 	.word	0x00000000
        /*0024*/ 	.short	0x000f
        /*0026*/ 	.short	0x0c38
        /*0028*/ 	.byte	0x00, 0xf0, 0x21, 0x00


	//----- nvinfo : EIATTR_KPARAM_INFO
	.align		4
.L_225:
        /*002c*/ 	.byte	0x04, 0x17
        /*002e*/ 	.short	(.L_227 - .L_226)
.L_226:
        /*0030*/ 	.word	0x00000000
        /*0034*/ 	.short	0x000e
        /*0036*/ 	.short	0x0c30
        /*0038*/ 	.byte	0x00, 0xf0, 0x21, 0x00


	//----- nvinfo : EIATTR_KPARAM_INFO
	.align		4
.L_227:
        /*003c*/ 	.byte	0x04, 0x17
        /*003e*/ 	.short	(.L_229 - .L_228)
.L_228:
        /*0040*/ 	.word	0x00000000
        /*0044*/ 	.short	0x000d
        /*0046*/ 	.short	0x0c28
        /*0048*/ 	.byte	0x00, 0xf0, 0x21, 0x00


	//----- nvinfo : EIATTR_KPARAM_INFO
	.align		4
.L_229:
        /*004c*/ 	.byte	0x04, 0x17
        /*004e*/ 	.short	(.L_231 - .L_230)
.L_230:
        /*0050*/ 	.word	0x00000000
        /*0054*/ 	.short	0x000c
        /*0056*/ 	.short	0x0c20
        /*0058*/ 	.byte	0x00, 0xf0, 0x21, 0x00


	//----- nvinfo : EIATTR_KPARAM_INFO
	.align		4
.L_231:
        /*005c*/ 	.byte	0x04, 0x17
        /*005e*/ 	.short	(.L_233 - .L_232)
.L_232:
        /*0060*/ 	.word	0x00000000
        /*0064*/ 	.short	0x000b
        /*0066*/ 	.short	0x0c1c
        /*0068*/ 	.byte	0x00, 0xf0, 0x11, 0x00


	//----- nvinfo : EIATTR_KPARAM_INFO
	.align		4
.L_233:
        /*006c*/ 	.byte	0x04, 0x17
        /*006e*/ 	.short	(.L_235 - .L_234)
.L_234:
        /*0070*/ 	.word	0x00000000
        /*0074*/ 	.short	0x000a
        /*0076*/ 	.short	0x0c18
        /*0078*/ 	.byte	0x00, 0xf0, 0x11, 0x00


	//----- nvinfo : EIATTR_KPARAM_INFO
	.align		4
.L_235:
        /*007c*/ 	.byte	0x04, 0x17
        /*007e*/ 	.short	(.L_237 - .L_236)
.L_236:
        /*0080*/ 	.word	0x00000000
        /*0084*/ 	.short	0x0009
        /*0086*/ 	.short	0x0c14
        /*0088*/ 	.byte	0x00, 0xf0, 0x11, 0x00


	//----- nvinfo : EIATTR_KPARAM_INFO
	.align		4
.L_237:
        /*008c*/ 	.byte	0x04, 0x17
        /*008e*/ 	.short	(.L_239 - .L_238)
.L_238:
        /*0090*/ 	.word	0x00000000
        /*0094*/ 	.short	0x0008
        /*0096*/ 	.short	0x0c10
        /*0098*/ 	.byte	0x00, 0xf0, 0x11, 0x00


	//----- nvinfo : EIATTR_KPARAM_INFO
	.align		4
.L_239:
        /*009c*/ 	.byte	0x04, 0x17
        /*009e*/ 	.short	(.L_241 - .L_240)
.L_240:
        /*00a0*/ 	.word	0x00000000
        /*00a4*/ 	.short	0x0007
        /*00a6*/ 	.short	0x0c08
        /*00a8*/ 	.byte	0x00, 0xf0, 0x21, 0x00


	//----- nvinfo : EIATTR_KPARAM_INFO
	.align		4
.L_241:
        /*00ac*/ 	.byte	0x04, 0x17
        /*00ae*/ 	.short	(.L_243 - .L_242)
.L_242:
        /*00b0*/ 	.word	0x00000000
        /*00b4*/ 	.short	0x0006
        /*00b6*/ 	.short	0x0c04
        /*00b8*/ 	.byte	0x00, 0xf0, 0x11, 0x00


	//----- nvinfo : EIATTR_KPARAM_INFO
	.align		4
.L_243:
        /*00bc*/ 	.byte	0x04, 0x17
        /*00be*/ 	.short	(.L_245 - .L_244)
.L_244:
        /*00c0*/ 	.word	0x00000000
        /*00c4*/ 	.short	0x0005
        /*00c6*/ 	.short	0x0c00
        /*00c8*/ 	.byte	0x00, 0xf0, 0x11, 0x00


	//----- nvinfo : EIATTR_KPARAM_INFO
	.align		4
.L_245:
        /*00cc*/ 	.byte	0x04, 0x17
        /*00ce*/ 	.short	(.L_247 - .L_246)
.L_246:
        /*00d0*/ 	.word	0x00000000
        /*00d4*/ 	.short	0x0004
        /*00d6*/ 	.short	0x0bfc
        /*00d8*/ 	.byte	0x00, 0xf0, 0x11, 0x00


	//----- nvinfo : EIATTR_KPARAM_INFO
	.align		4
.L_247:
        /*00dc*/ 	.byte	0x04, 0x17
        /*00de*/ 	.short	(.L_249 - .L_248)
.L_248:
        /*00e0*/ 	.word	0x00000000
        /*00e4*/ 	.short	0x0003
        /*00e6*/ 	.short	0x0bf8
        /*00e8*/ 	.byte	0x00, 0xf0, 0x05, 0x00


	//----- nvinfo : EIATTR_KPARAM_INFO
	.align		4
.L_249:
        /*00ec*/ 	.byte	0x04, 0x17
        /*00ee*/ 	.short	(.L_251 - .L_250)
.L_250:
        /*00f0*/ 	.word	0x00000000
        /*00f4*/ 	.short	0x0002
        /*00f6*/ 	.short	0x0010
        /*00f8*/ 	.byte	0x00, 0xf0, 0xa1, 0x2f


	//----- nvinfo : EIATTR_KPARAM_INFO
	.align		4
.L_251:
        /*00fc*/ 	.byte	0x04, 0x17
        /*00fe*/ 	.short	(.L_253 - .L_252)
.L_252:
        /*0100*/ 	.word	0x00000000
        /*0104*/ 	.short	0x0001
        /*0106*/ 	.short	0x0008
        /*0108*/ 	.byte	0x00, 0xf0, 0x21, 0x00


	//----- nvinfo : EIATTR_KPARAM_INFO
	.align		4
.L_253:
        /*010c*/ 	.byte	0x04, 0x17
        /*010e*/ 	.short	(.L_255 - .L_254)
.L_254:
        /*0110*/ 	.word	0x00000000
        /*0114*/ 	.short	0x0000
        /*0116*/ 	.short	0x0000
        /*0118*/ 	.byte	0x00, 0xf0, 0x21, 0x00


	//----- nvinfo : EIATTR_MAXREG_COUNT
	.align		4
.L_255:
        /*011c*/ 	.byte	0x03, 0x1b
        /*011e*/ 	.short	0x00ff


	//----- nvinfo : EIATTR_MERCURY_ISA_VERSION
	.align		4
        /*0120*/ 	.byte	0x03, 0x5f
        /*0122*/ 	.short	0x0000


	//----- nvinfo : EIATTR_EXIT_INSTR_OFFSETS
	.align		4
        /*0124*/ 	.byte	0x04, 0x1c
        /*0126*/ 	.short	(.L_257 - .L_256)


	//   ....[0]....
.L_256:
        /*0128*/ 	.word	0x00000060


	//   ....[1]....
        /*012c*/ 	.word	0x00000cd0


	//   ....[2]....
        /*0130*/ 	.word	0x00001f40


	//   ....[3]....
        /*0134*/ 	.word	0x00001f90


	//   ....[4]....
        /*0138*/ 	.word	0x000029d0


	//----- nvinfo : EIATTR_CRS_STACK_SIZE
	.align		4
.L_257:
        /*013c*/ 	.byte	0x04, 0x1e
        /*013e*/ 	.short	(.L_259 - .L_258)
.L_258:
        /*0140*/ 	.word	0x00000000
.L_259:


//--------------------- .nv.info._Z25multi_tensor_apply_kernelI18TensorListMetadataILi4EE17LAMBStage1FunctorIN3c104HalfEfEJfffPiif10adamMode_tfPfS8_S8_S8_EEvlPViT_T0_DpT1_ --------------------------
	.section	.nv.info._Z25multi_tensor_apply_kernelI18TensorListMetadataILi4EE17LAMBStage1FunctorIN3c104HalfEfEJfffPiif10adamMode_tfPfS8_S8_S8_EEvlPViT_T0_DpT1_,"",@"SHT_CUDA_INFO"
	.sectionflags	@""
	.align	4


	//----- nvinfo : EIATTR_CUDA_API_VERSION
	.align		4
        /*0000*/ 	.byte	0x04, 0x37
        /*0002*/ 	.short	(.L_261 - .L_260)
.L_260:
        /*0004*/ 	.word	0x00000082


	//----- nvinfo : EIATTR_SW2861232_WAR
	.align		4
.L_261:
        /*0008*/ 	.byte	0x01, 0x35
	.zero		2


	//----- nvinfo : EIATTR_PARAM_CBANK
	.align		4
        /*000c*/ 	.byte	0x04, 0x0a
        /*000e*/ 	.short	(.L_263 - .L_262)
	.align		4
.L_262:
        /*0010*/ 	.word	index@(.nv.constant0._Z25multi_tensor_apply_kernelI18TensorListMetadataILi4EE17LAMBStage1FunctorIN3c104HalfEfEJfffPiif10adamMode_tfPfS8_S8_S8_EEvlPViT_T0_DpT1_)
        /*0014*/ 	.short	0x0160
        /*0016*/ 	.short	0x0c40


	//----- nvinfo : EIATTR_CBANK_PARAM_SIZE
	.align		4
.L_263:
        /*0018*/ 	.byte	0x03, 0x19
        /*001a*/ 	.short	0x0c40


	//----- nvinfo : EIATTR_KPARAM_INFO
	.align		4
        /*001c*/ 	.byte	0x04, 0x17
        /*001e*/ 	.short	(.L_265 - .L_264)
.L_264:
        /*0020*/ 	.word	0x00000000
        /*0024*/ 	.short	0x000f
        /*0026*/ 	.short	0x0c38
        /*0028*/ 	.byte	0x00, 0xf0, 0x21, 0x00


	//----- nvinfo : EIATTR_KPARAM_INFO
	.align		4
.L_265:
        /*002c*/ 	.byte	0x04, 0x17
        /*002e*/ 	.short	(.L_267 - .L_266)
.L_266:
        /*0030*/ 	.word	0x00000000
        /*0034*/ 	.short	0x000e
        /*0036*/ 	.short	0x0c30
        /*0038*/ 	.byte	0x00, 0xf0, 0x21, 0x00


	//----- nvinfo : EIATTR_KPARAM_INFO
	.align		4
.L_267:
        /*003c*/ 	.byte	0x04, 0x17
        /*003e*/ 	.short	(.L_269 - .L_268)
.L_268:
        /*0040*/ 	.word	0x00000000
        /*0044*/ 	.short	0x000d
        /*0046*/ 	.short	0x0c28
        /*0048*/ 	.byte	0x00, 0xf0, 0x21, 0x00


	//----- nvinfo : EIATTR_KPARAM_INFO
	.align		4
.L_269:
        /*004c*/ 	.byte	0x04, 0x17
        /*004e*/ 	.short	(.L_271 - .L_270)
.L_270:
        /*0050*/ 	.word	0x00000000
        /*0054*/ 	.short	0x000c
        /*0056*/ 	.short	0x0c20
        /*0058*/ 	.byte	0x00, 0xf0, 0x21, 0x00


	//----- nvinfo : EIATTR_KPARAM_INFO
	.align		4
.L_271:
        /*005c*/ 	.byte	0x04, 0x17
        /*005e*/ 	.short	(.L_273 - .L_272)
.L_272:
        /*0060*/ 	.word	0x00000000
        /*0064*/ 	.short	0x000b
        /*0066*/ 	.short	0x0c1c
        /*0068*/ 	.byte	0x00, 0xf0, 0x11, 0x00


	//----- nvinfo : EIATTR_KPARAM_INFO
	.align		4
.L_273:
        /*006c*/ 	.byte	0x04, 0x17
        /*006e*/ 	.short	(.L_275 - .L_274)
.L_274:
        /*0070*/ 	.word	0x00000000
        /*0074*/ 	.short	0x000a
        /*0076*/ 	.short	0x0c18
        /*0078*/ 	.byte	0x00, 0xf0, 0x11, 0x00


	//----- nvinfo : EIATTR_KPARAM_INFO
	.align		4
.L_275:
        /*007c*/ 	.byte	0x04, 0x17
        /*007e*/ 	.short	(.L_277 - .L_276)
.L_276:
        /*0080*/ 	.word	0x00000000
        /*0084*/ 	.short	0x0009
        /*0086*/ 	.short	0x0c14
        /*0088*/ 	.byte	0x00, 0xf0, 0x11, 0x00


	//----- nvinfo : EIATTR_KPARAM_INFO
	.align		4
.L_277:
        /*008c*/ 	.byte	0x04, 0x17
        /*008e*/ 	.short	(.L_279 - .L_278)
.L_278:
        /*0090*/ 	.word	0x00000000
        /*0094*/ 	.short	0x0008
        /*0096*/ 	.short	0x0c10
        /*0098*/ 	.byte	0x00, 0xf0, 0x11, 0x00


	//----- nvinfo : EIATTR_KPARAM_INFO
	.align		4
.L_279:
        /*009c*/ 	.byte	0x04, 0x17
        /*009e*/ 	.short	(.L_281 - .L_280)
.L_280:
        /*00a0*/ 	.word	0x00000000
        /*00a4*/ 	.short	0x0007
        /*00a6*/ 	.short	0x0c08
        /*00a8*/ 	.byte	0x00, 0xf0, 0x21, 0x00


	//----- nvinfo : EIATTR_KPARAM_INFO
	.align		4
.L_281:
        /*00ac*/ 	.byte	0x04, 0x17
        /*00ae*/ 	.short	(.L_283 - .L_282)
.L_282:
        /*00b0*/ 	.word	0x00000000
        /*00b4*/ 	.short	0x0006
        /*00b6*/ 	.short	0x0c04
        /*00b8*/ 	.byte	0x00, 0xf0, 0x11, 0x00


	//----- nvinfo : EIATTR_KPARAM_INFO
	.align		4
.L_283:
        /*00bc*/ 	.byte	0x04, 0x17
        /*00be*/ 	.short	(.L_285 - .L_284)
.L_284:
        /*00c0*/ 	.word	0x00000000
        /*00c4*/ 	.short	0x0005
        /*00c6*/ 	.short	0x0c00
        /*00c8*/ 	.byte	0x00, 0xf0, 0x11, 0x00


	//----- nvinfo : EIATTR_KPARAM_INFO
	.align		4
.L_285:
        /*00cc*/ 	.byte	0x04, 0x17
        /*00ce*/ 	.short	(.L_287 - .L_286)
.L_286:
        /*00d0*/ 	.word	0x00000000
        /*00d4*/ 	.short	0x0004
        /*00d6*/ 	.short	0x0bfc
        /*00d8*/ 	.byte	0x00, 0xf0, 0x11, 0x00


	//----- nvinfo : EIATTR_KPARAM_INFO
	.align		4
.L_287:
        /*00dc*/ 	.byte	0x04, 0x17
        /*00de*/ 	.short	(.L_289 - .L_288)
.L_288:
        /*00e0*/ 	.word	0x00000000
        /*00e4*/ 	.short	0x0003
        /*00e6*/ 	.short	0x0bf8
        /*00e8*/ 	.byte	0x00, 0xf0, 0x05, 0x00


	//----- nvinfo : EIATTR_KPARAM_INFO
	.align		4
.L_289:
        /*00ec*/ 	.byte	0x04, 0x17
        /*00ee*/ 	.short	(.L_291 - .L_290)
.L_290:
        /*00f0*/ 	.word	0x00000000
        /*00f4*/ 	.short	0x0002
        /*00f6*/ 	.short	0x0010
        /*00f8*/ 	.byte	0x00, 0xf0, 0xa1, 0x2f


	//----- nvinfo : EIATTR_KPARAM_INFO
	.align		4
.L_291:
        /*00fc*/ 	.byte	0x04, 0x17
        /*00fe*/ 	.short	(.L_293 - .L_292)
.L_292:
        /*0100*/ 	.word	0x00000000
        /*0104*/ 	.short	0x0001
        /*0106*/ 	.short	0x0008
        /*0108*/ 	.byte	0x00, 0xf0, 0x21, 0x00


	//----- nvinfo : EIATTR_KPARAM_INFO
	.align		4
.L_293:
        /*010c*/ 	.byte	0x04, 0x17
        /*010e*/ 	.short	(.L_295 - .L_294)
.L_294:
        /*0110*/ 	.word	0x00000000
        /*0114*/ 	.short	0x0000
        /*0116*/ 	.short	0x0000
        /*0118*/ 	.byte	0x00, 0xf0, 0x21, 0x00


	//----- nvinfo : EIATTR_MAXREG_COUNT
	.align		4
.L_295:
        /*011c*/ 	.byte	0x03, 0x1b
        /*011e*/ 	.short	0x00ff


	//----- nvinfo : EIATTR_MERCURY_ISA_VERSION
	.align		4
        /*0120*/ 	.byte	0x03, 0x5f
        /*0122*/ 	.short	0x0000


	//----- nvinfo : EIATTR_EXIT_INSTR_OFFSETS
	.align		4
        /*0124*/ 	.byte	0x04, 0x1c
        /*0126*/ 	.short	(.L_297 - .L_296)


	//   ....[0]....
.L_296:
        /*0128*/ 	.word	0x00000060


	//   ....[1]....
        /*012c*/ 	.word	0x00000cd0


	//   ....[2]....
        /*0130*/ 	.word	0x00001f50


	//   ....[3]....
        /*0134*/ 	.word	0x00001fa0


	//   ....[4]....
        /*0138*/ 	.word	0x000029e0


	//----- nvinfo : EIATTR_CRS_STACK_SIZE
	.align		4
.L_297:
        /*013c*/ 	.byte	0x04, 0x1e
        /*013e*/ 	.short	(.L_299 - .L_298)
.L_298:
        /*0140*/ 	.word	0x00000000
.L_299:


//--------------------- .nv.info._Z25multi_tensor_apply_kernelI18TensorListMetadataILi4EE17LAMBStage1FunctorIN3c104HalfES4_EJfffPiif10adamMode_tfPfS8_S8_S8_EEvlPViT_T0_DpT1_ --------------------------
	.section	.nv.info._Z25multi_tensor_apply_kernelI18TensorListMetadataILi4EE17LAMBStage1FunctorIN3c104HalfES4_EJfffPiif10adamMode_tfPfS8_S8_S8_EEvlPViT_T0_DpT1_,"",@"SHT_CUDA_INFO"
	.sectionflags	@""
	.align	4


	//----- nvinfo : EIATTR_CUDA_API_VERSION
	.align		4
        /*0000*/ 	.byte	0x04, 0x37
        /*0002*/ 	.short	(.L_301 - .L_300)
.L_300:
        /*0004*/ 	.word	0x00000082


	//----- nvinfo : EIATTR_SW2861232_WAR
	.align		4
.L_301:
        /*0008*/ 	.byte	0x01, 0x35
	.zero		2


	//----- nvinfo : EIATTR_PARAM_CBANK
	.align		4
        /*000c*/ 	.byte	0x04, 0x0a
        /*000e*/ 	.short	(.L_303 - .L_302)
	.align		4
.L_302:
        /*0010*/ 	.word	index@(.nv.constant0._Z25multi_tensor_apply_kernelI18TensorListMetadataILi4EE17LAMBStage1FunctorIN3c104HalfES4_EJfffPiif10adamMode_tfPfS8_S8_S8_EEvlPViT_T0_DpT1_)
        /*0014*/ 	.short	0x0160
        /*0016*/ 	.short	0x0c40


	//----- nvinfo : EIATTR_CBANK_PARAM_SIZE
	.align		4
.L_303:
        /*0018*/ 	.byte	0x03, 0x19
        /*001a*/ 	.short	0x0c40


	//----- nvinfo : EIATTR_KPARAM_INFO
	.align		4
        /*001c*/ 	.byte	0x04, 0x17
        /*001e*/ 	.short	(.L_305 - .L_304)
.L_304:
        /*0020*/ 	.word	0x00000000
        /*0024*/ 	.short	0x000f
        /*0026*/ 	.short	0x0c38
        /*0028*/ 	.byte	0x00, 0xf0, 0x21, 0x00


	//----- nvinfo : EIATTR_KPARAM_INFO
	.align		4
.L_305:
        /*002c*/ 	.byte	0x04, 0x17
        /*002e*/ 	.short	(.L_307 - .L_306)
.L_306:
        /*0030*/ 	.word	0x00000000
        /*0034*/ 	.short	0x000e
        /*0036*/ 	.short	0x0c30
        /*0038*/ 	.byte	0x00, 0xf0, 0x21, 0x00


	//----- nvinfo : EIATTR_KPARAM_INFO
	.align		4
.L_307:
        /*003c*/ 	.byte	0x04, 0x17
        /*003e*/ 	.short	(.L_309 - .L_308)
.L_308:
        /*0040*/ 	.word	0x00000000
        /*0044*/ 	.short	0x000d
        /*0046*/ 	.short	0x0c28
        /*0048*/ 	.byte	0x00, 0xf0, 0x21, 0x00


	//----- nvinfo : EIATTR_KPARAM_INFO
	.align		4
.L_309:
        /*004c*/ 	.byte	0x04, 0x17
        /*004e*/ 	.short	(.L_311 - .L_310)
.L_310:
        /*0050*/ 	.word	0x00000000
        /*0054*/ 	.short	0x000c
        /*0056*/ 	.short	0x0c20
        /*0058*/ 	.byte	0x00, 0xf0, 0x21, 0x00


	//----- nvinfo : EIATTR_KPARAM_INFO
	.align		4
.L_311:
        /*005c*/ 	.byte	0x04, 0x17
        /*005e*/ 	.short	(.L_313 - .L_312)
.L_312:
        /*0060*/ 	.word	0x00000000
        /*0064*/ 	.short	0x000b
        /*0066*/ 	.short	0x0c1c
        /*0068*/ 	.byte	0x00, 0xf0, 0x11, 0x00


	//----- nvinfo : EIATTR_KPARAM_INFO
	.align		4
.L_313:
        /*006c*/ 	.byte	0x04, 0x17
        /*006e*/ 	.short	(.L_315 - .L_314)
.L_314:
        /*0070*/ 	.word	0x00000000
        /*0074*/ 	.short	0x000a
        /*0076*/ 	.short	0x0c18
        /*0078*/ 	.byte	0x00, 0xf0, 0x11, 0x00


	//----- nvinfo : EIATTR_KPARAM_INFO
	.align		4
.L_315:
        /*007c*/ 	.byte	0x04, 0x17
        /*007e*/ 	.short	(.L_317 - .L_316)
.L_316:
        /*0080*/ 	.word	0x00000000
        /*0084*/ 	.short	0x0009
        /*0086*/ 	.short	0x0c14
        /*0088*/ 	.byte	0x00, 0xf0, 0x11, 0x00


	//----- nvinfo : EIATTR_KPARAM_INFO
	.align		4
.L_317:
        /*008c*/ 	.byte	0x04, 0x17
        /*008e*/ 	.short	(.L_319 - .L_318)
.L_318:
        /*0090*/ 	.word	0x00000000
        /*0094*/ 	.short	0x0008
        /*0096*/ 	.short	0x0c10
        /*0098*/ 	.byte	0x00, 0xf0, 0x11, 0x00


	//----- nvinfo : EIATTR_KPARAM_INFO
	.align		4
.L_319:
        /*009c*/ 	.byte	0x04, 0x17
        /*009e*/ 	.short	(.L_321 - .L_320)
.L_320:
        /*00a0*/ 	.word	0x00000000
        /*00a4*/ 	.short	0x0007
        /*00a6*/ 	.short	0x0c08
        /*00a8*/ 	.byte	0x00, 0xf0, 0x21, 0x00


	//----- nvinfo : EIATTR_KPARAM_INFO
	.align		4
.L_321:
        /*00ac*/ 	.byte	0x04, 0x17
        /*00ae*/ 	.short	(.L_323 - .L_322)
.L_322:
        /*00b0*/ 	.word	0x00000000
        /*00b4*/ 	.short	0x0006
        /*00b6*/ 	.short	0x0c04
        /*00b8*/ 	.byte	0x00, 0xf0, 0x11, 0x00


	//----- nvinfo : EIATTR_KPARAM_INFO
	.align		4
.L_323:
        /*00bc*/ 	.byte	0x04, 0x17
        /*00be*/ 	.short	(.L_325 - .L_324)
.L_324:
        /*00c0*/ 	.word	0x00000000
        /*00c4*/ 	.short	0x0005
        /*00c6*/ 	.short	0x0c00
        /*00c8*/ 	.byte	0x00, 0xf0, 0x11, 0x00


	//----- nvinfo : EIATTR_KPARAM_INFO
	.align		4
.L_325:
        /*00cc*/ 	.byte	0x04, 0x17
        /*00ce*/ 	.short	(.L_327 - .L_326)
.L_326:
        /*00d0*/ 	.word	0x00000000
        /*00d4*/ 	.short	0x0004
        /*00d6*/ 	.short	0x0bfc
        /*00d8*/ 	.byte	0x00, 0xf0, 0x11, 0x00


	//----- nvinfo : EIATTR_KPARAM_INFO
	.align		4
.L_327:
        /*00dc*/ 	.byte	0x04, 0x17
        /*00de*/ 	.short	(.L_329 - .L_328)
.L_328:
        /*00e0*/ 	.word	0x00000000
        /*00e4*/ 	.short	0x0003
        /*00e6*/ 	.short	0x0bf8
        /*00e8*/ 	.byte	0x00, 0xf0, 0x05, 0x00


	//----- nvinfo : EIATTR_KPARAM_INFO
	.align		4
.L_329:
        /*00ec*/ 	.byte	0x04, 0x17
        /*00ee*/ 	.short	(.L_331 - .L_330)
.L_330:
        /*00f0*/ 	.word	0x00000000
        /*00f4*/ 	.short	0x0002
        /*00f6*/ 	.short	0x0010
        /*00f8*/ 	.byte	0x00, 0xf0, 0xa1, 0x2f


	//----- nvinfo : EIATTR_KPARAM_INFO
	.align		4
.L_331:
        /*00fc*/ 	.byte	0x04, 0x17
        /*00fe*/ 	.short	(.L_333 - .L_332)
.L_332:
        /*0100*/ 	.word	0x00000000
        /*0104*/ 	.short	0x0001
        /*0106*/ 	.short	0x0008
        /*0108*/ 	.byte	0x00, 0xf0, 0x21, 0x00


	//----- nvinfo : EIATTR_KPARAM_INFO
	.align		4
.L_333:
        /*010c*/ 	.byte	0x04, 0x17
        /*010e*/ 	.short	(.L_335 - .L_334)
.L_334:
        /*0110*/ 	.word	0x00000000
        /*0114*/ 	.short	0x0000
        /*0116*/ 	.short	0x0000
        /*0118*/ 	.byte	0x00, 0xf0, 0x21, 0x00


	//----- nvinfo : EIATTR_MAXREG_COUNT
	.align		4
.L_335:
        /*011c*/ 	.byte	0x03, 0x1b
        /*011e*/ 	.short	0x00ff


	//----- nvinfo : EIATTR_MERCURY_ISA_VERSION
	.align		4
        /*0120*/ 	.byte	0x03, 0x5f
        /*0122*/ 	.short	0x0000


	//----- nvinfo : EIATTR_EXIT_INSTR_OFFSETS
	.align		4
        /*0124*/ 	.byte	0x04, 0x1c
        /*0126*/ 	.short	(.L_337 - .L_336)


	//   ....[0]....
.L_336:
        /*0128*/ 	.word	0x00000060


	//   ....[1]....
        /*012c*/ 	.word	0x00000cd0


	//   ....[2]....
        /*0130*/ 	.word	0x000021a0


	//   ....[3]....
        /*0134*/ 	.word	0x000021f0


	//   ....[4]....
        /*0138*/ 	.word	0x00002fa0


	//----- nvinfo : EIATTR_CRS_STACK_SIZE
	.align		4
.L_337:
        /*013c*/ 	.byte	0x04, 0x1e
        /*013e*/ 	.short	(.L_339 - .L_338)
.L_338:
        /*0140*/ 	.word	0x00000000
.L_339:


//--------------------- .nv.info._Z25multi_tensor_apply_kernelI18TensorListMetadataILi4EE17LAMBStage1FunctorIffEJfffPiif10adamMode_tfPfS6_S6_S6_EEvlPViT_T0_DpT1_ --------------------------
	.section	.nv.info._Z25multi_tensor_apply_kernelI18TensorListMetadataILi4EE17LAMBStage1FunctorIffEJfffPiif10adamMode_tfPfS6_S6_S6_EEvlPViT_T0_DpT1_,"",@"SHT_CUDA_INFO"
	.sectionflags	@""
	.align	4


	//----- nvinfo : EIATTR_CUDA_API_VERSION
	.align		4
        /*0000*/ 	.byte	0x04, 0x37
        /*0002*/ 	.short	(.L_341 - .L_340)
.L_340:
        /*0004*/ 	.word	0x00000082


	//----- nvinfo : EIATTR_SW2861232_WAR
	.align		4
.L_341:
        /*0008*/ 	.byte	0x01, 0x35
	.zero		2


	//----- nvinfo : EIATTR_PARAM_CBANK
	.align		4
        /*000c*/ 	.byte	0x04, 0x0a
        /*000e*/ 	.short	(.L_343 - .L_342)
	.align		4
.L_342:
        /*0010*/ 	.word	index@(.nv.constant0._Z25multi_tensor_apply_kernelI18TensorListMetadataILi4EE17LAMBStage1FunctorIffEJfffPiif10adamMode_tfPfS6_S6_S6_EEvlPViT_T0_DpT1_)
        /*0014*/ 	.short	0x0160
        /*0016*/ 	.short	0x0c40


	//----- nvinfo : EIATTR_CBANK_PARAM_SIZE
	.align		4
.L_343:
        /*0018*/ 	.byte	0x03, 0x19
        /*001a*/ 	.short	0x0c40


	//----- nvinfo : EIATTR_KPARAM_INFO
	.align		4
        /*001c*/ 	.byte	0x04, 0x17
        /*001e*/ 	.short	(.L_345 - .L_344)
.L_344:
        /*0020*/ 	.word	0x00000000
        /*0024*/ 	.short	0x000f
        /*0026*/ 	.short	0x0c38
        /*0028*/ 	.byte	0x00, 0xf0, 0x21, 0x00


	//----- nvinfo : EIATTR_KPARAM_INFO
	.align		4
.L_345:
        /*002c*/ 	.byte	0x04, 0x17
        /*002e*/ 	.short	(.L_347 - .L_346)
.L_346:
        /*0030*/ 	.word	0x00000000
        /*0034*/ 	.short	0x000e
        /*0036*/ 	.short	0x0c30
        /*0038*/ 	.byte	0x00, 0xf0, 0x21, 0x00


	//----- nvinfo : EIATTR_KPARAM_INFO
	.align		4
.L_347:
        /*003c*/ 	.byte	0x04, 0x17
        /*003e*/ 	.short	(.L_349 - .L_348)
.L_348:
        /*0040*/ 	.word	0x00000000
        /*0044*/ 	.short	0x000d
        /*0046*/ 	.short	0x0c28
        /*0048*/ 	.byte	0x00, 0xf0, 0x21, 0x00


	//----- nvinfo : EIATTR_KPARAM_INFO
	.align		4
.L_349:
        /*004c*/ 	.byte	0x04, 0x17
        /*004e*/ 	.short	(.L_351 - .L_350)
.L_350:
        /*0050*/ 	.word	0x00000000
        /*0054*/ 	.short	0x000c
        /*0056*/ 	.short	0x0c20
        /*0058*/ 	.byte	0x00, 0xf0, 0x21, 0x00


	//----- nvinfo : EIATTR_KPARAM_INFO
	.align		4
.L_351:
        /*005c*/ 	.byte	0x04, 0x17
        /*005e*/ 	.short	(.L_353 - .L_352)
.L_352:
        /*0060*/ 	.word	0x00000000
        /*0064*/ 	.short	0x000b
        /*0066*/ 	.short	0x0c1c
        /*0068*/ 	.byte	0x00, 0xf0, 0x11, 0x00


	//----- nvinfo : EIATTR_KPARAM_INFO
	.align		4
.L_353:
        /*006c*/ 	.byte	0x04, 0x17
        /*006e*/ 	.short	(.L_355 - .L_354)
.L_354:
        /*0070*/ 	.word	0x00000000
        /*0074*/ 	.short	0x000a
        /*0076*/ 	.short	0x0c18
        /*0078*/ 	.byte	0x00, 0xf0, 0x11, 0x00


	//----- nvinfo : EIATTR_KPARAM_INFO
	.align		4
.L_355:
        /*007c*/ 	.byte	0x04, 0x17
        /*007e*/ 	.short	(.L_357 - .L_356)
.L_356:
        /*0080*/ 	.word	0x00000000
        /*0084*/ 	.short	0x0009
        /*0086*/ 	.short	0x0c14
        /*0088*/ 	.byte	0x00, 0xf0, 0x11, 0x00


	//----- nvinfo : EIATTR_KPARAM_INFO
	.align		4
.L_357:
        /*008c*/ 	.byte	0x04, 0x17
        /*008e*/ 	.short	(.L_359 - .L_358)
.L_358:
        /*0090*/ 	.word	0x00000000
        /*0094*/ 	.short	0x0008
        /*0096*/ 	.short	0x0c10
        /*0098*/ 	.byte	0x00, 0xf0, 0x11, 0x00


	//----- nvinfo : EIATTR_KPARAM_INFO
	.align		4
.L_359:
        /*009c*/ 	.byte	0x04, 0x17
        /*009e*/ 	.short	(.L_361 - .L_360)
.L_360:
        /*00a0*/ 	.word	0x00000000
        /*00a4*/ 	.short	0x0007
        /*00a6*/ 	.short	0x0c08
        /*00a8*/ 	.byte	0x00, 0xf0, 0x21, 0x00


	//----- nvinfo : EIATTR_KPARAM_INFO
	.align		4
.L_361:
        /*00ac*/ 	.byte	0x04, 0x17
        /*00ae*/ 	.short	(.L_363 - .L_362)
.L_362:
        /*00b0*/ 	.word	0x00000000
        /*00b4*/ 	.short	0x0006
        /*00b6*/ 	.short	0x0c04
        /*00b8*/ 	.byte	0x00, 0xf0, 0x11, 0x00


	//----- nvinfo : EIATTR_KPARAM_INFO
	.align		4
.L_363:
        /*00bc*/ 	.byte	0x04, 0x17
        /*00be*/ 	.short	(.L_365 - .L_364)
.L_364:
        /*00c0*/ 	.word	0x00000000
        /*00c4*/ 	.short	0x0005
        /*00c6*/ 	.short	0x0c00
        /*00c8*/ 	.byte	0x00, 0xf0, 0x11, 0x00


	//----- nvinfo : EIATTR_KPARAM_INFO
	.align		4
.L_365:
        /*00cc*/ 	.byte	0x04, 0x17
        /*00ce*/ 	.short	(.L_367 - .L_366)
.L_366:
        /*00d0*/ 	.word	0x00000000
        /*00d4*/ 	.short	0x0004
        /*00d6*/ 	.short	0x0bfc
        /*00d8*/ 	.byte	0x00, 0xf0, 0x11, 0x00


	//----- nvinfo : EIATTR_KPARAM_INFO
	.align		4
.L_367:
        /*00dc*/ 	.byte	0x04, 0x17
        /*00de*/ 	.short	(.L_369 - .L_368)
.L_368:
        /*00e0*/ 	.word	0x00000000
        /*00e4*/ 	.short	0x0003
        /*00e6*/ 	.short	0x0bf8
        /*00e8*/ 	.byte	0x00, 0xf0, 0x05, 0x00


	//----- nvinfo : EIATTR_KPARAM_INFO
	.align		4
.L_369:
        /*00ec*/ 	.byte	0x04, 0x17
        /*00ee*/ 	.short	(.L_371 - .L_370)
.L_370:
        /*00f0*/ 	.word	0x00000000
        /*00f4*/ 	.short	0x0002
        /*00f6*/ 	.short	0x0010
        /*00f8*/ 	.byte	0x00, 0xf0, 0xa1, 0x2f


	//----- nvinfo : EIATTR_KPARAM_INFO
	.align		4
.L_371:
        /*00fc*/ 	.byte	0x04, 0x17
        /*00fe*/ 	.short	(.L_373 - .L_372)
.L_372:
        /*0100*/ 	.word	0x00000000
        /*0104*/ 	.short	0x0001
        /*0106*/ 	.short	0x0008
        /*0108*/ 	.byte	0x00, 0xf0, 0x21, 0x00


	//----- nvinfo : EIATTR_KPARAM_INFO
	.align		4
.L_373:
        /*010c*/ 	.byte	0x04, 0x17
        /*010e*/ 	.short	(.L_375 - .L_374)
.L_374:
        /*0110*/ 	.word	0x00000000
        /*0114*/ 	.short	0x0000
        /*0116*/ 	.short	0x0000
        /*0118*/ 	.byte	0x00, 0xf0, 0x21, 0x00


	//----- nvinfo : EIATTR_MAXREG_COUNT
	.align		4
.L_375:
        /*011c*/ 	.byte	0x03, 0x1b
        /*011e*/ 	.short	0x00ff


	//----- nvinfo : EIATTR_MERCURY_ISA_VERSION
	.align		4
        /*0120*/ 	.byte	0x03, 0x5f
        /*0122*/ 	.short	0x0000


	//----- nvinfo : EIATTR_EXIT_INSTR_OFFSETS
	.align		4
        /*0124*/ 	.byte	0x04, 0x1c
        /*0126*/ 	.short	(.L_377 - .L_376)


	//   ....[0]....
.L_376:
        /*0128*/ 	.word	0x00000060


	//   ....[1]....
        /*012c*/ 	.word	0x00000cc0


	//   ....[2]....
        /*0130*/ 	.word	0x00001e30


	//   ....[3]....
        /*0134*/ 	.word	0x00001e80


	//   ....[4]....
        /*0138*/ 	.word	0x000027c0


	//----- nvinfo : EIATTR_CRS_STACK_SIZE
	.align		4
.L_377:
        /*013c*/ 	.byte	0x04, 0x1e
        /*013e*/ 	.short	(.L_379 - .L_378)
.L_378:
        /*0140*/ 	.word	0x00000000
.L_379:


//--------------------- .nv.callgraph             --------------------------
	.section	.nv.callgraph,"",@"SHT_CUDA_CALLGRAPH"
	.align	4
	.sectionentsize	8
	.align		4
        /*0000*/ 	.word	0x00000000
	.align		4
        /*0004*/ 	.word	0xffffffff
	.align		4
        /*0008*/ 	.word	0x00000000
	.align		4
        /*000c*/ 	.word	0xfffffffe
	.align		4
        /*0010*/ 	.word	0x00000000
	.align		4
        /*0014*/ 	.word	0xfffffffd
	.align		4
        /*0018*/ 	.word	0x00000000
	.align		4
        /*001c*/ 	.word	0xfffffffc


//--------------------- .nv.rel.action            --------------------------
	.section	.nv.rel.action,"",@"SHT_CUDA_RELOCINFO"
	.align	8
	.sectionentsize	8
        /*0000*/ 	.byte	0x73, 0x00, 0x00, 0x00, 0x00, 0x00, 0x00, 0x00, 0x00, 0x00, 0x00, 0x11, 0x25, 0x00, 0x05, 0x36


//--------------------- .nv.constant4             --------------------------
	.section	.nv.constant4,"a",@progbits
	.align	8
	.align		8
.nv.constant4:
        /*0000*/ 	.dword	_ZN54_INTERNAL_eb366312_23_multi_tensor_lamb_mp_cu_65fa13604cuda3std3__45__cpo5beginE
	.align		8
        /*0008*/ 	.dword	_ZN54_INTERNAL_eb366312_23_multi_tensor_lamb_mp_cu_65fa13604cuda3std3__45__cpo3endE
	.align		8
        /*0010*/ 	.dword	_ZN54_INTERNAL_eb366312_23_multi_tensor_lamb_mp_cu_65fa13604cuda3std3__45__cpo6cbeginE
	.align		8
        /*0018*/ 	.dword	_ZN54_INTERNAL_eb366312_23_multi_tensor_lamb_mp_cu_65fa13604cuda3std3__45__cpo4cendE
	.align		8
        /*0020*/ 	.dword	_ZN54_INTERNAL_eb366312_23_multi_tensor_lamb_mp_cu_65fa13604cuda3std3__45__cpo6rbeginE
	.align		8
        /*0028*/ 	.dword	_ZN54_INTERNAL_eb366312_23_multi_tensor_lamb_mp_cu_65fa13604cuda3std3__45__cpo4rendE
	.align		8
        /*0030*/ 	.dword	_ZN54_INTERNAL_eb366312_23_multi_tensor_lamb_mp_cu_65fa13604cuda3std3__45__cpo7crbeginE
	.align		8
        /*0038*/ 	.dword	_ZN54_INTERNAL_eb366312_23_multi_tensor_lamb_mp_cu_65fa13604cuda3std3__45__cpo5crendE
	.align		8
        /*0040*/ 	.dword	_ZN54_INTERNAL_eb366312_23_multi_tensor_lamb_mp_cu_65fa13604cuda3std3__456_GLOBAL__N__eb366312_23_multi_tensor_lamb_mp_cu_65fa13606ignoreE
	.align		8
        /*0048*/ 	.dword	_ZN54_INTERNAL_eb366312_23_multi_tensor_lamb_mp_cu_65fa13604cuda3std3__419piecewise_constructE
	.align		8
        /*0050*/ 	.dword	_ZN54_INTERNAL_eb366312_23_multi_tensor_lamb_mp_cu_65fa13604cuda3std3__48in_placeE
	.align		8
        /*0058*/ 	.dword	_ZN54_INTERNAL_eb366312_23_multi_tensor_lamb_mp_cu_65fa13604cuda3std3__420unreachable_sentinelE
	.align		8
        /*0060*/ 	.dword	_ZN54_INTERNAL_eb366312_23_multi_tensor_lamb_mp_cu_65fa13604cuda3std6ranges3__45__cpo4swapE
	.align		8
        /*0068*/ 	.dword	_ZN54_INTERNAL_eb366312_23_multi_tensor_lamb_mp_cu_65fa13604cuda3std6ranges3__45__cpo9iter_moveE
	.align		8
        /*0070*/ 	.dword	_ZN54_INTERNAL_eb366312_23_multi_tensor_lamb_mp_cu_65fa13604cuda3std6ranges3__45__cpo5beginE
	.align		8
        /*0078*/ 	.dword	_ZN54_INTERNAL_eb366312_23_multi_tensor_lamb_mp_cu_65fa13604cuda3std6ranges3__45__cpo3endE
	.align		8
        /*0080*/ 	.dword	_ZN54_INTERNAL_eb366312_23_multi_tensor_lamb_mp_cu_65fa13604cuda3std6ranges3__45__cpo6cbeginE
	.align		8
        /*0088*/ 	.dword	_ZN54_INTERNAL_eb366312_23_multi_tensor_lamb_mp_cu_65fa13604cuda3std6ranges3__45__cpo4cendE
	.align		8
        /*0090*/ 	.dword	_ZN54_INTERNAL_eb366312_23_multi_tensor_lamb_mp_cu_65fa13604cuda3std6ranges3__45__cpo7advanceE
	.align		8
        /*0098*/ 	.dword	_ZN54_INTERNAL_eb366312_23_multi_tensor_lamb_mp_cu_65fa13604cuda3std6ranges3__45__cpo9iter_swapE
	.align		8
        /*00a0*/ 	.dword	_ZN54_INTERNAL_eb366312_23_multi_tensor_lamb_mp_cu_65fa13604cuda3std6ranges3__45__cpo4nextE
	.align		8
        /*00a8*/ 	.dword	_ZN54_INTERNAL_eb366312_23_multi_tensor_lamb_mp_cu_65fa13604cuda3std6ranges3__45__cpo4prevE
	.align		8
        /*00b0*/ 	.dword	_ZN54_INTERNAL_eb366312_23_multi_tensor_lamb_mp_cu_65fa13604cuda3std6ranges3__45__cpo4dataE
	.align		8
        /*00b8*/ 	.dword	_ZN54_INTERNAL_eb366312_23_multi_tensor_lamb_mp_cu_65fa13604cuda3std6ranges3__45__cpo5cdataE
	.align		8
        /*00c0*/ 	.dword	_ZN54_INTERNAL_eb366312_23_multi_tensor_lamb_mp_cu_65fa13604cuda3std6ranges3__45__cpo4sizeE
	.align		8
        /*00c8*/ 	.dword	_ZN54_INTERNAL_eb366312_23_multi_tensor_lamb_mp_cu_65fa13604cuda3std6ranges3__45__cpo5ssizeE
	.align		8
        /*00d0*/ 	.dword	_ZN54_INTERNAL_eb366312_23_multi_tensor_lamb_mp_cu_65fa13604cuda3std6ranges3__45__cpo8distanceE
	.align		8
        /*00d8*/ 	.dword	_ZN54_INTERNAL_eb366312_23_multi_tensor_lamb_mp_cu_65fa13606thrust23THRUST_300001_SM_800_NS6system6detail10sequential3seqE


//--------------------- .nv.constant2._Z25multi_tensor_apply_kernelI18TensorListMetadataILi3EE17LAMBStage2FunctorIN3c108BFloat16ELi3EfEJPfS6_S6_fbEEvlPViT_T0_DpT1_ --------------------------
	.section	.nv.constant2._Z25multi_tensor_apply_kernelI18TensorListMetadataILi3EE17LAMBStage2FunctorIN3c108BFloat16ELi3EfEJPfS6_S6_fbEEvlPViT_T0_DpT1_,"a",@progbits
	.sectionflags	@""
	.align	4
.nv.constant2._Z25multi_tensor_apply_kernelI18TensorListMetadataILi3EE17LAMBStage2FunctorIN3c108BFloat16ELi3EfEJPfS6_S6_fbEEvlPViT_T0_DpT1_:
        /*0000*/ 	.byte	0x10, 0x00, 0x00, 0x00, 0x00, 0x00, 0x00, 0x00


//--------------------- .nv.constant0._Z25multi_tensor_apply_kernelI18TensorListMetadataILi3EE17LAMBStage2FunctorIN3c108BFloat16ELi3EfEJPfS6_S6_fbEEvlPViT_T0_DpT1_ --------------------------
	.section	.nv.constant0._Z25multi_tensor_apply_kernelI18TensorListMetadataILi3EE17LAMBStage2FunctorIN3c108BFloat16ELi3EfEJPfS6_S6_fbEEvlPViT_T0_DpT1_,"a",@progbits
	.sectionflags	@""
	.align	4
.nv.constant0._Z25multi_tensor_apply_kernelI18TensorListMetadataILi3EE17LAMBStage2FunctorIN3c108BFloat16ELi3EfEJPfS6_S6_fbEEvlPViT_T0_DpT1_:
	.zero		3549


//--------------------- .nv.constant2._Z25multi_tensor_apply_kernelI18TensorListMetadataILi3EE17LAMBStage2FunctorIN3c104HalfELi3EfEJPfS6_S6_fbEEvlPViT_T0_DpT1_ --------------------------
	.section	.nv.constant2._Z25multi_tensor_apply_kernelI18TensorListMetadataILi3EE17LAMBStage2FunctorIN3c104HalfELi3EfEJPfS6_S6_fbEEvlPViT_T0_DpT1_,"a",@progbits
	.sectionflags	@""
	.align	4
.nv.constant2._Z25multi_tensor_apply_kernelI18TensorListMetadataILi3EE17LAMBStage2FunctorIN3c104HalfELi3EfEJPfS6_S6_fbEEvlPViT_T0_DpT1_:
        /*0000*/ 	.byte	0x10, 0x00, 0x00, 0x00, 0x00, 0x00, 0x00, 0x00


//--------------------- .nv.constant0._Z25multi_tensor_apply_kernelI18TensorListMetadataILi3EE17LAMBStage2FunctorIN3c104HalfELi3EfEJPfS6_S6_fbEEvlPViT_T0_DpT1_ --------------------------
	.section	.nv.constant0._Z25multi_tensor_apply_kernelI18TensorListMetadataILi3EE17LAMBStage2FunctorIN3c104HalfELi3EfEJPfS6_S6_fbEEvlPViT_T0_DpT1_,"a",@progbits
	.sectionflags	@""
	.align	4
.nv.constant0._Z25multi_tensor_apply_kernelI18TensorListMetadataILi3EE17LAMBStage2FunctorIN3c104HalfELi3EfEJPfS6_S6_fbEEvlPViT_T0_DpT1_:
	.zero		3549


//--------------------- .nv.constant2._Z25multi_tensor_apply_kernelI18TensorListMetadataILi3EE17LAMBStage2FunctorIfLi3EfEJPfS4_S4_fbEEvlPViT_T0_DpT1_ --------------------------
	.section	.nv.constant2._Z25multi_tensor_apply_kernelI18TensorListMetadataILi3EE17LAMBStage2FunctorIfLi3EfEJPfS4_S4_fbEEvlPViT_T0_DpT1_,"a",@progbits
	.sectionflags	@""
	.align	4
.nv.constant2._Z25multi_tensor_apply_kernelI18TensorListMetadataILi3EE17LAMBStage2FunctorIfLi3EfEJPfS4_S4_fbEEvlPViT_T0_DpT1_:
        /*0000*/ 	.byte	0x10, 0x00, 0x00, 0x00, 0x00, 0x00, 0x00, 0x00


//--------------------- .nv.constant0._Z25multi_tensor_apply_kernelI18TensorListMetadataILi3EE17LAMBStage2FunctorIfLi3EfEJPfS4_S4_fbEEvlPViT_T0_DpT1_ --------------------------
	.section	.nv.constant0._Z25multi_tensor_apply_kernelI18TensorListMetadataILi3EE17LAMBStage2FunctorIfLi3EfEJPfS4_S4_fbEEvlPViT_T0_DpT1_,"a",@progbits
	.sectionflags	@""
	.align	4
.nv.constant0._Z25multi_tensor_apply_kernelI18TensorListMetadataILi3EE17LAMBStage2FunctorIfLi3EfEJPfS4_S4_fbEEvlPViT_T0_DpT1_:
	.zero		3549


//--------------------- .nv.constant2._Z25multi_tensor_apply_kernelI18TensorListMetadataILi2EE17LAMBStage2FunctorIN3c104HalfELi2ES4_EJPfS6_S6_fbEEvlPViT_T0_DpT1_ --------------------------
	.section	.nv.constant2._Z25multi_tensor_apply_kernelI18TensorListMetadataILi2EE17LAMBStage2FunctorIN3c104HalfELi2ES4_EJPfS6_S6_fbEEvlPViT_T0_DpT1_,"a",@progbits
	.sectionflags	@""
	.align	4
.nv.constant2._Z25multi_tensor_apply_kernelI18TensorListMetadataILi2EE17LAMBStage2FunctorIN3c104HalfELi2ES4_EJPfS6_S6_fbEEvlPViT_T0_DpT1_:
        /*0000*/ 	.byte	0x10, 0x00, 0x00, 0x00, 0x00, 0x00, 0x00, 0x00


//--------------------- .nv.constant0._Z25multi_tensor_apply_kernelI18TensorListMetadataILi2EE17LAMBStage2FunctorIN3c104HalfELi2ES4_EJPfS6_S6_fbEEvlPViT_T0_DpT1_ --------------------------
	.section	.nv.constant0._Z25multi_tensor_apply_kernelI18TensorListMetadataILi2EE17LAMBStage2FunctorIN3c104HalfELi2ES4_EJPfS6_S6_fbEEvlPViT_T0_DpT1_,"a",@progbits
	.sectionflags	@""
	.align	4
.nv.constant0._Z25multi_tensor_apply_kernelI18TensorListMetadataILi2EE17LAMBStage2FunctorIN3c104HalfELi2ES4_EJPfS6_S6_fbEEvlPViT_T0_DpT1_:
	.zero		3549


//--------------------- .nv.constant2._Z25multi_tensor_apply_kernelI18TensorListMetadataILi2EE17LAMBStage2FunctorIfLi2EfEJPfS4_S4_fbEEvlPViT_T0_DpT1_ --------------------------
	.section	.nv.constant2._Z25multi_tensor_apply_kernelI18TensorListMetadataILi2EE17LAMBStage2FunctorIfLi2EfEJPfS4_S4_fbEEvlPViT_T0_DpT1_,"a",@progbits
	.sectionflags	@""
	.align	4
.nv.constant2._Z25multi_tensor_apply_kernelI18TensorListMetadataILi2EE17LAMBStage2FunctorIfLi2EfEJPfS4_S4_fbEEvlPViT_T0_DpT1_:
        /*0000*/ 	.byte	0x10, 0x00, 0x00, 0x00, 0x00, 0x00, 0x00, 0x00


//--------------------- .nv.constant0._Z25multi_tensor_apply_kernelI18TensorListMetadataILi2EE17LAMBStage2FunctorIfLi2EfEJPfS4_S4_fbEEvlPViT_T0_DpT1_ --------------------------
	.section	.nv.constant0._Z25multi_tensor_apply_kernelI18TensorListMetadataILi2EE17LAMBStage2FunctorIfLi2EfEJPfS4_S4_fbEEvlPViT_T0_DpT1_,"a",@progbits
	.sectionflags	@""
	.align	4
.nv.constant0._Z25multi_tensor_apply_kernelI18TensorListMetadataILi2EE17LAMBStage2FunctorIfLi2EfEJPfS4_S4_fbEEvlPViT_T0_DpT1_:
	.zero		3549


//--------------------- .nv.constant2._Z25multi_tensor_apply_kernelI18TensorListMetadataILi4EE17LAMBStage1FunctorIN3c108BFloat16EfEJfffPiif10adamMode_tfPfS8_S8_S8_EEvlPViT_T0_DpT1_ --------------------------
	.section	.nv.constant2._Z25multi_tensor_apply_kernelI18TensorListMetadataILi4EE17LAMBStage1FunctorIN3c108BFloat16EfEJfffPiif10adamMode_tfPfS8_S8_S8_EEvlPViT_T0_DpT1_,"a",@progbits
	.sectionflags	@""
	.align	4
.nv.constant2._Z25multi_tensor_apply_kernelI18TensorListMetadataILi4EE17LAMBStage1FunctorIN3c108BFloat16EfEJfffPiif10adamMode_tfPfS8_S8_S8_EEvlPViT_T0_DpT1_:
        /*0000*/ 	.byte	0x00, 0x00, 0x00, 0xf0, 0xff, 0xff, 0x0f, 0x38, 0x10, 0x00, 0x00, 0x00, 0x00, 0x00, 0x00, 0x00
        /* <DEDUP_REMOVED lines=11> */


//--------------------- .nv.constant0._Z25multi_tensor_apply_kernelI18TensorListMetadataILi4EE17LAMBStage1FunctorIN3c108BFloat16EfEJfffPiif10adamMode_tfPfS8_S8_S8_EEvlPViT_T0_DpT1_ --------------------------
	.section	.nv.constant0._Z25multi_tensor_apply_kernelI18TensorListMetadataILi4EE17LAMBStage1FunctorIN3c108BFloat16EfEJfffPiif10adamMode_tfPfS8_S8_S8_EEvlPViT_T0_DpT1_,"a",@progbits
	.sectionflags	@""
	.align	4
.nv.constant0._Z25multi_tensor_apply_kernelI18TensorListMetadataILi4EE17LAMBStage1FunctorIN3c108BFloat16EfEJfffPiif10adamMode_tfPfS8_S8_S8_EEvlPViT_T0_DpT1_:
	.zero		3488


//--------------------- .nv.constant2._Z25multi_tensor_apply_kernelI18TensorListMetadataILi4EE17LAMBStage1FunctorIN3c104HalfEfEJfffPiif10adamMode_tfPfS8_S8_S8_EEvlPViT_T0_DpT1_ --------------------------
	.section	.nv.constant2._Z25multi_tensor_apply_kernelI18TensorListMetadataILi4EE17LAMBStage1FunctorIN3c104HalfEfEJfffPiif10adamMode_tfPfS8_S8_S8_EEvlPViT_T0_DpT1_,"a",@progbits
	.sectionflags	@""
	.align	4
.nv.constant2._Z25multi_tensor_apply_kernelI18TensorListMetadataILi4EE17LAMBStage1FunctorIN3c104HalfEfEJfffPiif10adamMode_tfPfS8_S8_S8_EEvlPViT_T0_DpT1_:
        /* <DEDUP_REMOVED lines=12> */


//--------------------- .nv.constant0._Z25multi_tensor_apply_kernelI18TensorListMetadataILi4EE17LAMBStage1FunctorIN3c104HalfEfEJfffPiif10adamMode_tfPfS8_S8_S8_EEvlPViT_T0_DpT1_ --------------------------
	.section	.nv.constant0._Z25multi_tensor_apply_kernelI18TensorListMetadataILi4EE17LAMBStage1FunctorIN3c104HalfEfEJfffPiif10adamMode_tfPfS8_S8_S8_EEvlPViT_T0_DpT1_,"a",@progbits
	.sectionflags	@""
	.align	4
.nv.constant0._Z25multi_tensor_apply_kernelI18TensorListMetadataILi4EE17LAMBStage1FunctorIN3c104HalfEfEJfffPiif10adamMode_tfPfS8_S8_S8_EEvlPViT_T0_DpT1_:
	.zero		3488


//--------------------- .nv.constant2._Z25multi_tensor_apply_kernelI18TensorListMetadataILi4EE17LAMBStage1FunctorIN3c104HalfES4_EJfffPiif10adamMode_tfPfS8_S8_S8_EEvlPViT_T0_DpT1_ --------------------------
	.section	.nv.constant2._Z25multi_tensor_apply_kernelI18TensorListMetadataILi4EE17LAMBStage1FunctorIN3c104HalfES4_EJfffPiif10adamMode_tfPfS8_S8_S8_EEvlPViT_T0_DpT1_,"a",@progbits
	.sectionflags	@""
	.align	4
.nv.constant2._Z25multi_tensor_apply_kernelI18TensorListMetadataILi4EE17LAMBStage1FunctorIN3c104HalfES4_EJfffPiif10adamMode_tfPfS8_S8_S8_EEvlPViT_T0_DpT1_:
        /* <DEDUP_REMOVED lines=12> */


//--------------------- .nv.constant0._Z25multi_tensor_apply_kernelI18TensorListMetadataILi4EE17LAMBStage1FunctorIN3c104HalfES4_EJfffPiif10adamMode_tfPfS8_S8_S8_EEvlPViT_T0_DpT1_ --------------------------
	.section	.nv.constant0._Z25multi_tensor_apply_kernelI18TensorListMetadataILi4EE17LAMBStage1FunctorIN3c104HalfES4_EJfffPiif10adamMode_tfPfS8_S8_S8_EEvlPViT_T0_DpT1_,"a",@progbits
	.sectionflags	@""
	.align	4
.nv.constant0._Z25multi_tensor_apply_kernelI18TensorListMetadataILi4EE17LAMBStage1FunctorIN3c104HalfES4_EJfffPiif10adamMode_tfPfS8_S8_S8_EEvlPViT_T0_DpT1_:
	.zero		3488


//--------------------- .nv.constant2._Z25multi_tensor_apply_kernelI18TensorListMetadataILi4EE17LAMBStage1FunctorIffEJfffPiif10adamMode_tfPfS6_S6_S6_EEvlPViT_T0_DpT1_ --------------------------
	.section	.nv.constant2._Z25multi_tensor_apply_kernelI18TensorListMetadataILi4EE17LAMBStage1FunctorIffEJfffPiif10adamMode_tfPfS6_S6_S6_EEvlPViT_T0_DpT1_,"a",@progbits
	.sectionflags	@""
	.align	4
.nv.constant2._Z25multi_tensor_apply_kernelI18TensorListMetadataILi4EE17LAMBStage1FunctorIffEJfffPiif10adamMode_tfPfS6_S6_S6_EEvlPViT_T0_DpT1_:
        /* <DEDUP_REMOVED lines=12> */


//--------------------- .nv.constant0._Z25multi_tensor_apply_kernelI18TensorListMetadataILi4EE17LAMBStage1FunctorIffEJfffPiif10adamMode_tfPfS6_S6_S6_EEvlPViT_T0_DpT1_ --------------------------
	.section	.nv.constant0._Z25multi_tensor_apply_kernelI18TensorListMetadataILi4EE17LAMBStage1FunctorIffEJfffPiif10adamMode_tfPfS6_S6_S6_EEvlPViT_T0_DpT1_,"a",@progbits
	.sectionflags	@""
	.align	4
.nv.constant0._Z25multi_tensor_apply_kernelI18TensorListMetadataILi4EE17LAMBStage1FunctorIffEJfffPiif10adamMode_tfPfS6_S6_S6_EEvlPViT_T0_DpT1_:
	.zero		3488


//--------------------- .text._Z25multi_tensor_apply_kernelI18TensorListMetadataILi3EE17LAMBStage2FunctorIN3c108BFloat16ELi3EfEJPfS6_S6_fbEEvlPViT_T0_DpT1_ --------------------------
	.section	.text._Z25multi_tensor_apply_kernelI18TensorListMetadataILi3EE17LAMBStage2FunctorIN3c108BFloat16ELi3EfEJPfS6_S6_fbEEvlPViT_T0_DpT1_,"ax",@progbits
	.sectioninfo	@"SHI_REGISTERS=32"
	.align	128
        .global         _Z25multi_tensor_apply_kernelI18TensorListMetadataILi3EE17LAMBStage2FunctorIN3c108BFloat16ELi3EfEJPfS6_S6_fbEEvlPViT_T0_DpT1_
        .type           _Z25multi_tensor_apply_kernelI18TensorListMetadataILi3EE17LAMBStage2FunctorIN3c108BFloat16ELi3EfEJPfS6_S6_fbEEvlPViT_T0_DpT1_,@function
        .size           _Z25multi_tensor_apply_kernelI18TensorListMetadataILi3EE17LAMBStage2FunctorIN3c108BFloat16ELi3EfEJPfS6_S6_fbEEvlPViT_T0_DpT1_,(.L_x_138 - _Z25multi_tensor_apply_kernelI18TensorListMetadataILi3EE17LAMBStage2FunctorIN3c108BFloat16ELi3EfEJPfS6_S6_fbEEvlPViT_T0_DpT1_)
        .other          _Z25multi_tensor_apply_kernelI18TensorListMetadataILi3EE17LAMBStage2FunctorIN3c108BFloat16ELi3EfEJPfS6_S6_fbEEvlPViT_T0_DpT1_,@"STO_CUDA_ENTRY STV_DEFAULT"
_Z25multi_tensor_apply_kernelI18TensorListMetadataILi3EE17LAMBStage2FunctorIN3c108BFloat16ELi3EfEJPfS6_S6_fbEEvlPViT_T0_DpT1_:
.text._Z25multi_tensor_apply_kernelI18TensorListMetadataILi3EE17LAMBStage2FunctorIN3c108BFloat16ELi3EfEJPfS6_S6_fbEEvlPViT_T0_DpT1_:
[----:B------:R-:W-:Y:S02]  /*0000*/  IMAD.MOV.U32 R1, RZ, RZ, c[0x0][0x28] ;  /* 0x00000a00ff017624 */ /* 0x000fe400078e00ff */
[----:B------:R-:W-:Y:S01]  /*0010*/  IMAD.MOV.U32 R2, RZ, RZ, c[0x0][0x168] ;  /* 0x00005a00ff027624 */ /* 0x000fe200078e00ff */
[----:B------:R-:W-:Y:S01]  /*0020*/  ULDC.64 UR18, c[0x0][0x118] ;  /* 0x0000460000127ab9 */ /* 0x000fe20000000a00 */
[----:B------:R-:W-:-:S05]  /*0030*/  IMAD.MOV.U32 R3, RZ, RZ, c[0x0][0x16c] ;  /* 0x00005b00ff037624 */ /* 0x000fca00078e00ff */
[----:B------:R-:W2:Y:S02]  /*0040*/  LDG.E.STRONG.SYS R2, [R2.64] ;  /* 0x0000001202027981 */ /* 0x000ea4000c1f5900 */
[----:B--2---:R-:W-:-:S13]  /*0050*/  ISETP.NE.AND P0, PT, R2, RZ, PT ;  /* 0x000000ff0200720c */ /* 0x004fda0003f05270 */
[----:B------:R-:W-:Y:S05]  /*0060*/  @P0 EXIT ;  /* 0x000000000000094d */ /* 0x000fea0003800000 */
[----:B------:R-:W-:Y:S02]  /*0070*/  IMAD.MOV.U32 R6, RZ, RZ, c[0x0][0xdd0] ;  /* 0x00037400ff067624 */ /* 0x000fe400078e00ff */
[----:B------:R-:W-:-:S05]  /*0080*/  IMAD.MOV.U32 R7, RZ, RZ, c[0x0][0xdd4] ;  /* 0x00037500ff077624 */ /* 0x000fca00078e00ff */
[----:B------:R0:W5:Y:S01]  /*0090*/  LDG.E R6, [R6.64] ;  /* 0x0000001206067981 */ /* 0x000162000c1e1900 */
[----:B------:R-:W1:Y:S01]  /*00a0*/  S2UR UR14, SR_CTAID.X ;  /* 0x00000000000e79c3 */ /* 0x000e620000002500 */
[----:B------:R-:W-:Y:S01]  /*00b0*/  UMOV UR17, 0x4 ;  /* 0x0000000400117882 */ /* 0x000fe20000000000 */
[----:B------:R-:W-:Y:S01]  /*00c0*/  FSETP.NEU.FTZ.AND P0, PT, RZ, c[0x0][0xdd8], PT ;  /* 0x00037600ff007a0b */ /* 0x000fe20003f1d000 */
[----:B------:R-:W-:Y:S02]  /*00d0*/  ULDC UR5, c[0x2][0x0] ;  /* 0x0080000000057ab9 */ /* 0x000fe40000000800 */
[----:B------:R-:W-:Y:S02]  /*00e0*/  UMOV UR12, 0x8 ;  /* 0x00000008000c7882 */ /* 0x000fe40000000000 */
[----:B------:R-:W-:Y:S02]  /*00f0*/  ULDC UR8, c[0x0][0x160] ;  /* 0x0000580000087ab9 */ /* 0x000fe40000000800 */
[----:B------:R-:W-:-:S02]  /*0100*/  ULDC.S8 UR10, c[0x0][0xddc] ;  /* 0x00037700000a7ab9 */ /* 0x000fc40000000200 */
[----:B------:R-:W-:Y:S01]  /*0110*/  ISETP.EQ.AND P1, PT, RZ, UR10, PT ;  /* 0x0000000aff007c0c */ /* 0x000fe2000bf22270 */
[----:B-1----:R-:W-:-:S03]  /*0120*/  UIMAD UR4, UR14, UR17, UR5 ;  /* 0x000000110e0472a4 */ /* 0x002fc6000f8e0205 */
[----:B------:R-:W-:Y:S02]  /*0130*/  ULDC.U8 UR14, c[0x0][UR14+0x770] ;  /* 0x0001dc000e0e7abb */ /* 0x000fe40008000000 */
[----:B------:R-:W-:-:S07]  /*0140*/  UIMAD UR12, UR14, UR12, UR5 ;  /* 0x0000000c0e0c72a4 */ /* 0x000fce000f8e0205 */
[----:B------:R-:W-:Y:S02]  /*0150*/  ULDC UR4, c[0x0][UR4+0x8a0] ;  /* 0x0002280004047abb */ /* 0x000fe40008000800 */
[----:B------:R-:W-:-:S03]  /*0160*/  UIMAD UR15, UR4, UR8, URZ ;  /* 0x00000008040f72a4 */ /* 0x000fc6000f8e023f */
[----:B------:R-:W-:Y:S02]  /*0170*/  ULDC UR4, c[0x0][UR12+0x5e0] ;  /* 0x000178000c047abb */ /* 0x000fe40008000800 */
[----:B------:R-:W-:Y:S02]  /*0180*/  UIADD3 UR16, UR4, -UR15, URZ ;  /* 0x8000000f04107290 */ /* 0x000fe4000fffe03f */
[----:B------:R-:W-:Y:S02]  /*0190*/  ULDC.64 UR6, c[0x0][UR12+0x2e0] ;  /* 0x0000b8000c067abb */ /* 0x000fe40008000a00 */
[----:B------:R-:W-:Y:S02]  /*01a0*/  ULOP3.LUT UR8, UR16, UR8, URZ, 0xfc, !UPT ;  /* 0x0000000810087292 */ /* 0x000fe4000f8efc3f */
[----:B------:R-:W-:Y:S02]  /*01b0*/  ULDC.64 UR4, c[0x0][UR12+0x160] ;  /* 0x000058000c047abb */ /* 0x000fe40008000a00 */
[----:B------:R-:W-:-:S02]  /*01c0*/  ULOP3.LUT UP0, URZ, UR8, 0x3, URZ, 0xc0, !UPT ;  /* 0x00000003083f7892 */ /* 0x000fc4000f80c03f */
[----:B------:R-:W-:Y:S02]  /*01d0*/  UIMAD.WIDE UR8, UR15, 0x2, UR4 ;  /* 0x000000020f0878a5 */ /* 0x000fe4000f8e0204 */
[----:B------:R-:W-:Y:S02]  /*01e0*/  ULDC.64 UR12, c[0x0][UR12+0x460] ;  /* 0x000118000c0c7abb */ /* 0x000fe40008000a00 */
[----:B------:R-:W-:Y:S01]  /*01f0*/  ULDC UR4, c[0x0][0xdb0] ;  /* 0x00036c0000047ab9 */ /* 0x000fe20000000800 */
[----:B------:R-:W-:Y:S01]  /*0200*/  PLOP3.LUT P2, PT, PT, PT, UP0, 0x80, 0x0 ;  /* 0x000000000000781c */ /* 0x000fe20003f4f008 */
[----:B------:R-:W-:Y:S02]  /*0210*/  UIMAD.WIDE UR10, UR15, 0x4, UR6 ;  /* 0x000000040f0a78a5 */ /* 0x000fe4000f8e0206 */
[----:B------:R-:W-:Y:S02]  /*0220*/  UIMAD.WIDE UR12, UR15, 0x2, UR12 ;  /* 0x000000020f0c78a5 */ /* 0x000fe4000f8e020c */
[----:B------:R-:W-:Y:S01]  /*0230*/  UIADD3 UR14, UR14, UR4, URZ ;  /* 0x000000040e0e7290 */ /* 0x000fe2000fffe03f */
[----:B------:R-:W-:Y:S07]  /*0240*/  @!P0 BRA P1, `(.L_x_0) ;  /* 0x0000010000008947 */ /* 0x000fee0000800000 */
[----:B0-----:R-:W-:Y:S02]  /*0250*/  ULDC.64 UR4, c[0x0][0xdc0] ;  /* 0x0003700000047ab9 */ /* 0x001fe40000000a00 */
[----:B------:R-:W-:-:S02]  /*0260*/  ULDC.64 UR6, c[0x0][0xdc8] ;  /* 0x0003720000067ab9 */ /* 0x000fc40000000a00 */
[----:B------:R-:W-:Y:S02]  /*0270*/  UIMAD.WIDE UR6, UR14, UR17, UR6 ;  /* 0x000000110e0672a5 */ /* 0x000fe4000f8e0206 */
[----:B------:R-:W-:-:S04]  /*0280*/  UIMAD.WIDE UR4, UR14, UR17, UR4 ;  /* 0x000000110e0472a5 */ /* 0x000fc8000f8e0204 */
[----:B------:R-:W-:Y:S02]  /*0290*/  IMAD.U32 R2, RZ, RZ, UR6 ;  /* 0x00000006ff027e24 */ /* 0x000fe4000f8e00ff */
[----:B------:R-:W-:Y:S02]  /*02a0*/  IMAD.U32 R4, RZ, RZ, UR4 ;  /* 0x00000004ff047e24 */ /* 0x000fe4000f8e00ff */
[----:B------:R-:W-:Y:S02]  /*02b0*/  IMAD.U32 R3, RZ, RZ, UR7 ;  /* 0x00000007ff037e24 */ /* 0x000fe4000f8e00ff */
[----:B------:R-:W-:-:S03]  /*02c0*/  IMAD.U32 R5, RZ, RZ, UR5 ;  /* 0x00000005ff057e24 */ /* 0x000fc6000f8e00ff */
[----:B------:R-:W2:Y:S04]  /*02d0*/  LDG.E R2, [R2.64] ;  /* 0x0000001202027981 */ /* 0x000ea8000c1e1900 */
[----:B------:R-:W3:Y:S01]  /*02e0*/  LDG.E R4, [R4.64] ;  /* 0x0000001204047981 */ /* 0x000ee2000c1e1900 */
[----:B--2---:R-:W-:Y:S02]  /*02f0*/  FSETP.NEU.FTZ.AND P0, PT, R2, RZ, PT ;  /* 0x000000ff0200720b */ /* 0x004fe40003f1d000 */
[----:B---3--:R-:W-:-:S04]  /*0300*/  FSETP.NEU.FTZ.AND P1, PT, R4, RZ, PT ;  /* 0x000000ff0400720b */ /* 0x008fc80003f3d000 */
[----:B------:R-:W-:-:S13]  /*0310*/  PLOP3.LUT P0, PT, P1, P0, PT, 0x2a, 0x0 ;  /* 0x000000000000781c */ /* 0x000fda0000f00572 */
[----:B------:R-:W0:Y:S02]  /*0320*/  @!P0 MUFU.RCP R7, R2 ;  /* 0x0000000200078308 */ /* 0x000e240000001000 */
[----:B0-----:R-:W-:-:S04]  /*0330*/  @!P0 FMUL.FTZ R7, R4, R7 ;  /* 0x0000000704078220 */ /* 0x001fc80000410000 */
[----:B-----5:R-:W-:Y:S02]  /*0340*/  @!P0 FMUL.FTZ R6, R6, R7 ;  /* 0x0000000706068220 */ /* 0x020fe40000410000 */
.L_x_0:
[----:B0-----:R-:W-:Y:S05]  /*0350*/  @P2 BRA `(.L_x_1) ;  /* 0x0000006000002947 */ /* 0x001fea0003800000 */
[----:B------:R-:W-:Y:S02]  /*0360*/  ULOP3.LUT UP0, URZ, UR10, 0xf, URZ, 0xc0, !UPT ;  /* 0x0000000f0a3f7892 */ /* 0x000fe4000f80c03f */
[----:B------:R-:W-:Y:S02]  /*0370*/  ULOP3.LUT UP1, URZ, UR8, 0x7, URZ, 0xc0, !UPT ;  /* 0x00000007083f7892 */ /* 0x000fe4000f82c03f */
[----:B------:R-:W-:-:S04]  /*0380*/  ULOP3.LUT UP2, URZ, UR12, 0x7, URZ, 0xc0, !UPT ;  /* 0x000000070c3f7892 */ /* 0x000fc8000f84c03f */
[----:B------:R-:W-:-:S06]  /*0390*/  UPLOP3.LUT UP0, UPT, UP0, UP1, UP2, 0x1, 0x0 ;  /* 0x000000000000789c */ /* 0x000fcc0000702021 */
[----:B------:R-:W-:-:S13]  /*03a0*/  PLOP3.LUT P0, PT, PT, PT, UP0, 0x80, 0x0 ;  /* 0x000000000000781c */ /* 0x000fda0003f0f008 */
[----:B------:R-:W-:Y:S05]  /*03b0*/  @P0 BRA `(.L_x_2) ;  /* 0x0000054000000947 */ /* 0x000fea0003800000 */
.L_x_1:
[----:B------:R-:W-:Y:S02]  /*03c0*/  UMOV UR4, 0x1 ;  /* 0x0000000100047882 */ /* 0x000fe40000000000 */
[----:B------:R-:W-:Y:S02]  /*03d0*/  ULDC UR5, c[0x0][0x160] ;  /* 0x0000580000057ab9 */ /* 0x000fe40000000800 */
[----:B------:R-:W-:-:S04]  /*03e0*/  UISETP.LE.AND UP0, UPT, UR4, UR5, UPT ;  /* 0x000000050400728c */ /* 0x000fc8000bf03270 */
[----:B------:R-:W-:-:S06]  /*03f0*/  UISETP.LT.OR UP0, UPT, UR16, 0x1, !UP0 ;  /* 0x000000011000788c */ /* 0x000fcc000c701670 */
[----:B------:R-:W-:-:S13]  /*0400*/  PLOP3.LUT P0, PT, PT, PT, UP0, 0x80, 0x0 ;  /* 0x000000000000781c */ /* 0x000fda0003f0f008 */
[----:B------:R-:W-:Y:S05]  /*0410*/  @P0 EXIT ;  /* 0x000000000000094d */ /* 0x000fea0003800000 */
[----:B------:R-:W0:Y:S01]  /*0420*/  S2R R8, SR_TID.X ;  /* 0x0000000000087919 */ /* 0x000e220000002100 */
[----:B------:R-:W-:-:S04]  /*0430*/  IMAD.MOV.U32 R21, RZ, RZ, RZ ;  /* 0x000000ffff157224 */ /* 0x000fc800078e00ff */
.L_x_3:
[----:B0-----:R-:W-:Y:S02]  /*0440*/  IMAD.IADD R14, R8, 0x1, R21 ;  /* 0x00000001080e7824 */ /* 0x001fe400078e0215 */
[----:B------:R-:W-:Y:S02]  /*0450*/  IMAD.MOV.U32 R11, RZ, RZ, 0x2 ;  /* 0x00000002ff0b7424 */ /* 0x000fe400078e00ff */
[----:B------:R-:W-:Y:S01]  /*0460*/  IMAD.MOV.U32 R12, RZ, RZ, 0x2 ;  /* 0x00000002ff0c7424 */ /* 0x000fe200078e00ff */
[C---:B------:R-:W-:Y:S02]  /*0470*/  IADD3 R17, R14.reuse, c[0x0][0x0], RZ ;  /* 0x000000000e117a10 */ /* 0x040fe40007ffe0ff */
[----:B------:R-:W-:Y:S02]  /*0480*/  ISETP.GE.AND P0, PT, R14, c[0x0][0x160], PT ;  /* 0x000058000e007a0c */ /* 0x000fe40003f06270 */
[----:B------:R-:W-:-:S02]  /*0490*/  ISETP.GE.AND P1, PT, R17, c[0x0][0x160], PT ;  /* 0x0000580011007a0c */ /* 0x000fc40003f26270 */
[----:B------:R-:W-:Y:S02]  /*04a0*/  ISETP.LT.AND P0, PT, R14, UR16, !P0 ;  /* 0x000000100e007c0c */ /* 0x000fe4000c701270 */
[----:B------:R-:W-:-:S11]  /*04b0*/  ISETP.LT.AND P1, PT, R17, UR16, !P1 ;  /* 0x0000001011007c0c */ /* 0x000fd6000cf21270 */
[----:B------:R-:W-:-:S04]  /*04c0*/  @P0 IMAD.WIDE R10, R14, R11, UR8 ;  /* 0x000000080e0a0e25 */ /* 0x000fc8000f8e020b */
[C---:B------:R-:W-:Y:S01]  /*04d0*/  @P1 IMAD.WIDE R12, R17.reuse, R12, UR8 ;  /* 0x00000008110c1e25 */ /* 0x040fe2000f8e020c */
[----:B------:R0:W2:Y:S05]  /*04e0*/  @P0 LDG.E.U16 R15, [R10.64] ;  /* 0x000000120a0f0981 */ /* 0x0000aa000c1e1500 */
[----:B------:R1:W3:Y:S01]  /*04f0*/  @P1 LDG.E.U16 R12, [R12.64] ;  /* 0x000000120c0c1981 */ /* 0x0002e2000c1e1500 */
[----:B------:R-:W-:Y:S01]  /*0500*/  IADD3 R19, R17, c[0x0][0x0], RZ ;  /* 0x0000000011137a10 */ /* 0x000fe20007ffe0ff */
[----:B------:R-:W-:-:S03]  /*0510*/  IMAD.MOV.U32 R23, RZ, RZ, 0x4 ;  /* 0x00000004ff177424 */ /* 0x000fc600078e00ff */
[C---:B------:R-:W-:Y:S01]  /*0520*/  IADD3 R24, R19.reuse, c[0x0][0x0], RZ ;  /* 0x0000000013187a10 */ /* 0x040fe20007ffe0ff */
[----:B------:R-:W-:Y:S01]  /*0530*/  IMAD.WIDE R22, R14, R23, UR10 ;  /* 0x0000000a0e167e25 */ /* 0x000fe2000f8e0217 */
[C---:B------:R-:W-:Y:S02]  /*0540*/  ISETP.GE.AND P2, PT, R19.reuse, c[0x0][0x160], PT ;  /* 0x0000580013007a0c */ /* 0x040fe40003f46270 */
[C---:B------:R-:W-:Y:S02]  /*0550*/  ISETP.GE.AND P3, PT, R24.reuse, c[0x0][0x160], PT ;  /* 0x0000580018007a0c */ /* 0x040fe40003f66270 */
[----:B------:R-:W-:Y:S01]  /*0560*/  ISETP.LT.AND P2, PT, R19, UR16, !P2 ;  /* 0x0000001013007c0c */ /* 0x000fe2000d741270 */
[----:B------:R-:W4:Y:S01]  /*0570*/  @P0 LDG.E R0, [R22.64] ;  /* 0x0000001216000981 */ /* 0x000f22000c1e1900 */
[----:B------:R-:W-:Y:S01]  /*0580*/  ISETP.LT.AND P3, PT, R24, UR16, !P3 ;  /* 0x0000001018007c0c */ /* 0x000fe2000df61270 */
[----:B------:R-:W-:Y:S01]  /*0590*/  IMAD.MOV.U32 R16, RZ, RZ, 0x2 ;  /* 0x00000002ff107424 */ /* 0x000fe200078e00ff */
[----:B-1----:R-:W-:Y:S01]  /*05a0*/  SHF.R.S32.HI R13, RZ, 0x1f, R14 ;  /* 0x0000001fff0d7819 */ /* 0x002fe2000001140e */
[----:B------:R-:W-:Y:S01]  /*05b0*/  IMAD.MOV.U32 R27, RZ, RZ, 0x2 ;  /* 0x00000002ff1b7424 */ /* 0x000fe200078e00ff */
[----:B------:R-:W-:-:S04]  /*05c0*/  @P0 LEA R28, P4, R14, UR12, 0x1 ;  /* 0x0000000c0e1c0c11 */ /* 0x000fc8000f8808ff */
[----:B------:R-:W-:Y:S01]  /*05d0*/  @P0 LEA.HI.X R29, R14, UR13, R13, 0x1, P4 ;  /* 0x0000000d0e1d0c11 */ /* 0x000fe2000a0f0c0d */
[----:B------:R-:W-:Y:S02]  /*05e0*/  IMAD.MOV.U32 R14, RZ, RZ, 0x4 ;  /* 0x00000004ff0e7424 */ /* 0x000fe400078e00ff */
[----:B0-----:R-:W-:-:S04]  /*05f0*/  @P2 IMAD.WIDE R10, R19, R16, UR8 ;  /* 0x00000008130a2e25 */ /* 0x001fc8000f8e0210 */
[----:B------:R-:W-:Y:S01]  /*0600*/  @P3 IMAD.WIDE R26, R24, R27, UR8 ;  /* 0x00000008181a3e25 */ /* 0x000fe2000f8e021b */
[----:B------:R0:W4:Y:S05]  /*0610*/  @P2 LDG.E.U16 R25, [R10.64] ;  /* 0x000000120a192981 */ /* 0x00012a000c1e1500 */
[----:B------:R1:W4:Y:S01]  /*0620*/  @P3 LDG.E.U16 R26, [R26.64] ;  /* 0x000000121a1a3981 */ /* 0x000322000c1e1500 */
[----:B0-----:R-:W-:-:S05]  /*0630*/  IMAD.WIDE R10, R17, R14, UR10 ;  /* 0x0000000a110a7e25 */ /* 0x001fca000f8e020e */
[----:B------:R-:W4:Y:S01]  /*0640*/  @P1 LDG.E R4, [R10.64] ;  /* 0x000000120a041981 */ /* 0x000f22000c1e1900 */
[----:B--2---:R-:W-:Y:S01]  /*0650*/  @P0 PRMT R7, RZ, 0x5410, R15 ;  /* 0x00005410ff070816 */ /* 0x004fe2000000000f */
[----:B------:R-:W-:Y:S01]  /*0660*/  IMAD.MOV.U32 R15, RZ, RZ, 0x4 ;  /* 0x00000004ff0f7424 */ /* 0x000fe200078e00ff */
[----:B---3--:R-:W-:Y:S01]  /*0670*/  @P1 PRMT R5, RZ, 0x5410, R12 ;  /* 0x00005410ff051816 */ /* 0x008fe2000000000c */
[----:B------:R-:W-:Y:S02]  /*0680*/  IMAD.MOV.U32 R12, RZ, RZ, 0x4 ;  /* 0x00000004ff0c7424 */ /* 0x000fe400078e00ff */
[----:B------:R-:W-:-:S04]  /*0690*/  IMAD.WIDE R14, R24, R15, UR10 ;  /* 0x0000000a180e7e25 */ /* 0x000fc8000f8e020f */
[----:B------:R-:W-:Y:S01]  /*06a0*/  IMAD.WIDE R12, R19, R12, UR10 ;  /* 0x0000000a130c7e25 */ /* 0x000fe2000f8e020c */
[----:B------:R-:W2:Y:S04]  /*06b0*/  @P3 LDG.E R2, [R14.64] ;  /* 0x000000120e023981 */ /* 0x000ea8000c1e1900 */
[----:B------:R-:W3:Y:S01]  /*06c0*/  @P2 LDG.E R3, [R12.64] ;  /* 0x000000120c032981 */ /* 0x000ee2000c1e1900 */
[----:B----45:R-:W-:-:S05]  /*06d0*/  FFMA.FTZ R0, R7, -R6, R0 ;  /* 0x8000000607007223 */ /* 0x030fca0000010000 */
[----:B------:R-:W-:Y:S01]  /*06e0*/  @P0 F2FP.BF16.PACK_AB R16, RZ, R0 ;  /* 0x00000000ff10023e */ /* 0x000fe200000010ff */
[----:B------:R0:W-:Y:S01]  /*06f0*/  @P0 STG.E [R22.64], R0 ;  /* 0x0000000016000986 */ /* 0x0001e2000c101912 */
[----:B-1----:R-:W-:Y:S02]  /*0700*/  SHF.R.S32.HI R27, RZ, 0x1f, R17 ;  /* 0x0000001fff1b7819 */ /* 0x002fe40000011411 */
[----:B------:R-:W-:Y:S02]  /*0710*/  @P2 LEA R18, P4, R19, UR12, 0x1 ;  /* 0x0000000c13122c11 */ /* 0x000fe4000f8808ff */
[----:B0-----:R-:W-:Y:S02]  /*0720*/  PRMT R23, R16, 0x7610, R23 ;  /* 0x0000761010177816 */ /* 0x001fe40000000017 */
[----:B------:R-:W-:Y:S02]  /*0730*/  SHF.R.S32.HI R22, RZ, 0x1f, R19 ;  /* 0x0000001fff167819 */ /* 0x000fe40000011413 */
[----:B------:R-:W-:Y:S01]  /*0740*/  @P3 PRMT R9, RZ, 0x5410, R26 ;  /* 0x00005410ff093816 */ /* 0x000fe2000000001a */
[----:B------:R0:W-:Y:S01]  /*0750*/  @P0 STG.E.U16 [R28.64], R23 ;  /* 0x000000171c000986 */ /* 0x0001e2000c101512 */
[----:B------:R-:W-:-:S02]  /*0760*/  @P1 LEA R16, P0, R17, UR12, 0x1 ;  /* 0x0000000c11101c11 */ /* 0x000fc4000f8008ff */
[----:B------:R-:W-:Y:S02]  /*0770*/  @P2 PRMT R20, RZ, 0x5410, R25 ;  /* 0x00005410ff142816 */ /* 0x000fe40000000019 */
[----:B------:R-:W-:Y:S01]  /*0780*/  @P1 LEA.HI.X R17, R17, UR13, R27, 0x1, P0 ;  /* 0x0000000d11111c11 */ /* 0x000fe200080f0c1b */
[----:B------:R-:W-:Y:S01]  /*0790*/  FFMA.FTZ R4, R5, -R6, R4 ;  /* 0x8000000605047223 */ /* 0x000fe20000010004 */
[----:B------:R-:W-:Y:S02]  /*07a0*/  @P2 LEA.HI.X R19, R19, UR13, R22, 0x1, P4 ;  /* 0x0000000d13132c11 */ /* 0x000fe4000a0f0c16 */
[----:B------:R-:W-:Y:S02]  /*07b0*/  @P3 LEA R22, P0, R24, UR12, 0x1 ;  /* 0x0000000c18163c11 */ /* 0x000fe4000f8008ff */
[----:B0-----:R-:W-:Y:S02]  /*07c0*/  SHF.R.S32.HI R23, RZ, 0x1f, R24 ;  /* 0x0000001fff177819 */ /* 0x001fe40000011418 */
[----:B------:R-:W-:-:S02]  /*07d0*/  @P1 F2FP.BF16.PACK_AB R25, RZ, R4 ;  /* 0x00000004ff19123e */ /* 0x000fc400000010ff */
[----:B------:R-:W-:Y:S01]  /*07e0*/  @P3 LEA.HI.X R23, R24, UR13, R23, 0x1, P0 ;  /* 0x0000000d18173c11 */ /* 0x000fe200080f0c17 */
[----:B------:R0:W-:Y:S04]  /*07f0*/  @P1 STG.E [R10.64], R4 ;  /* 0x000000040a001986 */ /* 0x0001e8000c101912 */
[----:B------:R-:W-:Y:S01]  /*0800*/  @P1 STG.E.U16 [R16.64], R25 ;  /* 0x0000001910001986 */ /* 0x000fe2000c101512 */
[-C--:B--2---:R-:W-:Y:S02]  /*0810*/  FFMA.FTZ R2, R9, -R6.reuse, R2 ;  /* 0x8000000609027223 */ /* 0x084fe40000010002 */
[----:B---3--:R-:W-:-:S03]  /*0820*/  FFMA.FTZ R3, R20, -R6, R3 ;  /* 0x8000000614037223 */ /* 0x008fc60000010003 */
[----:B------:R-:W-:Y:S02]  /*0830*/  @P3 F2FP.BF16.PACK_AB R24, RZ, R2 ;  /* 0x00000002ff18323e */ /* 0x000fe400000010ff */
[----:B0-----:R-:W-:Y:S01]  /*0840*/  @P2 F2FP.BF16.PACK_AB R11, RZ, R3 ;  /* 0x00000003ff0b223e */ /* 0x001fe200000010ff */
[----:B------:R0:W-:Y:S04]  /*0850*/  @P2 STG.E [R12.64], R3 ;  /* 0x000000030c002986 */ /* 0x0001e8000c101912 */
[----:B------:R1:W-:Y:S04]  /*0860*/  @P2 STG.E.U16 [R18.64], R11 ;  /* 0x0000000b12002986 */ /* 0x0003e8000c101512 */
[----:B------:R1:W-:Y:S01]  /*0870*/  @P3 STG.E [R14.64], R2 ;  /* 0x000000020e003986 */ /* 0x0003e2000c101912 */
[----:B0-----:R-:W-:Y:S01]  /*0880*/  PRMT R13, R24, 0x7610, R13 ;  /* 0x00007610180d7816 */ /* 0x001fe2000000000d */
[----:B------:R-:W-:-:S04]  /*0890*/  IMAD.MOV.U32 R24, RZ, RZ, c[0x0][0x0] ;  /* 0x00000000ff187624 */ /* 0x000fc800078e00ff */
[----:B------:R1:W-:Y:S01]  /*08a0*/  @P3 STG.E.U16 [R22.64], R13 ;  /* 0x0000000d16003986 */ /* 0x0003e2000c101512 */
[----:B------:R-:W-:-:S05]  /*08b0*/  IMAD R21, R24, 0x4, R21 ;  /* 0x0000000418157824 */ /* 0x000fca00078e0215 */
[C---:B------:R-:W-:Y:S02]  /*08c0*/  ISETP.GE.AND P0, PT, R21.reuse, c[0x0][0x160], PT ;  /* 0x0000580015007a0c */ /* 0x040fe40003f06270 */
[----:B------:R-:W-:-:S13]  /*08d0*/  ISETP.LT.AND P1, PT, R21, UR16, PT ;  /* 0x0000001015007c0c */ /* 0x000fda000bf21270 */
[----:B-1----:R-:W-:Y:S05]  /*08e0*/  @!P0 BRA P1, `(.L_x_3) ;  /* 0xfffffb5000008947 */ /* 0x002fea000083ffff */
[----:B------:R-:W-:Y:S05]  /*08f0*/  EXIT ;  /* 0x000000000000794d */ /* 0x000fea0003800000 */
.L_x_2:
[----:B------:R-:W0:Y:S02]  /*0900*/  S2R R0, SR_TID.X ;  /* 0x0000000000007919 */ /* 0x000e240000002100 */
[----:B0-----:R-:W-:-:S05]  /*0910*/  IMAD.SHL.U32 R2, R0, 0x4, RZ ;  /* 0x0000000400027824 */ /* 0x001fca00078e00ff */
[----:B------:R-:W-:-:S04]  /*0920*/  ISETP.GE.AND P0, PT, R2, c[0x0][0x160], PT ;  /* 0x0000580002007a0c */ /* 0x000fc80003f06270 */
[----:B------:R-:W-:-:S13]  /*0930*/  ISETP.GE.OR P0, PT, R2, UR16, P0 ;  /* 0x0000001002007c0c */ /* 0x000fda0008706670 */
[----:B------:R-:W-:Y:S05]  /*0940*/  @P0 EXIT ;  /* 0x000000000000094d */ /* 0x000fea0003800000 */
.L_x_4:
[----:B------:R-:W-:Y:S02]  /*0950*/  IMAD.MOV.U32 R5, RZ, RZ, 0x8 ;  /* 0x00000008ff057424 */ /* 0x000fe400078e00ff */
[----:B------:R-:W-:Y:S02]  /*0960*/  IMAD.MOV.U32 R3, RZ, RZ, 0x10 ;  /* 0x00000010ff037424 */ /* 0x000fe400078e00ff */
[----:B------:R-:W-:-:S04]  /*0970*/  IMAD.WIDE R4, R0, R5, UR8 ;  /* 0x0000000800047e25 */ /* 0x000fc8000f8e0205 */
[----:B------:R-:W-:Y:S02]  /*0980*/  IMAD.WIDE R2, R0, R3, UR10 ;  /* 0x0000000a00027e25 */ /* 0x000fe4000f8e0203 */
[----:B------:R-:W2:Y:S04]  /*0990*/  LDG.E.64 R4, [R4.64] ;  /* 0x0000001204047981 */ /* 0x000ea8000c1e1b00 */
[----:B------:R-:W3:Y:S01]  /*09a0*/  LDG.E.128 R8, [R2.64] ;  /* 0x0000001202087981 */ /* 0x000ee2000c1e1d00 */
[----:B------:R-:W-:Y:S01]  /*09b0*/  IMAD.MOV.U32 R15, RZ, RZ, 0x8 ;  /* 0x00000008ff0f7424 */ /* 0x000fe200078e00ff */
[--C-:B--2---:R-:W-:Y:S02]  /*09c0*/  PRMT R7, RZ, 0x5410, R5.reuse ;  /* 0x00005410ff077816 */ /* 0x104fe40000000005 */
[----:B------:R-:W-:-:S03]  /*09d0*/  SHF.R.U64 R12, R4, 0x10, R5 ;  /* 0x00000010040c7819 */ /* 0x000fc60000001205 */
[-C--:B---3-5:R-:W-:Y:S01]  /*09e0*/  FFMA.FTZ R10, R7, -R6.reuse, R10 ;  /* 0x80000006070a7223 */ /* 0x0a8fe2000001000a */
[----:B------:R-:W-:Y:S02]  /*09f0*/  SHF.R.U32.HI R7, RZ, 0x10, R5 ;  /* 0x00000010ff077819 */ /* 0x000fe40000011605 */
[----:B------:R-:W-:Y:S01]  /*0a00*/  PRMT R5, RZ, 0x5410, R12 ;  /* 0x00005410ff057816 */ /* 0x000fe2000000000c */
[----:B------:R-:W-:Y:S04]  /*0a10*/  F2F.BF16.F32 R13, R10 ;  /* 0x0000000a000d7304 */ /* 0x000fe80000202000 */
[----:B------:R-:W-:Y:S01]  /*0a20*/  FFMA.FTZ R9, R5, -R6, R9 ;  /* 0x8000000605097223 */ /* 0x000fe20000010009 */
[----:B------:R-:W-:-:S03]  /*0a30*/  PRMT R5, RZ, 0x5410, R7 ;  /* 0x00005410ff057816 */ /* 0x000fc60000000007 */
[----:B------:R-:W0:Y:S02]  /*0a40*/  F2F.BF16.F32 R12, R9 ;  /* 0x00000009000c7304 */ /* 0x000e240000202000 */
[----:B------:R-:W-:Y:S01]  /*0a50*/  FFMA.FTZ R11, R5, -R6, R11 ;  /* 0x80000006050b7223 */ /* 0x000fe2000001000b */
[----:B------:R-:W-:-:S05]  /*0a60*/  PRMT R5, RZ, 0x5410, R4 ;  /* 0x00005410ff057816 */ /* 0x000fca0000000004 */
[----:B------:R-:W1:Y:S01]  /*0a70*/  F2F.BF16.F32 R14, R11 ;  /* 0x0000000b000e7304 */ /* 0x000e620000202000 */
[----:B------:R-:W-:-:S05]  /*0a80*/  FFMA.FTZ R8, R5, -R6, R8 ;  /* 0x8000000605087223 */ /* 0x000fca0000010008 */
[----:B------:R2:W-:Y:S02]  /*0a90*/  STG.E.128 [R2.64], R8 ;  /* 0x0000000802007986 */ /* 0x0005e4000c101d12 */
[----:B------:R-:W3:Y:S01]  /*0aa0*/  F2F.BF16.F32 R7, R8 ;  /* 0x0000000800077304 */ /* 0x000ee20000202000 */
[----:B0-----:R-:W-:Y:S01]  /*0ab0*/  IMAD.WIDE.U32 R4, R12, 0x10000, RZ ;  /* 0x000100000c047825 */ /* 0x001fe200078e00ff */
[----:B-1----:R-:W-:-:S04]  /*0ac0*/  PRMT R13, R13, 0x5410, R14 ;  /* 0x000054100d0d7816 */ /* 0x002fc8000000000e */
[----:B------:R-:W-:Y:S02]  /*0ad0*/  LOP3.LUT R13, R13, R5, RZ, 0xfc, !PT ;  /* 0x000000050d0d7212 */ /* 0x000fe400078efcff */
[----:B---3--:R-:W-:Y:S01]  /*0ae0*/  LOP3.LUT R12, R4, R7, RZ, 0xfc, !PT ;  /* 0x00000007040c7212 */ /* 0x008fe200078efcff */
[C---:B------:R-:W-:Y:S01]  /*0af0*/  IMAD.WIDE R4, R0.reuse, R15, UR12 ;  /* 0x0000000c00047e25 */ /* 0x040fe2000f8e020f */
[----:B------:R-:W-:-:S04]  /*0b00*/  IADD3 R0, R0, c[0x0][0x0], RZ ;  /* 0x0000000000007a10 */ /* 0x000fc80007ffe0ff */
[----:B------:R2:W-:Y:S01]  /*0b10*/  STG.E.64 [R4.64], R12 ;  /* 0x0000000c04007986 */ /* 0x0005e2000c101b12 */
[----:B------:R-:W-:-:S05]  /*0b20*/  IMAD.SHL.U32 R7, R0, 0x4, RZ ;  /* 0x0000000400077824 */ /* 0x000fca00078e00ff */
[C---:B------:R-:W-:Y:S02]  /*0b30*/  ISETP.GE.AND P0, PT, R7.reuse, c[0x0][0x160], PT ;  /* 0x0000580007007a0c */ /* 0x040fe40003f06270 */
[----:B------:R-:W-:-:S13]  /*0b40*/  ISETP.LT.AND P1, PT, R7, UR16, PT ;  /* 0x0000001007007c0c */ /* 0x000fda000bf21270 */
[----:B--2---:R-:W-:Y:S05]  /*0b50*/  @!P0 BRA P1, `(.L_x_4) ;  /* 0xfffffdf000008947 */ /* 0x004fea000083ffff */
[----:B------:R-:W-:Y:S05]  /*0b60*/  EXIT ;  /* 0x000000000000794d */ /* 0x000fea0003800000 */
.L_x_5:
[----:B------:R-:W-:-:S00]  /*0b70*/  BRA `(.L_x_5) ;  /* 0xfffffff000007947 */ /* 0x000fc0000383ffff */
[----:B------:R-:W-:-:S00]  /*0b80*/  NOP ;  /* 0x0000000000007918 */ /* 0x000fc00000000000 */
[----:B------:R-:W-:-:S00]  /*0b90*/  NOP ;  /* 0x0000000000007918 */ /* 0x000fc00000000000 */
[----:B------:R-:W-:-:S00]  /*0ba0*/  NOP ;  /* 0x0000000000007918 */ /* 0x000fc00000000000 */
[----:B------:R-:W-:-:S00]  /*0bb0*/  NOP ;  /* 0x0000000000007918 */ /* 0x000fc00000000000 */
[----:B------:R-:W-:-:S00]  /*0bc0*/  NOP ;  /* 0x0000000000007918 */ /* 0x000fc00000000000 */
[----:B------:R-:W-:-:S00]  /*0bd0*/  NOP ;  /* 0x0000000000007918 */ /* 0x000fc00000000000 */
[----:B------:R-:W-:-:S00]  /*0be0*/  NOP ;  /* 0x0000000000007918 */ /* 0x000fc00000000000 */
[----:B------:R-:W-:-:S00]  /*0bf0*/  NOP ;  /* 0x0000000000007918 */ /* 0x000fc00000000000 */
.L_x_138:


//--------------------- .text._Z25multi_tensor_apply_kernelI18TensorListMetadataILi3EE17LAMBStage2FunctorIN3c104HalfELi3EfEJPfS6_S6_fbEEvlPViT_T0_DpT1_ --------------------------
	.section	.text._Z25multi_tensor_apply_kernelI18TensorListMetadataILi3EE17LAMBStage2FunctorIN3c104HalfELi3EfEJPfS6_S6_fbEEvlPViT_T0_DpT1_,"ax",@progbits
	.sectioninfo	@"SHI_REGISTERS=32"
	.align	128
        .global         _Z25multi_tensor_apply_kernelI18TensorListMetadataILi3EE17LAMBStage2FunctorIN3c104HalfELi3EfEJPfS6_S6_fbEEvlPViT_T0_DpT1_
        .type           _Z25multi_tensor_apply_kernelI18TensorListMetadataILi3EE17LAMBStage2FunctorIN3c104HalfELi3EfEJPfS6_S6_fbEEvlPViT_T0_DpT1_,@function
        .size           _Z25multi_tensor_apply_kernelI18TensorListMetadataILi3EE17LAMBStage2FunctorIN3c104HalfELi3EfEJPfS6_S6_fbEEvlPViT_T0_DpT1_,(.L_x_139 - _Z25multi_tensor_apply_kernelI18TensorListMetadataILi3EE17LAMBStage2FunctorIN3c104HalfELi3EfEJPfS6_S6_fbEEvlPViT_T0_DpT1_)
        .other          _Z25multi_tensor_apply_kernelI18TensorListMetadataILi3EE17LAMBStage2FunctorIN3c104HalfELi3EfEJPfS6_S6_fbEEvlPViT_T0_DpT1_,@"STO_CUDA_ENTRY STV_DEFAULT"
_Z25multi_tensor_apply_kernelI18TensorListMetadataILi3EE17LAMBStage2FunctorIN3c104HalfELi3EfEJPfS6_S6_fbEEvlPViT_T0_DpT1_:
.text._Z25multi_tensor_apply_kernelI18TensorListMetadataILi3EE17LAMBStage2FunctorIN3c104HalfELi3EfEJPfS6_S6_fbEEvlPViT_T0_DpT1_:
        /* <DEDUP_REMOVED lines=53> */
.L_x_6:
[----:B0-----:R-:W-:Y:S05]  /*0350*/  @P2 BRA `(.L_x_7) ;  /* 0x0000006000002947 */ /* 0x001fea0003800000 */
[----:B------:R-:W-:Y:S02]  /*0360*/  ULOP3.LUT UP0, URZ, UR10, 0xf, URZ, 0xc0, !UPT ;  /* 0x0000000f0a3f7892 */ /* 0x000fe4000f80c03f */
[----:B------:R-:W-:Y:S02]  /*0370*/  ULOP3.LUT UP1, URZ, UR8, 0x7, URZ, 0xc0, !UPT ;  /* 0x00000007083f7892 */ /* 0x000fe4000f82c03f */
[----:B------:R-:W-:-:S04]  /*0380*/  ULOP3.LUT UP2, URZ, UR12, 0x7, URZ, 0xc0, !UPT ;  /* 0x000000070c3f7892 */ /* 0x000fc8000f84c03f */
[----:B------:R-:W-:-:S06]  /*0390*/  UPLOP3.LUT UP0, UPT, UP0, UP1, UP2, 0x1, 0x0 ;  /* 0x000000000000789c */ /* 0x000fcc0000702021 */
[----:B------:R-:W-:-:S13]  /*03a0*/  PLOP3.LUT P0, PT, PT, PT, UP0, 0x80, 0x0 ;  /* 0x000000000000781c */ /* 0x000fda0003f0f008 */
[----:B------:R-:W-:Y:S05]  /*03b0*/  @P0 BRA `(.L_x_8) ;  /* 0x0000054000000947 */ /* 0x000fea0003800000 */
.L_x_7:
        /* <DEDUP_REMOVED lines=8> */
.L_x_9:
        /* <DEDUP_REMOVED lines=33> */
[----:B--2---:R-:W-:Y:S01]  /*0650*/  @P0 HADD2.F32 R7, -RZ, R15.H0_H0 ;  /* 0x2000000fff070230 */ /* 0x004fe20000004100 */
[----:B------:R-:W-:Y:S01]  /*0660*/  IMAD.MOV.U32 R15, RZ, RZ, 0x4 ;  /* 0x00000004ff0f7424 */ /* 0x000fe200078e00ff */
[----:B---3--:R-:W-:Y:S01]  /*0670*/  @P1 HADD2.F32 R5, -RZ, R12.H0_H0 ;  /* 0x2000000cff051230 */ /* 0x008fe20000004100 */
[----:B------:R-:W-:Y:S02]  /*0680*/  IMAD.MOV.U32 R12, RZ, RZ, 0x4 ;  /* 0x00000004ff0c7424 */ /* 0x000fe400078e00ff */
[----:B------:R-:W-:-:S04]  /*0690*/  IMAD.WIDE R14, R24, R15, UR10 ;  /* 0x0000000a180e7e25 */ /* 0x000fc8000f8e020f */
[----:B------:R-:W-:Y:S01]  /*06a0*/  IMAD.WIDE R12, R19, R12, UR10 ;  /* 0x0000000a130c7e25 */ /* 0x000fe2000f8e020c */
[----:B------:R-:W2:Y:S04]  /*06b0*/  @P3 LDG.E R2, [R14.64] ;  /* 0x000000120e023981 */ /* 0x000ea8000c1e1900 */
[----:B------:R-:W3:Y:S01]  /*06c0*/  @P2 LDG.E R3, [R12.64] ;  /* 0x000000120c032981 */ /* 0x000ee2000c1e1900 */
[----:B----45:R-:W-:-:S05]  /*06d0*/  FFMA.FTZ R0, R7, -R6, R0 ;  /* 0x8000000607007223 */ /* 0x030fca0000010000 */
[----:B------:R-:W-:Y:S01]  /*06e0*/  @P0 F2FP.PACK_AB R16, RZ, R0 ;  /* 0x00000000ff10023e */ /* 0x000fe200000000ff */
[----:B------:R0:W-:Y:S01]  /*06f0*/  @P0 STG.E [R22.64], R0 ;  /* 0x0000000016000986 */ /* 0x0001e2000c101912 */
[----:B-1----:R-:W-:Y:S02]  /*0700*/  SHF.R.S32.HI R27, RZ, 0x1f, R17 ;  /* 0x0000001fff1b7819 */ /* 0x002fe40000011411 */
[----:B------:R-:W-:Y:S02]  /*0710*/  @P2 LEA R18, P4, R19, UR12, 0x1 ;  /* 0x0000000c13122c11 */ /* 0x000fe4000f8808ff */
[----:B0-----:R-:W-:Y:S02]  /*0720*/  PRMT R23, R16, 0x7610, R23 ;  /* 0x0000761010177816 */ /* 0x001fe40000000017 */
[----:B------:R-:W-:Y:S01]  /*0730*/  SHF.R.S32.HI R22, RZ, 0x1f, R19 ;  /* 0x0000001fff167819 */ /* 0x000fe20000011413 */
[----:B------:R-:W-:Y:S02]  /*0740*/  @P3 HADD2.F32 R9, -RZ, R26.H0_H0 ;  /* 0x2000001aff093230 */ /* 0x000fe40000004100 */
[----:B------:R0:W-:Y:S01]  /*0750*/  @P0 STG.E.U16 [R28.64], R23 ;  /* 0x000000171c000986 */ /* 0x0001e2000c101512 */
[----:B------:R-:W-:Y:S01]  /*0760*/  @P1 LEA R16, P0, R17, UR12, 0x1 ;  /* 0x0000000c11101c11 */ /* 0x000fe2000f8008ff */
[----:B------:R-:W-:Y:S01]  /*0770*/  @P2 HADD2.F32 R20, -RZ, R25.H0_H0 ;  /* 0x20000019ff142230 */ /* 0x000fe20000004100 */
[----:B------:R-:W-:-:S02]  /*0780*/  @P2 LEA.HI.X R19, R19, UR13, R22, 0x1, P4 ;  /* 0x0000000d13132c11 */ /* 0x000fc4000a0f0c16 */
[----:B------:R-:W-:Y:S01]  /*0790*/  @P1 LEA.HI.X R17, R17, UR13, R27, 0x1, P0 ;  /* 0x0000000d11111c11 */ /* 0x000fe200080f0c1b */
[----:B------:R-:W-:Y:S01]  /*07a0*/  FFMA.FTZ R4, R5, -R6, R4 ;  /* 0x8000000605047223 */ /* 0x000fe20000010004 */
[C---:B------:R-:W-:Y:S02]  /*07b0*/  @P3 LEA R22, P0, R24.reuse, UR12, 0x1 ;  /* 0x0000000c18163c11 */ /* 0x040fe4000f8008ff */
[----:B0-----:R-:W-:Y:S02]  /*07c0*/  SHF.R.S32.HI R23, RZ, 0x1f, R24 ;  /* 0x0000001fff177819 */ /* 0x001fe40000011418 */
[----:B------:R-:W-:Y:S02]  /*07d0*/  @P1 F2FP.PACK_AB R25, RZ, R4 ;  /* 0x00000004ff19123e */ /* 0x000fe400000000ff */
[----:B------:R-:W-:Y:S01]  /*07e0*/  @P3 LEA.HI.X R23, R24, UR13, R23, 0x1, P0 ;  /* 0x0000000d18173c11 */ /* 0x000fe200080f0c17 */
[----:B------:R0:W-:Y:S04]  /*07f0*/  @P1 STG.E [R10.64], R4 ;  /* 0x000000040a001986 */ /* 0x0001e8000c101912 */
[----:B------:R-:W-:Y:S01]  /*0800*/  @P1 STG.E.U16 [R16.64], R25 ;  /* 0x0000001910001986 */ /* 0x000fe2000c101512 */
[----:B--2---:R-:W-:-:S02]  /*0810*/  FFMA.FTZ R2, R9, -R6, R2 ;  /* 0x8000000609027223 */ /* 0x004fc40000010002 */
[----:B---3--:R-:W-:-:S03]  /*0820*/  FFMA.FTZ R3, R20, -R6, R3 ;  /* 0x8000000614037223 */ /* 0x008fc60000010003 */
[----:B------:R-:W-:Y:S02]  /*0830*/  @P3 F2FP.PACK_AB R24, RZ, R2 ;  /* 0x00000002ff18323e */ /* 0x000fe400000000ff */
[----:B0-----:R-:W-:Y:S01]  /*0840*/  @P2 F2FP.PACK_AB R11, RZ, R3 ;  /* 0x00000003ff0b223e */ /* 0x001fe200000000ff */
        /* <DEDUP_REMOVED lines=11> */
.L_x_8:
[----:B------:R-:W0:Y:S02]  /*0900*/  S2R R0, SR_TID.X ;  /* 0x0000000000007919 */ /* 0x000e240000002100 */
[----:B0-----:R-:W-:-:S05]  /*0910*/  IMAD.SHL.U32 R2, R0, 0x4, RZ ;  /* 0x0000000400027824 */ /* 0x001fca00078e00ff */
[----:B------:R-:W-:-:S04]  /*0920*/  ISETP.GE.AND P0, PT, R2, c[0x0][0x160], PT ;  /* 0x0000580002007a0c */ /* 0x000fc80003f06270 */
[----:B------:R-:W-:-:S13]  /*0930*/  ISETP.GE.OR P0, PT, R2, UR16, P0 ;  /* 0x0000001002007c0c */ /* 0x000fda0008706670 */
[----:B------:R-:W-:Y:S05]  /*0940*/  @P0 EXIT ;  /* 0x000000000000094d */ /* 0x000fea0003800000 */
.L_x_10:
[----:B------:R-:W-:Y:S02]  /*0950*/  IMAD.MOV.U32 R5, RZ, RZ, 0x8 ;  /* 0x00000008ff057424 */ /* 0x000fe400078e00ff */
[----:B------:R-:W-:Y:S02]  /*0960*/  IMAD.MOV.U32 R3, RZ, RZ, 0x10 ;  /* 0x00000010ff037424 */ /* 0x000fe400078e00ff */
[----:B------:R-:W-:-:S06]  /*0970*/  IMAD.WIDE R4, R0, R5, UR8 ;  /* 0x0000000800047e25 */ /* 0x000fcc000f8e0205 */
[----:B------:R-:W2:Y:S01]  /*0980*/  LDG.E.64 R4, [R4.64] ;  /* 0x0000001204047981 */ /* 0x000ea2000c1e1b00 */
[----:B------:R-:W-:-:S05]  /*0990*/  IMAD.WIDE R2, R0, R3, UR10 ;  /* 0x0000000a00027e25 */ /* 0x000fca000f8e0203 */
[----:B------:R-:W3:Y:S01]  /*09a0*/  LDG.E.128 R8, [R2.64] ;  /* 0x0000001202087981 */ /* 0x000ee2000c1e1d00 */
[----:B------:R-:W-:Y:S01]  /*09b0*/  IMAD.MOV.U32 R15, RZ, RZ, 0x8 ;  /* 0x00000008ff0f7424 */ /* 0x000fe200078e00ff */
[--C-:B--2---:R-:W-:Y:S01]  /*09c0*/  SHF.R.U64 R7, R4, 0x10, R5.reuse ;  /* 0x0000001004077819 */ /* 0x104fe20000001205 */
[----:B------:R-:W-:Y:S01]  /*09d0*/  HADD2.F32 R13, -RZ, R5.H0_H0 ;  /* 0x20000005ff0d7230 */ /* 0x000fe20000004100 */
[----:B------:R-:W-:Y:S01]  /*09e0*/  SHF.R.U32.HI R12, RZ, 0x10, R5 ;  /* 0x00000010ff0c7819 */ /* 0x000fe20000011605 */
[----:B------:R-:W-:Y:S02]  /*09f0*/  HADD2.F32 R5, -RZ, R4.H0_H0 ;  /* 0x20000004ff057230 */ /* 0x000fe40000004100 */
[----:B------:R-:W-:Y:S01]  /*0a00*/  HADD2.F32 R7, -RZ, R7.H0_H0 ;  /* 0x20000007ff077230 */ /* 0x000fe20000004100 */
[-C--:B---3-5:R-:W-:Y:S02]  /*0a10*/  FFMA.FTZ R10, R13, -R6.reuse, R10 ;  /* 0x800000060d0a7223 */ /* 0x0a8fe4000001000a */
[----:B------:R-:W-:-:S02]  /*0a20*/  FFMA.FTZ R8, R5, -R6, R8 ;  /* 0x8000000605087223 */ /* 0x000fc40000010008 */
[-C--:B------:R-:W-:Y:S01]  /*0a30*/  FFMA.FTZ R9, R7, -R6.reuse, R9 ;  /* 0x8000000607097223 */ /* 0x080fe20000010009 */
[----:B------:R-:W-:Y:S01]  /*0a40*/  HADD2.F32 R7, -RZ, R12.H0_H0 ;  /* 0x2000000cff077230 */ /* 0x000fe20000004100 */
[----:B------:R-:W-:Y:S04]  /*0a50*/  F2F.F16.F32 R13, R10 ;  /* 0x0000000a000d7304 */ /* 0x000fe80000200800 */
[----:B------:R-:W-:-:S04]  /*0a60*/  FFMA.FTZ R11, R7, -R6, R11 ;  /* 0x80000006070b7223 */ /* 0x000fc8000001000b */
[----:B------:R-:W0:Y:S01]  /*0a70*/  F2F.F16.F32 R12, R9 ;  /* 0x00000009000c7304 */ /* 0x000e220000200800 */
[----:B------:R1:W-:Y:S07]  /*0a80*/  STG.E.128 [R2.64], R8 ;  /* 0x0000000802007986 */ /* 0x0003ee000c101d12 */
[----:B------:R-:W2:Y:S08]  /*0a90*/  F2F.F16.F32 R14, R11 ;  /* 0x0000000b000e7304 */ /* 0x000eb00000200800 */
[----:B------:R-:W3:Y:S01]  /*0aa0*/  F2F.F16.F32 R7, R8 ;  /* 0x0000000800077304 */ /* 0x000ee20000200800 */
[----:B0-----:R-:W-:Y:S01]  /*0ab0*/  IMAD.WIDE.U32 R4, R12, 0x10000, RZ ;  /* 0x000100000c047825 */ /* 0x001fe200078e00ff */
[----:B--2---:R-:W-:-:S04]  /*0ac0*/  PRMT R13, R13, 0x5410, R14 ;  /* 0x000054100d0d7816 */ /* 0x004fc8000000000e */
        /* <DEDUP_REMOVED lines=8> */
[----:B-1----:R-:W-:Y:S05]  /*0b50*/  @!P0 BRA P1, `(.L_x_10) ;  /* 0xfffffdf000008947 */ /* 0x002fea000083ffff */
[----:B------:R-:W-:Y:S05]  /*0b60*/  EXIT ;  /* 0x000000000000794d */ /* 0x000fea0003800000 */
.L_x_11:
        /* <DEDUP_REMOVED lines=9> */
.L_x_139:


//--------------------- .text._Z25multi_tensor_apply_kernelI18TensorListMetadataILi3EE17LAMBStage2FunctorIfLi3EfEJPfS4_S4_fbEEvlPViT_T0_DpT1_ --------------------------
	.section	.text._Z25multi_tensor_apply_kernelI18TensorListMetadataILi3EE17LAMBStage2FunctorIfLi3EfEJPfS4_S4_fbEEvlPViT_T0_DpT1_,"ax",@progbits
	.sectioninfo	@"SHI_REGISTERS=32"
	.align	128
        .global         _Z25multi_tensor_apply_kernelI18TensorListMetadataILi3EE17LAMBStage2FunctorIfLi3EfEJPfS4_S4_fbEEvlPViT_T0_DpT1_
        .type           _Z25multi_tensor_apply_kernelI18TensorListMetadataILi3EE17LAMBStage2FunctorIfLi3EfEJPfS4_S4_fbEEvlPViT_T0_DpT1_,@function
        .size           _Z25multi_tensor_apply_kernelI18TensorListMetadataILi3EE17LAMBStage2FunctorIfLi3EfEJPfS4_S4_fbEEvlPViT_T0_DpT1_,(.L_x_140 - _Z25multi_tensor_apply_kernelI18TensorListMetadataILi3EE17LAMBStage2FunctorIfLi3EfEJPfS4_S4_fbEEvlPViT_T0_DpT1_)
        .other          _Z25multi_tensor_apply_kernelI18TensorListMetadataILi3EE17LAMBStage2FunctorIfLi3EfEJPfS4_S4_fbEEvlPViT_T0_DpT1_,@"STO_CUDA_ENTRY STV_DEFAULT"
_Z25multi_tensor_apply_kernelI18TensorListMetadataILi3EE17LAMBStage2FunctorIfLi3EfEJPfS4_S4_fbEEvlPViT_T0_DpT1_:
.text._Z25multi_tensor_apply_kernelI18TensorListMetadataILi3EE17LAMBStage2FunctorIfLi3EfEJPfS4_S4_fbEEvlPViT_T0_DpT1_:
        /* <DEDUP_REMOVED lines=41> */
[----:B------:R-:W-:Y:S01]  /*0290*/  MOV R4, UR6 ;  /* 0x0000000600047c02 */ /* 0x000fe20008000f00 */
[----:B------:R-:W-:Y:S02]  /*02a0*/  IMAD.U32 R5, RZ, RZ, UR7 ;  /* 0x00000007ff057e24 */ /* 0x000fe4000f8e00ff */
[----:B------:R-:W-:Y:S02]  /*02b0*/  IMAD.U32 R6, RZ, RZ, UR4 ;  /* 0x00000004ff067e24 */ /* 0x000fe4000f8e00ff */
[----:B------:R-:W-:Y:S01]  /*02c0*/  IMAD.U32 R7, RZ, RZ, UR5 ;  /* 0x00000005ff077e24 */ /* 0x000fe2000f8e00ff */
[----:B------:R-:W2:Y:S04]  /*02d0*/  LDG.E R4, [R4.64] ;  /* 0x0000001204047981 */ /* 0x000ea8000c1e1900 */
[----:B------:R-:W3:Y:S01]  /*02e0*/  LDG.E R6, [R6.64] ;  /* 0x0000001206067981 */ /* 0x000ee2000c1e1900 */
[----:B--2---:R-:W-:-:S02]  /*02f0*/  FSETP.NEU.FTZ.AND P0, PT, R4, RZ, PT ;  /* 0x000000ff0400720b */ /* 0x004fc40003f1d000 */
[----:B---3--:R-:W-:-:S04]  /*0300*/  FSETP.NEU.FTZ.AND P1, PT, R6, RZ, PT ;  /* 0x000000ff0600720b */ /* 0x008fc80003f3d000 */
[----:B------:R-:W-:-:S13]  /*0310*/  PLOP3.LUT P0, PT, P1, P0, PT, 0x2a, 0x0 ;  /* 0x000000000000781c */ /* 0x000fda0000f00572 */
[----:B------:R-:W0:Y:S02]  /*0320*/  @!P0 MUFU.RCP R9, R4 ;  /* 0x0000000400098308 */ /* 0x000e240000001000 */
[----:B0-----:R-:W-:-:S04]  /*0330*/  @!P0 FMUL.FTZ R0, R6, R9 ;  /* 0x0000000906008220 */ /* 0x001fc80000410000 */
[----:B-----5:R-:W-:Y:S02]  /*0340*/  @!P0 FMUL.FTZ R3, R3, R0 ;  /* 0x0000000003038220 */ /* 0x020fe40000410000 */
.L_x_12:
[----:B0-----:R-:W-:Y:S05]  /*0350*/  @P2 BRA `(.L_x_13) ;  /* 0x0000006000002947 */ /* 0x001fea0003800000 */
[----:B------:R-:W-:Y:S02]  /*0360*/  ULOP3.LUT UP0, URZ, UR10, 0xf, URZ, 0xc0, !UPT ;  /* 0x0000000f0a3f7892 */ /* 0x000fe4000f80c03f */
[----:B------:R-:W-:Y:S02]  /*0370*/  ULOP3.LUT UP1, URZ, UR8, 0xf, URZ, 0xc0, !UPT ;  /* 0x0000000f083f7892 */ /* 0x000fe4000f82c03f */
[----:B------:R-:W-:-:S04]  /*0380*/  ULOP3.LUT UP2, URZ, UR12, 0xf, URZ, 0xc0, !UPT ;  /* 0x0000000f0c3f7892 */ /* 0x000fc8000f84c03f */
[----:B------:R-:W-:-:S06]  /*0390*/  UPLOP3.LUT UP0, UPT, UP0, UP1, UP2, 0x1, 0x0 ;  /* 0x000000000000789c */ /* 0x000fcc0000702021 */
[----:B------:R-:W-:-:S13]  /*03a0*/  PLOP3.LUT P0, PT, PT, PT, UP0, 0x80, 0x0 ;  /* 0x000000000000781c */ /* 0x000fda0003f0f008 */
[----:B------:R-:W-:Y:S05]  /*03b0*/  @P0 BRA `(.L_x_14) ;  /* 0x000004a000000947 */ /* 0x000fea0003800000 */
.L_x_13:
[----:B------:R-:W-:Y:S02]  /*03c0*/  UMOV UR4, 0x1 ;  /* 0x0000000100047882 */ /* 0x000fe40000000000 */
[----:B------:R-:W-:Y:S02]  /*03d0*/  ULDC UR5, c[0x0][0x160] ;  /* 0x0000580000057ab9 */ /* 0x000fe40000000800 */
[----:B------:R-:W-:-:S04]  /*03e0*/  UISETP.LE.AND UP0, UPT, UR4, UR5, UPT ;  /* 0x000000050400728c */ /* 0x000fc8000bf03270 */
[----:B------:R-:W-:-:S06]  /*03f0*/  UISETP.LT.OR UP0, UPT, UR16, 0x1, !UP0 ;  /* 0x000000011000788c */ /* 0x000fcc000c701670 */
[----:B------:R-:W-:-:S13]  /*0400*/  PLOP3.LUT P0, PT, PT, PT, UP0, 0x80, 0x0 ;  /* 0x000000000000781c */ /* 0x000fda0003f0f008 */
[----:B------:R-:W-:Y:S05]  /*0410*/  @P0 EXIT ;  /* 0x000000000000094d */ /* 0x000fea0003800000 */
[----:B------:R-:W0:Y:S01]  /*0420*/  S2R R2, SR_TID.X ;  /* 0x0000000000027919 */ /* 0x000e220000002100 */
[----:B------:R-:W-:-:S05]  /*0430*/  IMAD.MOV.U32 R7, RZ, RZ, RZ ;  /* 0x000000ffff077224 */ /* 0x000fca00078e00ff */
.L_x_15:
[----:B0-----:R-:W-:Y:S01]  /*0440*/  IADD3 R20, R2, R7, RZ ;  /* 0x0000000702147210 */ /* 0x001fe20007ffe0ff */
[----:B------:R-:W-:Y:S02]  /*0450*/  IMAD.MOV.U32 R25, RZ, RZ, 0x4 ;  /* 0x00000004ff197424 */ /* 0x000fe400078e00ff */
[----:B------:R-:W-:Y:S01]  /*0460*/  IMAD.MOV.U32 R13, RZ, RZ, 0x4 ;  /* 0x00000004ff0d7424 */ /* 0x000fe200078e00ff */
[C---:B------:R-:W-:Y:S01]  /*0470*/  IADD3 R18, R20.reuse, c[0x0][0x0], RZ ;  /* 0x0000000014127a10 */ /* 0x040fe20007ffe0ff */
[----:B------:R-:W-:Y:S01]  /*0480*/  IMAD.MOV.U32 R11, RZ, RZ, 0x4 ;  /* 0x00000004ff0b7424 */ /* 0x000fe200078e00ff */
[----:B------:R-:W-:Y:S01]  /*0490*/  ISETP.GE.AND P0, PT, R20, c[0x0][0x160], PT ;  /* 0x0000580014007a0c */ /* 0x000fe20003f06270 */
[----:B------:R-:W-:Y:S01]  /*04a0*/  HFMA2.MMA R15, -RZ, RZ, 0, 2.384185791015625e-07 ;  /* 0x00000004ff0f7435 */ /* 0x000fe200000001ff */
[----:B------:R-:W-:Y:S01]  /*04b0*/  ISETP.GE.AND P1, PT, R18, c[0x0][0x160], PT ;  /* 0x0000580012007a0c */ /* 0x000fe20003f26270 */
[C---:B------:R-:W-:Y:S01]  /*04c0*/  IMAD.WIDE R24, R20.reuse, R25, UR10 ;  /* 0x0000000a14187e25 */ /* 0x040fe2000f8e0219 */
[----:B------:R-:W-:-:S02]  /*04d0*/  ISETP.LT.AND P0, PT, R20, UR16, !P0 ;  /* 0x0000001014007c0c */ /* 0x000fc4000c701270 */
[C---:B------:R-:W-:Y:S02]  /*04e0*/  IADD3 R19, R18.reuse, c[0x0][0x0], RZ ;  /* 0x0000000012137a10 */ /* 0x040fe40007ffe0ff */
[----:B------:R-:W-:Y:S02]  /*04f0*/  ISETP.LT.AND P1, PT, R18, UR16, !P1 ;  /* 0x0000001012007c0c */ /* 0x000fe4000cf21270 */
[C---:B------:R-:W-:Y:S02]  /*0500*/  IADD3 R21, R19.reuse, c[0x0][0x0], RZ ;  /* 0x0000000013157a10 */ /* 0x040fe40007ffe0ff */
[----:B------:R-:W-:Y:S02]  /*0510*/  ISETP.GE.AND P2, PT, R19, c[0x0][0x160], PT ;  /* 0x0000580013007a0c */ /* 0x000fe40003f46270 */
[----:B------:R-:W-:Y:S02]  /*0520*/  ISETP.GE.AND P3, PT, R21, c[0x0][0x160], PT ;  /* 0x0000580015007a0c */ /* 0x000fe40003f66270 */
[----:B------:R-:W-:Y:S01]  /*0530*/  ISETP.LT.AND P2, PT, R19, UR16, !P2 ;  /* 0x0000001013007c0c */ /* 0x000fe2000d741270 */
[----:B------:R-:W-:Y:S01]  /*0540*/  @P0 IMAD.WIDE R12, R20, R13, UR8 ;  /* 0x00000008140c0e25 */ /* 0x000fe2000f8e020d */
[----:B------:R-:W-:Y:S01]  /*0550*/  ISETP.LT.AND P3, PT, R21, UR16, !P3 ;  /* 0x0000001015007c0c */ /* 0x000fe2000df61270 */
[----:B------:R-:W2:Y:S02]  /*0560*/  @P0 LDG.E R29, [R24.64] ;  /* 0x00000012181d0981 */ /* 0x000ea4000c1e1900 */
[----:B------:R-:W-:-:S02]  /*0570*/  @P1 IMAD.WIDE R10, R18, R11, UR8 ;  /* 0x00000008120a1e25 */ /* 0x000fc4000f8e020b */
[----:B------:R0:W2:Y:S02]  /*0580*/  @P0 LDG.E R4, [R12.64] ;  /* 0x000000120c040981 */ /* 0x0000a4000c1e1900 */
[----:B------:R-:W-:Y:S02]  /*0590*/  IMAD.MOV.U32 R22, RZ, RZ, 0x4 ;  /* 0x00000004ff167424 */ /* 0x000fe400078e00ff */
[----:B------:R1:W3:Y:S01]  /*05a0*/  @P1 LDG.E R6, [R10.64] ;  /* 0x000000120a061981 */ /* 0x0002e2000c1e1900 */
[----:B------:R-:W-:Y:S02]  /*05b0*/  IMAD.MOV.U32 R16, RZ, RZ, 0x4 ;  /* 0x00000004ff107424 */ /* 0x000fe400078e00ff */
[----:B------:R-:W-:Y:S02]  /*05c0*/  IMAD.MOV.U32 R14, RZ, RZ, 0x4 ;  /* 0x00000004ff0e7424 */ /* 0x000fe400078e00ff */
[----:B0-----:R-:W-:Y:S02]  /*05d0*/  IMAD.MOV.U32 R12, RZ, RZ, 0x4 ;  /* 0x00000004ff0c7424 */ /* 0x001fe400078e00ff */
[----:B------:R-:W-:-:S04]  /*05e0*/  @P2 IMAD.WIDE R22, R19, R22, UR8 ;  /* 0x0000000813162e25 */ /* 0x000fc8000f8e0216 */
[----:B-1----:R-:W-:Y:S01]  /*05f0*/  IMAD.WIDE R10, R18, R15, UR10 ;  /* 0x0000000a120a7e25 */ /* 0x002fe2000f8e020f */
[----:B------:R0:W4:Y:S03]  /*0600*/  @P2 LDG.E R5, [R22.64] ;  /* 0x0000001216052981 */ /* 0x000126000c1e1900 */
[----:B------:R-:W-:Y:S01]  /*0610*/  IMAD.WIDE R12, R19, R12, UR10 ;  /* 0x0000000a130c7e25 */ /* 0x000fe2000f8e020c */
[----:B------:R-:W3:Y:S03]  /*0620*/  @P1 LDG.E R9, [R10.64] ;  /* 0x000000120a091981 */ /* 0x000ee6000c1e1900 */
[C---:B------:R-:W-:Y:S01]  /*0630*/  @P3 IMAD.WIDE R16, R21.reuse, R16, UR8 ;  /* 0x0000000815103e25 */ /* 0x040fe2000f8e0210 */
[----:B------:R-:W4:Y:S03]  /*0640*/  @P2 LDG.E R0, [R12.64] ;  /* 0x000000120c002981 */ /* 0x000f26000c1e1900 */
[----:B------:R-:W-:Y:S01]  /*0650*/  IMAD.WIDE R14, R21, R14, UR10 ;  /* 0x0000000a150e7e25 */ /* 0x000fe2000f8e020e */
[----:B------:R1:W4:Y:S04]  /*0660*/  @P3 LDG.E R8, [R16.64] ;  /* 0x0000001210083981 */ /* 0x000328000c1e1900 */
[----:B------:R-:W4:Y:S01]  /*0670*/  @P3 LDG.E R27, [R14.64] ;  /* 0x000000120e1b3981 */ /* 0x000f22000c1e1900 */
[----:B0-----:R-:W-:-:S02]  /*0680*/  SHF.R.S32.HI R23, RZ, 0x1f, R20 ;  /* 0x0000001fff177819 */ /* 0x001fc40000011414 */
[C---:B------:R-:W-:Y:S02]  /*0690*/  @P0 LEA R22, P4, R20.reuse, UR12, 0x2 ;  /* 0x0000000c14160c11 */ /* 0x040fe4000f8810ff */
[----:B------:R-:W-:Y:S02]  /*06a0*/  SHF.R.S32.HI R26, RZ, 0x1f, R18 ;  /* 0x0000001fff1a7819 */ /* 0x000fe40000011412 */
[----:B------:R-:W-:Y:S02]  /*06b0*/  @P0 LEA.HI.X R23, R20, UR13, R23, 0x2, P4 ;  /* 0x0000000d14170c11 */ /* 0x000fe4000a0f1417 */
[----:B-1----:R-:W-:-:S04]  /*06c0*/  @P1 LEA R16, P5, R18, UR12, 0x2 ;  /* 0x0000000c12101c11 */ /* 0x002fc8000f8a10ff */
[----:B------:R-:W-:Y:S02]  /*06d0*/  @P1 LEA.HI.X R17, R18, UR13, R26, 0x2, P5 ;  /* 0x0000000d12111c11 */ /* 0x000fe4000a8f141a */
[----:B------:R-:W-:Y:S02]  /*06e0*/  SHF.R.S32.HI R26, RZ, 0x1f, R19 ;  /* 0x0000001fff1a7819 */ /* 0x000fe40000011413 */
[----:B------:R-:W-:Y:S02]  /*06f0*/  SHF.R.S32.HI R28, RZ, 0x1f, R21 ;  /* 0x0000001fff1c7819 */ /* 0x000fe40000011415 */
[----:B------:R-:W-:-:S04]  /*0700*/  @P3 LEA R20, P4, R21, UR12, 0x2 ;  /* 0x0000000c15143c11 */ /* 0x000fc8000f8810ff */
[----:B------:R-:W-:Y:S01]  /*0710*/  @P3 LEA.HI.X R21, R21, UR13, R28, 0x2, P4 ;  /* 0x0000000d15153c11 */ /* 0x000fe2000a0f141c */
[----:B--2--5:R-:W-:-:S05]  /*0720*/  FFMA.FTZ R29, R4, -R3, R29 ;  /* 0x80000003041d7223 */ /* 0x024fca000001001d */
[----:B------:R-:W-:Y:S04]  /*0730*/  @P0 STG.E [R24.64], R29 ;  /* 0x0000001d18000986 */ /* 0x000fe8000c101912 */
[----:B------:R0:W-:Y:S01]  /*0740*/  @P0 STG.E [R22.64], R29 ;  /* 0x0000001d16000986 */ /* 0x0001e2000c101912 */
[----:B------:R-:W-:-:S04]  /*0750*/  @P2 LEA R18, P0, R19, UR12, 0x2 ;  /* 0x0000000c13122c11 */ /* 0x000fc8000f8010ff */
[----:B------:R-:W-:Y:S01]  /*0760*/  @P2 LEA.HI.X R19, R19, UR13, R26, 0x2, P0 ;  /* 0x0000000d13132c11 */ /* 0x000fe200080f141a */
[-C--:B---3--:R-:W-:Y:S01]  /*0770*/  FFMA.FTZ R9, R6, -R3.reuse, R9 ;  /* 0x8000000306097223 */ /* 0x088fe20000010009 */
[----:B0-----:R-:W-:Y:S01]  /*0780*/  MOV R22, c[0x0][0x0] ;  /* 0x0000000000167a02 */ /* 0x001fe20000000f00 */
[----:B----4-:R-:W-:-:S03]  /*0790*/  FFMA.FTZ R0, R5, -R3, R0 ;  /* 0x8000000305007223 */ /* 0x010fc60000010000 */
[----:B------:R0:W-:Y:S04]  /*07a0*/  @P1 STG.E [R10.64], R9 ;  /* 0x000000090a001986 */ /* 0x0001e8000c101912 */
[----:B------:R0:W-:Y:S01]  /*07b0*/  @P1 STG.E [R16.64], R9 ;  /* 0x0000000910001986 */ /* 0x0001e2000c101912 */
[----:B------:R-:W-:-:S03]  /*07c0*/  FFMA.FTZ R27, R8, -R3, R27 ;  /* 0x80000003081b7223 */ /* 0x000fc6000001001b */
[----:B------:R0:W-:Y:S01]  /*07d0*/  @P2 STG.E [R12.64], R0 ;  /* 0x000000000c002986 */ /* 0x0001e2000c101912 */
[----:B------:R-:W-:-:S03]  /*07e0*/  IMAD R7, R22, 0x4, R7 ;  /* 0x0000000416077824 */ /* 0x000fc600078e0207 */
[----:B------:R0:W-:Y:S04]  /*07f0*/  @P2 STG.E [R18.64], R0 ;  /* 0x0000000012002986 */ /* 0x0001e8000c101912 */
[----:B------:R0:W-:Y:S04]  /*0800*/  @P3 STG.E [R14.64], R27 ;  /* 0x0000001b0e003986 */ /* 0x0001e8000c101912 */
[----:B------:R0:W-:Y:S01]  /*0810*/  @P3 STG.E [R20.64], R27 ;  /* 0x0000001b14003986 */ /* 0x0001e2000c101912 */
[C---:B------:R-:W-:Y:S02]  /*0820*/  ISETP.GE.AND P0, PT, R7.reuse, c[0x0][0x160], PT ;  /* 0x0000580007007a0c */ /* 0x040fe40003f06270 */
[----:B------:R-:W-:-:S13]  /*0830*/  ISETP.LT.AND P1, PT, R7, UR16, PT ;  /* 0x0000001007007c0c */ /* 0x000fda000bf21270 */
[----:B0-----:R-:W-:Y:S05]  /*0840*/  @!P0 BRA P1, `(.L_x_15) ;  /* 0xfffffbf000008947 */ /* 0x001fea000083ffff */
[----:B------:R-:W-:Y:S05]  /*0850*/  EXIT ;  /* 0x000000000000794d */ /* 0x000fea0003800000 */
.L_x_14:
[----:B------:R-:W0:Y:S02]  /*0860*/  S2R R0, SR_TID.X ;  /* 0x0000000000007919 */ /* 0x000e240000002100 */
[----:B0-----:R-:W-:-:S05]  /*0870*/  IMAD.SHL.U32 R2, R0, 0x4, RZ ;  /* 0x0000000400027824 */ /* 0x001fca00078e00ff */
[----:B------:R-:W-:-:S04]  /*0880*/  ISETP.GE.AND P0, PT, R2, c[0x0][0x160], PT ;  /* 0x0000580002007a0c */ /* 0x000fc80003f06270 */
[----:B------:R-:W-:-:S13]  /*0890*/  ISETP.GE.OR P0, PT, R2, UR16, P0 ;  /* 0x0000001002007c0c */ /* 0x000fda0008706670 */
[----:B------:R-:W-:Y:S05]  /*08a0*/  @P0 EXIT ;  /* 0x000000000000094d */ /* 0x000fea0003800000 */
.L_x_16:
[----:B------:R-:W-:Y:S01]  /*08b0*/  HFMA2.MMA R5, -RZ, RZ, 0, 9.5367431640625e-07 ;  /* 0x00000010ff057435 */ /* 0x000fe200000001ff */
[----:B------:R-:W-:-:S04]  /*08c0*/  IMAD.MOV.U32 R7, RZ, RZ, 0x10 ;  /* 0x00000010ff077424 */ /* 0x000fc800078e00ff */
[----:B------:R-:W-:-:S05]  /*08d0*/  IMAD.WIDE R6, R0, R7, UR8 ;  /* 0x0000000800067e25 */ /* 0x000fca000f8e0207 */
[----:B------:R-:W-:Y:S01]  /*08e0*/  IMAD.WIDE R4, R0, R5, UR10 ;  /* 0x0000000a00047e25 */ /* 0x000fe2000f8e0205 */
[----:B------:R-:W2:Y:S04]  /*08f0*/  LDG.E.128 R12, [R6.64] ;  /* 0x00000012060c7981 */ /* 0x000ea8000c1e1d00 */
[----:B------:R-:W2:Y:S01]  /*0900*/  LDG.E.128 R8, [R4.64] ;  /* 0x0000001204087981 */ /* 0x000ea2000c1e1d00 */
[----:B------:R-:W-:Y:S02]  /*0910*/  IMAD.MOV.U32 R17, RZ, RZ, 0x10 ;  /* 0x00000010ff117424 */ /* 0x000fe400078e00ff */
[-C--:B--2--5:R-:W-:Y:S02]  /*0920*/  FFMA.FTZ R12, R12, -R3.reuse, R8 ;  /* 0x800000030c0c7223 */ /* 0x0a4fe40000010008 */
[----:B------:R-:W-:-:S02]  /*0930*/  FFMA.FTZ R13, R13, -R3, R9 ;  /* 0x800000030d0d7223 */ /* 0x000fc40000010009 */
[-C--:B------:R-:W-:Y:S02]  /*0940*/  FFMA.FTZ R14, R14, -R3.reuse, R10 ;  /* 0x800000030e0e7223 */ /* 0x080fe4000001000a */
[----:B------:R-:W-:Y:S02]  /*0950*/  FFMA.FTZ R15, R15, -R3, R11 ;  /* 0x800000030f0f7223 */ /* 0x000fe4000001000b */
[C---:B------:R-:W-:Y:S01]  /*0960*/  IMAD.WIDE R8, R0.reuse, R17, UR12 ;  /* 0x0000000c00087e25 */ /* 0x040fe2000f8e0211 */
[----:B------:R-:W-:Y:S02]  /*0970*/  IADD3 R0, R0, c[0x0][0x0], RZ ;  /* 0x0000000000007a10 */ /* 0x000fe40007ffe0ff */
[----:B------:R0:W-:Y:S03]  /*0980*/  STG.E.128 [R4.64], R12 ;  /* 0x0000000c04007986 */ /* 0x0001e6000c101d12 */
[----:B------:R-:W-:Y:S01]  /*0990*/  IMAD.SHL.U32 R2, R0, 0x4, RZ ;  /* 0x0000000400027824 */ /* 0x000fe200078e00ff */
[----:B------:R0:W-:Y:S04]  /*09a0*/  STG.E.128 [R8.64], R12 ;  /* 0x0000000c08007986 */ /* 0x0001e8000c101d12 */
[----:B------:R-:W-:-:S02]  /*09b0*/  ISETP.GE.AND P0, PT, R2, c[0x0][0x160], PT ;  /* 0x0000580002007a0c */ /* 0x000fc40003f06270 */
[----:B------:R-:W-:-:S13]  /*09c0*/  ISETP.LT.AND P1, PT, R2, UR16, PT ;  /* 0x0000001002007c0c */ /* 0x000fda000bf21270 */
[----:B0-----:R-:W-:Y:S05]  /*09d0*/  @!P0 BRA P1, `(.L_x_16) ;  /* 0xfffffed000008947 */ /* 0x001fea000083ffff */
[----:B------:R-:W-:Y:S05]  /*09e0*/  EXIT ;  /* 0x000000000000794d */ /* 0x000fea0003800000 */
.L_x_17:
        /* <DEDUP_REMOVED lines=9> */
.L_x_140:


//--------------------- .text._Z25multi_tensor_apply_kernelI18TensorListMetadataILi2EE17LAMBStage2FunctorIN3c104HalfELi2ES4_EJPfS6_S6_fbEEvlPViT_T0_DpT1_ --------------------------
	.section	.text._Z25multi_tensor_apply_kernelI18TensorListMetadataILi2EE17LAMBStage2FunctorIN3c104HalfELi2ES4_EJPfS6_S6_fbEEvlPViT_T0_DpT1_,"ax",@progbits
	.sectioninfo	@"SHI_REGISTERS=32"
	.align	128
        .global         _Z25multi_tensor_apply_kernelI18TensorListMetadataILi2EE17LAMBStage2FunctorIN3c104HalfELi2ES4_EJPfS6_S6_fbEEvlPViT_T0_DpT1_
        .type           _Z25multi_tensor_apply_kernelI18TensorListMetadataILi2EE17LAMBStage2FunctorIN3c104HalfELi2ES4_EJPfS6_S6_fbEEvlPViT_T0_DpT1_,@function
        .size           _Z25multi_tensor_apply_kernelI18TensorListMetadataILi2EE17LAMBStage2FunctorIN3c104HalfELi2ES4_EJPfS6_S6_fbEEvlPViT_T0_DpT1_,(.L_x_141 - _Z25multi_tensor_apply_kernelI18TensorListMetadataILi2EE17LAMBStage2FunctorIN3c104HalfELi2ES4_EJPfS6_S6_fbEEvlPViT_T0_DpT1_)
        .other          _Z25multi_tensor_apply_kernelI18TensorListMetadataILi2EE17LAMBStage2FunctorIN3c104HalfELi2ES4_EJPfS6_S6_fbEEvlPViT_T0_DpT1_,@"STO_CUDA_ENTRY STV_DEFAULT"
_Z25multi_tensor_apply_kernelI18TensorListMetadataILi2EE17LAMBStage2FunctorIN3c104HalfELi2ES4_EJPfS6_S6_fbEEvlPViT_T0_DpT1_:
.text._Z25multi_tensor_apply_kernelI18TensorListMetadataILi2EE17LAMBStage2FunctorIN3c104HalfELi2ES4_EJPfS6_S6_fbEEvlPViT_T0_DpT1_:
[----:B------:R-:W-:Y:S02]  /*0000*/  IMAD.MOV.U32 R1, RZ, RZ, c[0x0][0x28] ;  /* 0x00000a00ff017624 */ /* 0x000fe400078e00ff */
[----:B------:R-:W-:Y:S01]  /*0010*/  IMAD.MOV.U32 R2, RZ, RZ, c[0x0][0x168] ;  /* 0x00005a00ff027624 */ /* 0x000fe200078e00ff */
[----:B------:R-:W-:Y:S01]  /*0020*/  ULDC.64 UR6, c[0x0][0x118] ;  /* 0x0000460000067ab9 */ /* 0x000fe20000000a00 */
[----:B------:R-:W-:-:S05]  /*0030*/  IMAD.MOV.U32 R3, RZ, RZ, c[0x0][0x16c] ;  /* 0x00005b00ff037624 */ /* 0x000fca00078e00ff */
[----:B------:R-:W2:Y:S02]  /*0040*/  LDG.E.STRONG.SYS R2, [R2.64] ;  /* 0x0000000602027981 */ /* 0x000ea4000c1f5900 */
[----:B--2---:R-:W-:-:S13]  /*0050*/  ISETP.NE.AND P0, PT, R2, RZ, PT ;  /* 0x000000ff0200720c */ /* 0x004fda0003f05270 */
[----:B------:R-:W-:Y:S05]  /*0060*/  @P0 EXIT ;  /* 0x000000000000094d */ /* 0x000fea0003800000 */
[----:B------:R-:W0:Y:S01]  /*0070*/  S2R R8, SR_CTAID.X ;  /* 0x0000000000087919 */ /* 0x000e220000002500 */
[----:B------:R-:W-:Y:S02]  /*0080*/  IMAD.MOV.U32 R9, RZ, RZ, 0x4 ;  /* 0x00000004ff097424 */ /* 0x000fe400078e00ff */
[----:B------:R-:W-:Y:S02]  /*0090*/  IMAD.MOV.U32 R7, RZ, RZ, 0x8 ;  /* 0x00000008ff077424 */ /* 0x000fe400078e00ff */
[----:B------:R-:W-:Y:S02]  /*00a0*/  IMAD.MOV.U32 R2, RZ, RZ, c[0x0][0xdd0] ;  /* 0x00037400ff027624 */ /* 0x000fe400078e00ff */
[----:B------:R-:W-:Y:S01]  /*00b0*/  IMAD.MOV.U32 R3, RZ, RZ, c[0x0][0xdd4] ;  /* 0x00037500ff037624 */ /* 0x000fe200078e00ff */
[----:B------:R-:W-:Y:S01]  /*00c0*/  ULDC.S8 UR4, c[0x0][0xddc] ;  /* 0x0003770000047ab9 */ /* 0x000fe20000000200 */
[----:B------:R-:W-:-:S03]  /*00d0*/  FSETP.NEU.FTZ.AND P2, PT, RZ, c[0x0][0xdd8], PT ;  /* 0x00037600ff007a0b */ /* 0x000fc60003f5d000 */
[----:B------:R1:W5:Y:S01]  /*00e0*/  LDG.E R0, [R2.64] ;  /* 0x0000000602007981 */ /* 0x000362000c1e1900 */
[----:B------:R-:W-:Y:S01]  /*00f0*/  ISETP.EQ.AND P3, PT, RZ, UR4, PT ;  /* 0x00000004ff007c0c */ /* 0x000fe2000bf62270 */
[----:B0-----:R-:W0:Y:S01]  /*0100*/  LDC.U8 R4, c[0x0][R8+0x770] ;  /* 0x0001dc0008047b82 */ /* 0x001e220000000000 */
[----:B------:R-:W-:-:S07]  /*0110*/  IMAD R5, R8, R9, c[0x2][0x0] ;  /* 0x0080000008057624 */ /* 0x000fce00078e0209 */
[----:B------:R-:W1:Y:S01]  /*0120*/  LDC R5, c[0x0][R5+0x8a0] ;  /* 0x0002280005057b82 */ /* 0x000e620000000800 */
[C---:B0-----:R-:W-:Y:S01]  /*0130*/  IMAD R6, R4.reuse, R7, c[0x2][0x0] ;  /* 0x0080000004067624 */ /* 0x041fe200078e0207 */
[----:B------:R-:W-:-:S06]  /*0140*/  IADD3 R4, R4, c[0x0][0xdb0], RZ ;  /* 0x00036c0004047a10 */ /* 0x000fcc0007ffe0ff */
[----:B------:R-:W0:Y:S01]  /*0150*/  LDC R7, c[0x0][R6+0x560] ;  /* 0x0001580006077b82 */ /* 0x000e220000000800 */
[----:B-1----:R-:W-:-:S07]  /*0160*/  IMAD R3, R5, c[0x0][0x160], RZ ;  /* 0x0000580005037a24 */ /* 0x002fce00078e02ff */
[----:B------:R-:W1:Y:S08]  /*0170*/  LDC.64 R14, c[0x0][R6+0x160] ;  /* 0x00005800060e7b82 */ /* 0x000e700000000a00 */
[----:B------:R-:W2:Y:S01]  /*0180*/  LDC.64 R16, c[0x0][R6+0x360] ;  /* 0x0000d80006107b82 */ /* 0x000ea20000000a00 */
[----:B0-----:R-:W-:-:S05]  /*0190*/  IMAD.IADD R2, R7, 0x1, -R3 ;  /* 0x0000000107027824 */ /* 0x001fca00078e0a03 */
[----:B------:R-:W-:Y:S01]  /*01a0*/  LOP3.LUT R7, R2, c[0x0][0x160], RZ, 0xfc, !PT ;  /* 0x0000580002077a12 */ /* 0x000fe200078efcff */
[----:B-1----:R-:W-:-:S03]  /*01b0*/  IMAD.WIDE R14, R3, 0x2, R14 ;  /* 0x00000002030e7825 */ /* 0x002fc600078e020e */
[----:B------:R-:W-:Y:S02]  /*01c0*/  LOP3.LUT P0, RZ, R7, 0x3, RZ, 0xc0, !PT ;  /* 0x0000000307ff7812 */ /* 0x000fe4000780c0ff */
[----:B------:R-:W-:Y:S01]  /*01d0*/  LOP3.LUT P4, RZ, R14, 0x7, RZ, 0xc0, !PT ;  /* 0x000000070eff7812 */ /* 0x000fe2000788c0ff */
[----:B--2---:R-:W-:-:S05]  /*01e0*/  IMAD.WIDE R16, R3, 0x2, R16 ;  /* 0x0000000203107825 */ /* 0x004fca00078e0210 */
[----:B------:R-:W-:-:S04]  /*01f0*/  LOP3.LUT P1, RZ, R16, 0x7, RZ, 0xc0, !PT ;  /* 0x0000000710ff7812 */ /* 0x000fc8000782c0ff */
[----:B------:R-:W-:Y:S01]  /*0200*/  PLOP3.LUT P0, PT, P0, P1, P4, 0x1, 0x0 ;  /* 0x000000000000781c */ /* 0x000fe20000702041 */
[----:B------:R-:W-:-:S12]  /*0210*/  @!P2 BRA P3, `(.L_x_18) ;  /* 0x000000a00000a947 */ /* 0x000fd80001800000 */
[----:B------:R-:W-:-:S04]  /*0220*/  IMAD.WIDE R6, R4, R9, c[0x0][0xdc8] ;  /* 0x0003720004067625 */ /* 0x000fc800078e0209 */
[----:B------:R-:W-:Y:S02]  /*0230*/  IMAD.WIDE R4, R4, R9, c[0x0][0xdc0] ;  /* 0x0003700004047625 */ /* 0x000fe400078e0209 */
        /* <DEDUP_REMOVED lines=8> */
.L_x_18:
[----:B------:R-:W-:Y:S05]  /*02c0*/  @P0 BRA `(.L_x_19) ;  /* 0x000003d000000947 */ /* 0x000fea0003800000 */
[----:B------:R-:W-:-:S05]  /*02d0*/  IMAD.MOV.U32 R3, RZ, RZ, 0x1 ;  /* 0x00000001ff037424 */ /* 0x000fca00078e00ff */
[----:B------:R-:W-:-:S04]  /*02e0*/  ISETP.LE.AND P0, PT, R3, c[0x0][0x160], PT ;  /* 0x0000580003007a0c */ /* 0x000fc80003f03270 */
[----:B------:R-:W-:-:S13]  /*02f0*/  ISETP.LT.OR P0, PT, R2, 0x1, !P0 ;  /* 0x000000010200780c */ /* 0x000fda0004701670 */
[----:B------:R-:W-:Y:S05]  /*0300*/  @P0 EXIT ;  /* 0x000000000000094d */ /* 0x000fea0003800000 */
[----:B------:R-:W0:Y:S01]  /*0310*/  S2R R3, SR_TID.X ;  /* 0x0000000000037919 */ /* 0x000e220000002100 */
[----:B------:R-:W-:-:S04]  /*0320*/  IMAD.MOV.U32 R10, RZ, RZ, RZ ;  /* 0x000000ffff0a7224 */ /* 0x000fc800078e00ff */
.L_x_20:
[----:B0-----:R-:W-:-:S05]  /*0330*/  IMAD.IADD R25, R3, 0x1, R10 ;  /* 0x0000000103197824 */ /* 0x001fca00078e020a */
[C---:B------:R-:W-:Y:S02]  /*0340*/  IADD3 R27, R25.reuse, c[0x0][0x0], RZ ;  /* 0x00000000191b7a10 */ /* 0x040fe40007ffe0ff */
[----:B------:R-:W-:Y:S02]  /*0350*/  ISETP.GE.AND P0, PT, R25, c[0x0][0x160], PT ;  /* 0x0000580019007a0c */ /* 0x000fe40003f06270 */
[C---:B------:R-:W-:Y:S02]  /*0360*/  ISETP.GE.AND P1, PT, R27.reuse, c[0x0][0x160], PT ;  /* 0x000058001b007a0c */ /* 0x040fe40003f26270 */
[C---:B------:R-:W-:Y:S02]  /*0370*/  IADD3 R29, R27.reuse, c[0x0][0x0], RZ ;  /* 0x000000001b1d7a10 */ /* 0x040fe40007ffe0ff */
[-C--:B------:R-:W-:Y:S02]  /*0380*/  ISETP.LT.AND P1, PT, R27, R2.reuse, !P1 ;  /* 0x000000021b00720c */ /* 0x080fe40004f21270 */
[----:B------:R-:W-:-:S02]  /*0390*/  ISETP.LT.AND P0, PT, R25, R2, !P0 ;  /* 0x000000021900720c */ /* 0x000fc40004701270 */
[C---:B------:R-:W-:Y:S02]  /*03a0*/  ISETP.GE.AND P2, PT, R29.reuse, c[0x0][0x160], PT ;  /* 0x000058001d007a0c */ /* 0x040fe40003f46270 */
[C---:B------:R-:W-:Y:S02]  /*03b0*/  IADD3 R13, R29.reuse, c[0x0][0x0], RZ ;  /* 0x000000001d0d7a10 */ /* 0x040fe40007ffe0ff */
[----:B------:R-:W-:Y:S02]  /*03c0*/  ISETP.LT.AND P3, PT, R29, R2, !P2 ;  /* 0x000000021d00720c */ /* 0x000fe40005761270 */
[----:B------:R-:W-:-:S03]  /*03d0*/  ISETP.GE.AND P2, PT, R13, c[0x0][0x160], PT ;  /* 0x000058000d007a0c */ /* 0x000fc60003f46270 */
[----:B------:R-:W-:Y:S01]  /*03e0*/  @P1 IMAD.WIDE R18, R27, 0x2, R14 ;  /* 0x000000021b121825 */ /* 0x000fe200078e020e */
[----:B------:R-:W-:-:S03]  /*03f0*/  ISETP.LT.AND P2, PT, R13, R2, !P2 ;  /* 0x000000020d00720c */ /* 0x000fc60005741270 */
[--C-:B------:R-:W-:Y:S01]  /*0400*/  @P0 IMAD.WIDE R20, R25, 0x2, R14.reuse ;  /* 0x0000000219140825 */ /* 0x100fe200078e020e */
[----:B------:R0:W2:Y:S03]  /*0410*/  @P1 LDG.E.U16 R26, [R18.64] ;  /* 0x00000006121a1981 */ /* 0x0000a6000c1e1500 */
[----:B------:R-:W-:Y:S02]  /*0420*/  @P3 IMAD.WIDE R22, R29, 0x2, R14 ;  /* 0x000000021d163825 */ /* 0x000fe400078e020e */
[----:B------:R-:W3:Y:S04]  /*0430*/  @P0 LDG.E.U16 R20, [R20.64] ;  /* 0x0000000614140981 */ /* 0x000ee8000c1e1500 */
[----:B------:R1:W4:Y:S01]  /*0440*/  @P3 LDG.E.U16 R22, [R22.64] ;  /* 0x0000000616163981 */ /* 0x000322000c1e1500 */
[----:B------:R-:W-:-:S04]  /*0450*/  IMAD.WIDE R24, R25, 0x2, R16 ;  /* 0x0000000219187825 */ /* 0x000fc800078e0210 */
[C---:B0-----:R-:W-:Y:S01]  /*0460*/  @P2 IMAD.WIDE R18, R13.reuse, 0x2, R14 ;  /* 0x000000020d122825 */ /* 0x041fe200078e020e */
[----:B-1----:R-:W4:Y:S04]  /*0470*/  @P0 LDG.E.U16 R23, [R24.64] ;  /* 0x0000000618170981 */ /* 0x002f28000c1e1500 */
[----:B------:R0:W4:Y:S02]  /*0480*/  @P2 LDG.E.U16 R28, [R18.64] ;  /* 0x00000006121c2981 */ /* 0x000124000c1e1500 */
[----:B0-----:R-:W-:-:S05]  /*0490*/  IMAD.WIDE R18, R13, 0x2, R16 ;  /* 0x000000020d127825 */ /* 0x001fca00078e0210 */
[----:B------:R-:W4:Y:S01]  /*04a0*/  @P2 LDG.E.U16 R13, [R18.64] ;  /* 0x00000006120d2981 */ /* 0x000f22000c1e1500 */
[----:B--2---:R-:W-:Y:S01]  /*04b0*/  @P1 HADD2.F32 R7, -RZ, R26.H0_H0 ;  /* 0x2000001aff071230 */ /* 0x004fe20000004100 */
[----:B------:R-:W-:Y:S01]  /*04c0*/  IMAD.WIDE R26, R27, 0x2, R16 ;  /* 0x000000021b1a7825 */ /* 0x000fe200078e0210 */
[----:B---3--:R-:W-:-:S03]  /*04d0*/  @P0 HADD2.F32 R5, -RZ, R20.H0_H0 ;  /* 0x20000014ff050230 */ /* 0x008fc60000004100 */
[----:B------:R-:W-:Y:S02]  /*04e0*/  IMAD.WIDE R20, R29, 0x2, R16 ;  /* 0x000000021d147825 */ /* 0x000fe400078e0210 */
[----:B------:R-:W2:Y:S01]  /*04f0*/  @P1 LDG.E.U16 R29, [R26.64] ;  /* 0x000000061a1d1981 */ /* 0x000ea2000c1e1500 */
[----:B----4-:R-:W-:-:S03]  /*0500*/  @P3 HADD2.F32 R9, -RZ, R22.H0_H0 ;  /* 0x20000016ff093230 */ /* 0x010fc60000004100 */
[----:B------:R-:W3:Y:S01]  /*0510*/  @P3 LDG.E.U16 R22, [R20.64] ;  /* 0x0000000614163981 */ /* 0x000ee2000c1e1500 */
[----:B------:R-:W-:-:S05]  /*0520*/  @P0 HADD2.F32 R8, -RZ, R23.H0_H0 ;  /* 0x20000017ff080230 */ /* 0x000fca0000004100 */
[----:B-----5:R-:W-:Y:S01]  /*0530*/  FFMA.FTZ R8, R5, -R0, R8 ;  /* 0x8000000005087223 */ /* 0x020fe20000010008 */
[----:B------:R-:W-:Y:S02]  /*0540*/  @P2 HADD2.F32 R11, -RZ, R28.H0_H0 ;  /* 0x2000001cff0b2230 */ /* 0x000fe40000004100 */
[----:B------:R-:W-:-:S05]  /*0550*/  @P2 HADD2.F32 R6, -RZ, R13.H0_H0 ;  /* 0x2000000dff062230 */ /* 0x000fca0000004100 */
[----:B------:R-:W-:-:S05]  /*0560*/  FFMA.FTZ R6, R11, -R0, R6 ;  /* 0x800000000b067223 */ /* 0x000fca0000010006 */
[----:B------:R-:W-:Y:S01]  /*0570*/  @P2 F2FP.PACK_AB R23, RZ, R6 ;  /* 0x00000006ff17223e */ /* 0x000fe200000000ff */
[----:B--2---:R-:W-:Y:S02]  /*0580*/  @P1 HADD2.F32 R12, -RZ, R29.H0_H0 ;  /* 0x2000001dff0c1230 */ /* 0x004fe40000004100 */
[----:B---3--:R-:W-:Y:S01]  /*0590*/  @P3 HADD2.F32 R4, -RZ, R22.H0_H0 ;  /* 0x20000016ff043230 */ /* 0x008fe20000004100 */
[----:B------:R-:W-:Y:S02]  /*05a0*/  @P0 F2FP.PACK_AB R22, RZ, R8 ;  /* 0x00000008ff16023e */ /* 0x000fe400000000ff */
[-C--:B------:R-:W-:Y:S02]  /*05b0*/  FFMA.FTZ R12, R7, -R0.reuse, R12 ;  /* 0x80000000070c7223 */ /* 0x080fe4000001000c */
[----:B------:R-:W-:Y:S01]  /*05c0*/  PRMT R28, R22, 0x7610, R28 ;  /* 0x00007610161c7816 */ /* 0x000fe2000000001c */
[----:B------:R-:W-:Y:S02]  /*05d0*/  FFMA.FTZ R4, R9, -R0, R4 ;  /* 0x8000000009047223 */ /* 0x000fe40000010004 */
[----:B------:R-:W-:-:S02]  /*05e0*/  @P1 F2FP.PACK_AB R13, RZ, R12 ;  /* 0x0000000cff0d123e */ /* 0x000fc400000000ff */
[----:B------:R-:W-:Y:S01]  /*05f0*/  @P0 STG.E.U16 [R24.64], R28 ;  /* 0x0000001c18000986 */ /* 0x000fe2000c101506 */
[----:B------:R-:W-:-:S03]  /*0600*/  @P3 F2FP.PACK_AB R22, RZ, R4 ;  /* 0x00000004ff16323e */ /* 0x000fc600000000ff */
[----:B------:R0:W-:Y:S04]  /*0610*/  @P1 STG.E.U16 [R26.64], R13 ;  /* 0x0000000d1a001986 */ /* 0x0001e8000c101506 */
[----:B------:R1:W-:Y:S04]  /*0620*/  @P3 STG.E.U16 [R20.64], R22 ;  /* 0x0000001614003986 */ /* 0x0003e8000c101506 */
[----:B------:R1:W-:Y:S01]  /*0630*/  @P2 STG.E.U16 [R18.64], R23 ;  /* 0x0000001712002986 */ /* 0x0003e2000c101506 */
[----:B0-----:R-:W-:-:S04]  /*0640*/  IMAD.MOV.U32 R13, RZ, RZ, 0x4 ;  /* 0x00000004ff0d7424 */ /* 0x001fc800078e00ff */
[----:B------:R-:W-:-:S05]  /*0650*/  IMAD R10, R13, c[0x0][0x0], R10 ;  /* 0x000000000d0a7a24 */ /* 0x000fca00078e020a */
[C---:B------:R-:W-:Y:S02]  /*0660*/  ISETP.GE.AND P0, PT, R10.reuse, c[0x0][0x160], PT ;  /* 0x000058000a007a0c */ /* 0x040fe40003f06270 */
[----:B------:R-:W-:-:S13]  /*0670*/  ISETP.LT.AND P1, PT, R10, R2, PT ;  /* 0x000000020a00720c */ /* 0x000fda0003f21270 */
[----:B-1----:R-:W-:Y:S05]  /*0680*/  @!P0 BRA P1, `(.L_x_20) ;  /* 0xfffffca000008947 */ /* 0x002fea000083ffff */
[----:B------:R-:W-:Y:S05]  /*0690*/  EXIT ;  /* 0x000000000000794d */ /* 0x000fea0003800000 */
.L_x_19:
[----:B------:R-:W0:Y:S02]  /*06a0*/  S2R R4, SR_TID.X ;  /* 0x0000000000047919 */ /* 0x000e240000002100 */
[----:B0-----:R-:W-:-:S05]  /*06b0*/  IMAD.SHL.U32 R3, R4, 0x4, RZ ;  /* 0x0000000404037824 */ /* 0x001fca00078e00ff */
[----:B------:R-:W-:-:S04]  /*06c0*/  ISETP.GE.AND P0, PT, R3, c[0x0][0x160], PT ;  /* 0x0000580003007a0c */ /* 0x000fc80003f06270 */
[----:B------:R-:W-:-:S13]  /*06d0*/  ISETP.GE.OR P0, PT, R3, R2, P0 ;  /* 0x000000020300720c */ /* 0x000fda0000706670 */
[----:B------:R-:W-:Y:S05]  /*06e0*/  @P0 EXIT ;  /* 0x000000000000094d */ /* 0x000fea0003800000 */
[----:B------:R-:W-:-:S04]  /*06f0*/  IMAD.MOV.U32 R3, RZ, RZ, R4 ;  /* 0x000000ffff037224 */ /* 0x000fc800078e0004 */
.L_x_21:
[----:B------:R-:W-:-:S04]  /*0700*/  IMAD.WIDE R8, R3, 0x8, R14 ;  /* 0x0000000803087825 */ /* 0x000fc800078e020e */
[C---:B------:R-:W-:Y:S02]  /*0710*/  IMAD.WIDE R4, R3.reuse, 0x8, R16 ;  /* 0x0000000803047825 */ /* 0x040fe400078e0210 */
[----:B------:R-:W2:Y:S04]  /*0720*/  LDG.E.64 R8, [R8.64] ;  /* 0x0000000608087981 */ /* 0x000ea8000c1e1b00 */
[----:B------:R-:W3:Y:S01]  /*0730*/  LDG.E.64 R6, [R4.64] ;  /* 0x0000000604067981 */ /* 0x000ee2000c1e1b00 */
[----:B------:R-:W-:Y:S01]  /*0740*/  IADD3 R3, R3, c[0x0][0x0], RZ ;  /* 0x0000000003037a10 */ /* 0x000fe20007ffe0ff */
[----:B--2---:R-:W-:Y:S01]  /*0750*/  HADD2.F32 R10, -RZ, R9.H0_H0 ;  /* 0x20000009ff0a7230 */ /* 0x004fe20000004100 */
[----:B------:R-:W-:Y:S01]  /*0760*/  SHF.R.U32.HI R12, RZ, 0x10, R9 ;  /* 0x00000010ff0c7819 */ /* 0x000fe20000011609 */
[----:B---3--:R-:W-:Y:S01]  /*0770*/  HADD2.F32 R11, -RZ, R7.H0_H0 ;  /* 0x20000007ff0b7230 */ /* 0x008fe20000004100 */
[----:B------:R-:W-:-:S02]  /*0780*/  SHF.R.U32.HI R13, RZ, 0x10, R7 ;  /* 0x00000010ff0d7819 */ /* 0x000fc40000011607 */
[----:B------:R-:W-:Y:S02]  /*0790*/  SHF.R.U64 R7, R6, 0x10, R7 ;  /* 0x0000001006077819 */ /* 0x000fe40000001207 */
[-C--:B-----5:R-:W-:Y:S01]  /*07a0*/  FFMA.FTZ R11, R10, -R0.reuse, R11 ;  /* 0x800000000a0b7223 */ /* 0x0a0fe2000001000b */
[----:B------:R-:W-:Y:S01]  /*07b0*/  HADD2.F32 R10, -RZ, R12.H0_H0 ;  /* 0x2000000cff0a7230 */ /* 0x000fe20000004100 */
[----:B------:R-:W-:Y:S01]  /*07c0*/  SHF.R.U64 R12, R8, 0x10, R9 ;  /* 0x00000010080c7819 */ /* 0x000fe20000001209 */
[----:B------:R-:W-:Y:S02]  /*07d0*/  HADD2.F32 R13, -RZ, R13.H0_H0 ;  /* 0x2000000dff0d7230 */ /* 0x000fe40000004100 */
[----:B------:R-:W-:Y:S01]  /*07e0*/  HADD2.F32 R7, -RZ, R7.H0_H0 ;  /* 0x20000007ff077230 */ /* 0x000fe20000004100 */
[----:B------:R-:W-:Y:S01]  /*07f0*/  F2F.F16.F32 R11, R11 ;  /* 0x0000000b000b7304 */ /* 0x000fe20000200800 */
[----:B------:R-:W-:Y:S01]  /*0800*/  HADD2.F32 R9, -RZ, R12.H0_H0 ;  /* 0x2000000cff097230 */ /* 0x000fe20000004100 */
[----:B------:R-:W-:Y:S01]  /*0810*/  FFMA.FTZ R13, R10, -R0, R13 ;  /* 0x800000000a0d7223 */ /* 0x000fe2000001000d */
[----:B------:R-:W-:-:S03]  /*0820*/  HADD2.F32 R8, -RZ, R8.H0_H0 ;  /* 0x20000008ff087230 */ /* 0x000fc60000004100 */
[-C--:B------:R-:W-:Y:S01]  /*0830*/  FFMA.FTZ R10, R9, -R0.reuse, R7 ;  /* 0x80000000090a7223 */ /* 0x080fe20000010007 */
[----:B------:R-:W-:Y:S01]  /*0840*/  HADD2.F32 R7, -RZ, R6.H0_H0 ;  /* 0x20000006ff077230 */ /* 0x000fe20000004100 */
[----:B------:R-:W0:Y:S04]  /*0850*/  F2F.F16.F32 R12, R13 ;  /* 0x0000000d000c7304 */ /* 0x000e280000200800 */
[----:B------:R-:W-:-:S04]  /*0860*/  FFMA.FTZ R8, R8, -R0, R7 ;  /* 0x8000000008087223 */ /* 0x000fc80000010007 */
[----:B------:R-:W1:Y:S08]  /*0870*/  F2F.F16.F32 R6, R10 ;  /* 0x0000000a00067304 */ /* 0x000e700000200800 */
[----:B------:R-:W2:Y:S01]  /*0880*/  F2F.F16.F32 R9, R8 ;  /* 0x0000000800097304 */ /* 0x000ea20000200800 */
[----:B0-----:R-:W-:Y:S01]  /*0890*/  PRMT R11, R11, 0x5410, R12 ;  /* 0x000054100b0b7816 */ /* 0x001fe2000000000c */
[----:B-1----:R-:W-:-:S05]  /*08a0*/  IMAD.WIDE.U32 R6, R6, 0x10000, RZ ;  /* 0x0001000006067825 */ /* 0x002fca00078e00ff */
[----:B------:R-:W-:Y:S02]  /*08b0*/  LOP3.LUT R7, R11, R7, RZ, 0xfc, !PT ;  /* 0x000000070b077212 */ /* 0x000fe400078efcff */
[----:B--2---:R-:W-:Y:S01]  /*08c0*/  LOP3.LUT R6, R6, R9, RZ, 0xfc, !PT ;  /* 0x0000000906067212 */ /* 0x004fe200078efcff */
[----:B------:R-:W-:-:S04]  /*08d0*/  IMAD.SHL.U32 R9, R3, 0x4, RZ ;  /* 0x0000000403097824 */ /* 0x000fc800078e00ff */
[----:B------:R0:W-:Y:S01]  /*08e0*/  STG.E.64 [R4.64], R6 ;  /* 0x0000000604007986 */ /* 0x0001e2000c101b06 */
[C---:B------:R-:W-:Y:S02]  /*08f0*/  ISETP.GE.AND P0, PT, R9.reuse, c[0x0][0x160], PT ;  /* 0x0000580009007a0c */ /* 0x040fe40003f06270 */
[----:B------:R-:W-:-:S13]  /*0900*/  ISETP.LT.AND P1, PT, R9, R2, PT ;  /* 0x000000020900720c */ /* 0x000fda0003f21270 */
[----:B0-----:R-:W-:Y:S05]  /*0910*/  @!P0 BRA P1, `(.L_x_21) ;  /* 0xfffffde000008947 */ /* 0x001fea000083ffff */
[----:B------:R-:W-:Y:S05]  /*0920*/  EXIT ;  /* 0x000000000000794d */ /* 0x000fea0003800000 */
.L_x_22:
        /* <DEDUP_REMOVED lines=13> */
.L_x_141:


//--------------------- .text._Z25multi_tensor_apply_kernelI18TensorListMetadataILi2EE17LAMBStage2FunctorIfLi2EfEJPfS4_S4_fbEEvlPViT_T0_DpT1_ --------------------------
	.section	.text._Z25multi_tensor_apply_kernelI18TensorListMetadataILi2EE17LAMBStage2FunctorIfLi2EfEJPfS4_S4_fbEEvlPViT_T0_DpT1_,"ax",@progbits
	.sectioninfo	@"SHI_REGISTERS=32"
	.align	128
        .global         _Z25multi_tensor_apply_kernelI18TensorListMetadataILi2EE17LAMBStage2FunctorIfLi2EfEJPfS4_S4_fbEEvlPViT_T0_DpT1_
        .type           _Z25multi_tensor_apply_kernelI18TensorListMetadataILi2EE17LAMBStage2FunctorIfLi2EfEJPfS4_S4_fbEEvlPViT_T0_DpT1_,@function
        .size           _Z25multi_tensor_apply_kernelI18TensorListMetadataILi2EE17LAMBStage2FunctorIfLi2EfEJPfS4_S4_fbEEvlPViT_T0_DpT1_,(.L_x_142 - _Z25multi_tensor_apply_kernelI18TensorListMetadataILi2EE17LAMBStage2FunctorIfLi2EfEJPfS4_S4_fbEEvlPViT_T0_DpT1_)
        .other          _Z25multi_tensor_apply_kernelI18TensorListMetadataILi2EE17LAMBStage2FunctorIfLi2EfEJPfS4_S4_fbEEvlPViT_T0_DpT1_,@"STO_CUDA_ENTRY STV_DEFAULT"
_Z25multi_tensor_apply_kernelI18TensorListMetadataILi2EE17LAMBStage2FunctorIfLi2EfEJPfS4_S4_fbEEvlPViT_T0_DpT1_:
.text._Z25multi_tensor_apply_kernelI18TensorListMetadataILi2EE17LAMBStage2FunctorIfLi2EfEJPfS4_S4_fbEEvlPViT_T0_DpT1_:
[----:B------:R-:W-:Y:S02]  /*0000*/  IMAD.MOV.U32 R1, RZ, RZ, c[0x0][0x28] ;  /* 0x00000a00ff017624 */ /* 0x000fe400078e00ff */
[----:B------:R-:W-:Y:S01]  /*0010*/  IMAD.MOV.U32 R2, RZ, RZ, c[0x0][0x168] ;  /* 0x00005a00ff027624 */ /* 0x000fe200078e00ff */
[----:B------:R-:W-:Y:S01]  /*0020*/  MOV R3, c[0x0][0x16c] ;  /* 0x00005b0000037a02 */ /* 0x000fe20000000f00 */
[----:B------:R-:W-:-:S04]  /*0030*/  ULDC.64 UR6, c[0x0][0x118] ;  /* 0x0000460000067ab9 */ /* 0x000fc80000000a00 */
[----:B------:R-:W2:Y:S02]  /*0040*/  LDG.E.STRONG.SYS R2, [R2.64] ;  /* 0x0000000602027981 */ /* 0x000ea4000c1f5900 */
[----:B--2---:R-:W-:-:S13]  /*0050*/  ISETP.NE.AND P0, PT, R2, RZ, PT ;  /* 0x000000ff0200720c */ /* 0x004fda0003f05270 */
[----:B------:R-:W-:Y:S05]  /*0060*/  @P0 EXIT ;  /* 0x000000000000094d */ /* 0x000fea0003800000 */
[----:B------:R-:W0:Y:S01]  /*0070*/  S2R R8, SR_CTAID.X ;  /* 0x0000000000087919 */ /* 0x000e220000002500 */
[----:B------:R-:W-:Y:S01]  /*0080*/  HFMA2.MMA R9, -RZ, RZ, 0, 2.384185791015625e-07 ;  /* 0x00000004ff097435 */ /* 0x000fe200000001ff */
[----:B------:R-:W-:Y:S02]  /*0090*/  IMAD.MOV.U32 R5, RZ, RZ, 0x8 ;  /* 0x00000008ff057424 */ /* 0x000fe400078e00ff */
[----:B------:R-:W-:Y:S02]  /*00a0*/  IMAD.MOV.U32 R3, RZ, RZ, c[0x0][0xdd4] ;  /* 0x00037500ff037624 */ /* 0x000fe400078e00ff */
[----:B------:R-:W-:Y:S01]  /*00b0*/  IMAD.MOV.U32 R2, RZ, RZ, c[0x0][0xdd0] ;  /* 0x00037400ff027624 */ /* 0x000fe200078e00ff */
[----:B------:R-:W-:Y:S01]  /*00c0*/  ULDC.S8 UR4, c[0x0][0xddc] ;  /* 0x0003770000047ab9 */ /* 0x000fe20000000200 */
[----:B0-----:R-:W0:Y:S03]  /*00d0*/  LDC.U8 R0, c[0x0][R8+0x770] ;  /* 0x0001dc0008007b82 */ /* 0x001e260000000000 */
[----:B------:R-:W-:Y:S01]  /*00e0*/  IMAD R4, R8, R9, c[0x2][0x0] ;  /* 0x0080000008047624 */ /* 0x000fe200078e0209 */
[----:B------:R-:W-:Y:S01]  /*00f0*/  FSETP.NEU.FTZ.AND P2, PT, RZ, c[0x0][0xdd8], PT ;  /* 0x00037600ff007a0b */ /* 0x000fe20003f5d000 */
[----:B------:R1:W5:Y:S01]  /*0100*/  LDG.E R3, [R2.64] ;  /* 0x0000000602037981 */ /* 0x000362000c1e1900 */
[----:B------:R-:W-:-:S03]  /*0110*/  ISETP.EQ.AND P3, PT, RZ, UR4, PT ;  /* 0x00000004ff007c0c */ /* 0x000fc6000bf62270 */
[----:B------:R-:W2:Y:S01]  /*0120*/  LDC R4, c[0x0][R4+0x8a0] ;  /* 0x0002280004047b82 */ /* 0x000ea20000000800 */
[C---:B0-----:R-:W-:Y:S01]  /*0130*/  IMAD R5, R0.reuse, R5, c[0x2][0x0] ;  /* 0x0080000000057624 */ /* 0x041fe200078e0205 */
[----:B------:R-:W-:-:S06]  /*0140*/  IADD3 R0, R0, c[0x0][0xdb0], RZ ;  /* 0x00036c0000007a10 */ /* 0x000fcc0007ffe0ff */
[----:B------:R-:W1:Y:S01]  /*0150*/  LDC R6, c[0x0][R5+0x560] ;  /* 0x0001580005067b82 */ /* 0x000e620000000800 */
[----:B--2---:R-:W-:-:S07]  /*0160*/  IMAD R7, R4, c[0x0][0x160], RZ ;  /* 0x0000580004077a24 */ /* 0x004fce00078e02ff */
[----:B------:R-:W0:Y:S08]  /*0170*/  LDC.64 R14, c[0x0][R5+0x160] ;  /* 0x00005800050e7b82 */ /* 0x000e300000000a00 */
[----:B------:R-:W2:Y:S01]  /*0180*/  LDC.64 R12, c[0x0][R5+0x360] ;  /* 0x0000d800050c7b82 */ /* 0x000ea20000000a00 */
[----:B-1----:R-:W-:-:S04]  /*0190*/  IADD3 R2, R6, -R7, RZ ;  /* 0x8000000706027210 */ /* 0x002fc80007ffe0ff */
[----:B------:R-:W-:Y:S01]  /*01a0*/  LOP3.LUT R6, R2, c[0x0][0x160], RZ, 0xfc, !PT ;  /* 0x0000580002067a12 */ /* 0x000fe200078efcff */
[----:B0-----:R-:W-:-:S03]  /*01b0*/  IMAD.WIDE R14, R7, 0x4, R14 ;  /* 0x00000004070e7825 */ /* 0x001fc600078e020e */
        /* <DEDUP_REMOVED lines=16> */
.L_x_23:
[----:B------:R-:W-:Y:S05]  /*02c0*/  @P0 BRA `(.L_x_24) ;  /* 0x0000030000000947 */ /* 0x000fea0003800000 */
[----:B------:R-:W-:-:S05]  /*02d0*/  IMAD.MOV.U32 R0, RZ, RZ, 0x1 ;  /* 0x00000001ff007424 */ /* 0x000fca00078e00ff */
[----:B------:R-:W-:-:S04]  /*02e0*/  ISETP.LE.AND P0, PT, R0, c[0x0][0x160], PT ;  /* 0x0000580000007a0c */ /* 0x000fc80003f03270 */
[----:B------:R-:W-:-:S13]  /*02f0*/  ISETP.LT.OR P0, PT, R2, 0x1, !P0 ;  /* 0x000000010200780c */ /* 0x000fda0004701670 */
[----:B------:R-:W-:Y:S05]  /*0300*/  @P0 EXIT ;  /* 0x000000000000094d */ /* 0x000fea0003800000 */
[----:B------:R-:W0:Y:S01]  /*0310*/  S2R R4, SR_TID.X ;  /* 0x0000000000047919 */ /* 0x000e220000002100 */
[----:B------:R-:W-:-:S10]  /*0320*/  HFMA2.MMA R11, -RZ, RZ, 0, 0 ;  /* 0x00000000ff0b7435 */ /* 0x000fd400000001ff */
.L_x_25:
[----:B0-----:R-:W-:-:S05]  /*0330*/  IMAD.IADD R22, R4, 0x1, R11 ;  /* 0x0000000104167824 */ /* 0x001fca00078e020b */
[C---:B------:R-:W-:Y:S02]  /*0340*/  IADD3 R20, R22.reuse, c[0x0][0x0], RZ ;  /* 0x0000000016147a10 */ /* 0x040fe40007ffe0ff */
[----:B------:R-:W-:Y:S02]  /*0350*/  ISETP.GE.AND P0, PT, R22, c[0x0][0x160], PT ;  /* 0x0000580016007a0c */ /* 0x000fe40003f06270 */
[C---:B------:R-:W-:Y:S02]  /*0360*/  IADD3 R21, R20.reuse, c[0x0][0x0], RZ ;  /* 0x0000000014157a10 */ /* 0x040fe40007ffe0ff */
[C---:B------:R-:W-:Y:S02]  /*0370*/  ISETP.GE.AND P1, PT, R20.reuse, c[0x0][0x160], PT ;  /* 0x0000580014007a0c */ /* 0x040fe40003f26270 */
[----:B------:R-:W-:Y:S02]  /*0380*/  IADD3 R23, R21, c[0x0][0x0], RZ ;  /* 0x0000000015177a10 */ /* 0x000fe40007ffe0ff */
[----:B------:R-:W-:-:S02]  /*0390*/  ISETP.LT.AND P1, PT, R20, R2, !P1 ;  /* 0x000000021400720c */ /* 0x000fc40004f21270 */
[-C--:B------:R-:W-:Y:S02]  /*03a0*/  ISETP.LT.AND P0, PT, R22, R2.reuse, !P0 ;  /* 0x000000021600720c */ /* 0x080fe40004701270 */
[----:B------:R-:W-:Y:S02]  /*03b0*/  ISETP.GE.AND P2, PT, R21, c[0x0][0x160], PT ;  /* 0x0000580015007a0c */ /* 0x000fe40003f46270 */
[----:B------:R-:W-:Y:S02]  /*03c0*/  ISETP.GE.AND P3, PT, R23, c[0x0][0x160], PT ;  /* 0x0000580017007a0c */ /* 0x000fe40003f66270 */
[-C--:B------:R-:W-:Y:S02]  /*03d0*/  ISETP.LT.AND P2, PT, R21, R2.reuse, !P2 ;  /* 0x000000021500720c */ /* 0x080fe40005741270 */
[----:B------:R-:W-:-:S03]  /*03e0*/  ISETP.LT.AND P3, PT, R23, R2, !P3 ;  /* 0x000000021700720c */ /* 0x000fc60005f61270 */
[----:B------:R-:W-:-:S04]  /*03f0*/  @P1 IMAD.WIDE R16, R20, 0x4, R14 ;  /* 0x0000000414101825 */ /* 0x000fc800078e020e */
[C-C-:B------:R-:W-:Y:S01]  /*0400*/  @P0 IMAD.WIDE R18, R22.reuse, 0x4, R14.reuse ;  /* 0x0000000416120825 */ /* 0x140fe200078e020e */
[----:B------:R0:W2:Y:S03]  /*0410*/  @P1 LDG.E R6, [R16.64] ;  /* 0x0000000610061981 */ /* 0x0000a6000c1e1900 */
[--C-:B------:R-:W-:Y:S01]  /*0420*/  @P2 IMAD.WIDE R26, R21, 0x4, R14.reuse ;  /* 0x00000004151a2825 */ /* 0x100fe200078e020e */
[----:B------:R1:W3:Y:S03]  /*0430*/  @P0 LDG.E R0, [R18.64] ;  /* 0x0000000612000981 */ /* 0x0002e6000c1e1900 */
[----:B------:R-:W-:Y:S01]  /*0440*/  @P3 IMAD.WIDE R24, R23, 0x4, R14 ;  /* 0x0000000417183825 */ /* 0x000fe200078e020e */
[----:B------:R-:W4:Y:S03]  /*0450*/  @P2 LDG.E R8, [R26.64] ;  /* 0x000000061a082981 */ /* 0x000f26000c1e1900 */
[--C-:B0-----:R-:W-:Y:S01]  /*0460*/  IMAD.WIDE R16, R22, 0x4, R12.reuse ;  /* 0x0000000416107825 */ /* 0x101fe200078e020c */
[----:B------:R0:W2:Y:S03]  /*0470*/  @P3 LDG.E R10, [R24.64] ;  /* 0x00000006180a3981 */ /* 0x0000a6000c1e1900 */
[--C-:B-1----:R-:W-:Y:S01]  /*0480*/  IMAD.WIDE R18, R20, 0x4, R12.reuse ;  /* 0x0000000414127825 */ /* 0x102fe200078e020c */
[----:B------:R-:W3:Y:S03]  /*0490*/  @P0 LDG.E R29, [R16.64] ;  /* 0x00000006101d0981 */ /* 0x000ee6000c1e1900 */
[--C-:B------:R-:W-:Y:S01]  /*04a0*/  IMAD.WIDE R20, R21, 0x4, R12.reuse ;  /* 0x0000000415147825 */ /* 0x100fe200078e020c */
[----:B------:R-:W2:Y:S03]  /*04b0*/  @P1 LDG.E R5, [R18.64] ;  /* 0x0000000612051981 */ /* 0x000ea6000c1e1900 */
[----:B------:R-:W-:Y:S01]  /*04c0*/  IMAD.WIDE R22, R23, 0x4, R12 ;  /* 0x0000000417167825 */ /* 0x000fe200078e020c */
[----:B------:R-:W4:Y:S04]  /*04d0*/  @P2 LDG.E R7, [R20.64] ;  /* 0x0000000614072981 */ /* 0x000f28000c1e1900 */
[----:B------:R-:W4:Y:S01]  /*04e0*/  @P3 LDG.E R9, [R22.64] ;  /* 0x0000000616093981 */ /* 0x000f22000c1e1900 */
[----:B0-----:R-:W-:-:S05]  /*04f0*/  MOV R24, 0x4 ;  /* 0x0000000400187802 */ /* 0x001fca0000000f00 */
[----:B------:R-:W-:Y:S02]  /*0500*/  IMAD R11, R24, c[0x0][0x0], R11 ;  /* 0x00000000180b7a24 */ /* 0x000fe400078e020b */
[-C--:B---3-5:R-:W-:Y:S02]  /*0510*/  FFMA.FTZ R29, R0, -R3.reuse, R29 ;  /* 0x80000003001d7223 */ /* 0x0a8fe4000001001d */
[----:B--2---:R-:W-:-:S03]  /*0520*/  FFMA.FTZ R5, R6, -R3, R5 ;  /* 0x8000000306057223 */ /* 0x004fc60000010005 */
[----:B------:R0:W-:Y:S01]  /*0530*/  @P0 STG.E [R16.64], R29 ;  /* 0x0000001d10000986 */ /* 0x0001e2000c101906 */
[----:B----4-:R-:W-:-:S03]  /*0540*/  FFMA.FTZ R7, R8, -R3, R7 ;  /* 0x8000000308077223 */ /* 0x010fc60000010007 */
[----:B------:R0:W-:Y:S01]  /*0550*/  @P1 STG.E [R18.64], R5 ;  /* 0x0000000512001986 */ /* 0x0001e2000c101906 */
[----:B------:R-:W-:-:S03]  /*0560*/  FFMA.FTZ R9, R10, -R3, R9 ;  /* 0x800000030a097223 */ /* 0x000fc60000010009 */
[----:B------:R0:W-:Y:S04]  /*0570*/  @P2 STG.E [R20.64], R7 ;  /* 0x0000000714002986 */ /* 0x0001e8000c101906 */
[----:B------:R0:W-:Y:S01]  /*0580*/  @P3 STG.E [R22.64], R9 ;  /* 0x0000000916003986 */ /* 0x0001e2000c101906 */
[C---:B------:R-:W-:Y:S02]  /*0590*/  ISETP.GE.AND P0, PT, R11.reuse, c[0x0][0x160], PT ;  /* 0x000058000b007a0c */ /* 0x040fe40003f06270 */
[----:B------:R-:W-:-:S13]  /*05a0*/  ISETP.LT.AND P1, PT, R11, R2, PT ;  /* 0x000000020b00720c */ /* 0x000fda0003f21270 */
[----:B0-----:R-:W-:Y:S05]  /*05b0*/  @!P0 BRA P1, `(.L_x_25) ;  /* 0xfffffd7000008947 */ /* 0x001fea000083ffff */
[----:B------:R-:W-:Y:S05]  /*05c0*/  EXIT ;  /* 0x000000000000794d */ /* 0x000fea0003800000 */
.L_x_24:
[----:B------:R-:W0:Y:S02]  /*05d0*/  S2R R21, SR_TID.X ;  /* 0x0000000000157919 */ /* 0x000e240000002100 */
[----:B0-----:R-:W-:-:S05]  /*05e0*/  IMAD.SHL.U32 R5, R21, 0x4, RZ ;  /* 0x0000000415057824 */ /* 0x001fca00078e00ff */
[----:B------:R-:W-:-:S04]  /*05f0*/  ISETP.GE.AND P0, PT, R5, c[0x0][0x160], PT ;  /* 0x0000580005007a0c */ /* 0x000fc80003f06270 */
[----:B------:R-:W-:-:S13]  /*0600*/  ISETP.GE.OR P0, PT, R5, R2, P0 ;  /* 0x000000020500720c */ /* 0x000fda0000706670 */
[----:B------:R-:W-:Y:S05]  /*0610*/  @P0 EXIT ;  /* 0x000000000000094d */ /* 0x000fea0003800000 */
.L_x_26:
[----:B------:R-:W-:-:S04]  /*0620*/  IMAD.WIDE R18, R21, 0x10, R14 ;  /* 0x0000001015127825 */ /* 0x000fc800078e020e */
[C---:B0-----:R-:W-:Y:S01]  /*0630*/  IMAD.WIDE R16, R21.reuse, 0x10, R12 ;  /* 0x0000001015107825 */ /* 0x041fe200078e020c */
[----:B------:R-:W2:Y:S04]  /*0640*/  LDG.E.128 R4, [R18.64] ;  /* 0x0000000612047981 */ /* 0x000ea8000c1e1d00 */
[----:B------:R-:W2:Y:S01]  /*0650*/  LDG.E.128 R8, [R16.64] ;  /* 0x0000000610087981 */ /* 0x000ea2000c1e1d00 */
[----:B------:R-:W-:Y:S01]  /*0660*/  IADD3 R21, R21, c[0x0][0x0], RZ ;  /* 0x0000000015157a10 */ /* 0x000fe20007ffe0ff */
[-C--:B--2--5:R-:W-:Y:S02]  /*0670*/  FFMA.FTZ R4, R4, -R3.reuse, R8 ;  /* 0x8000000304047223 */ /* 0x0a4fe40000010008 */
[-C--:B------:R-:W-:Y:S01]  /*0680*/  FFMA.FTZ R5, R5, -R3.reuse, R9 ;  /* 0x8000000305057223 */ /* 0x080fe20000010009 */
[----:B------:R-:W-:Y:S01]  /*0690*/  SHF.L.U32 R9, R21, 0x2, RZ ;  /* 0x0000000215097819 */ /* 0x000fe200000006ff */
[----:B------:R-:W-:-:S02]  /*06a0*/  FFMA.FTZ R6, R6, -R3, R10 ;  /* 0x8000000306067223 */ /* 0x000fc4000001000a */
[----:B------:R-:W-:Y:S01]  /*06b0*/  FFMA.FTZ R7, R7, -R3, R11 ;  /* 0x8000000307077223 */ /* 0x000fe2000001000b */
[C---:B------:R-:W-:Y:S02]  /*06c0*/  ISETP.GE.AND P0, PT, R9.reuse, c[0x0][0x160], PT ;  /* 0x0000580009007a0c */ /* 0x040fe40003f06270 */
[----:B------:R-:W-:Y:S02]  /*06d0*/  ISETP.LT.AND P1, PT, R9, R2, PT ;  /* 0x000000020900720c */ /* 0x000fe40003f21270 */
[----:B------:R0:W-:Y:S11]  /*06e0*/  STG.E.128 [R16.64], R4 ;  /* 0x0000000410007986 */ /* 0x0001f6000c101d06 */
[----:B------:R-:W-:Y:S05]  /*06f0*/  @!P0 BRA P1, `(.L_x_26) ;  /* 0xffffff2000008947 */ /* 0x000fea000083ffff */
[----:B------:R-:W-:Y:S05]  /*0700*/  EXIT ;  /* 0x000000000000794d */ /* 0x000fea0003800000 */
.L_x_27:
        /* <DEDUP_REMOVED lines=15> */
.L_x_142:


//--------------------- .text._Z25multi_tensor_apply_kernelI18TensorListMetadataILi4EE17LAMBStage1FunctorIN3c108BFloat16EfEJfffPiif10adamMode_tfPfS8_S8_S8_EEvlPViT_T0_DpT1_ --------------------------
	.section	.text._Z25multi_tensor_apply_kernelI18TensorListMetadataILi4EE17LAMBStage1FunctorIN3c108BFloat16EfEJfffPiif10adamMode_tfPfS8_S8_S8_EEvlPViT_T0_DpT1_,"ax",@progbits
	.sectioninfo	@"SHI_REGISTERS=48"
	.align	128
        .global         _Z25multi_tensor_apply_kernelI18TensorListMetadataILi4EE17LAMBStage1FunctorIN3c108BFloat16EfEJfffPiif10adamMode_tfPfS8_S8_S8_EEvlPViT_T0_DpT1_
        .type           _Z25multi_tensor_apply_kernelI18TensorListMetadataILi4EE17LAMBStage1FunctorIN3c108BFloat16EfEJfffPiif10adamMode_tfPfS8_S8_S8_EEvlPViT_T0_DpT1_,@function
        .size           _Z25multi_tensor_apply_kernelI18TensorListMetadataILi4EE17LAMBStage1FunctorIN3c108BFloat16EfEJfffPiif10adamMode_tfPfS8_S8_S8_EEvlPViT_T0_DpT1_,(.L_x_134 - _Z25multi_tensor_apply_kernelI18TensorListMetadataILi4EE17LAMBStage1FunctorIN3c108BFloat16EfEJfffPiif10adamMode_tfPfS8_S8_S8_EEvlPViT_T0_DpT1_)
        .other          _Z25multi_tensor_apply_kernelI18TensorListMetadataILi4EE17LAMBStage1FunctorIN3c108BFloat16EfEJfffPiif10adamMode_tfPfS8_S8_S8_EEvlPViT_T0_DpT1_,@"STO_CUDA_ENTRY STV_DEFAULT"
_Z25multi_tensor_apply_kernelI18TensorListMetadataILi4EE17LAMBStage1FunctorIN3c108BFloat16EfEJfffPiif10adamMode_tfPfS8_S8_S8_EEvlPViT_T0_DpT1_:
.text._Z25multi_tensor_apply_kernelI18TensorListMetadataILi4EE17LAMBStage1FunctorIN3c108BFloat16EfEJfffPiif10adamMode_tfPfS8_S8_S8_EEvlPViT_T0_DpT1_:
[----:B------:R-:W-:Y:S02]  /*0000*/  MOV R1, c[0x0][0x28] ;  /* 0x00000a0000017a02 */ /* 0x000fe40000000f00 */
[----:B------:R-:W-:Y:S01]  /*0010*/  MOV R2, c[0x0][0x168] ;  /* 0x00005a0000027a02 */ /* 0x000fe20000000f00 */
[----:B------:R-:W-:Y:S01]  /*0020*/  ULDC.64 UR4, c[0x0][0x118] ;  /* 0x0000460000047ab9 */ /* 0x000fe20000000a00 */
[----:B------:R-:W-:-:S05]  /*0030*/  MOV R3, c[0x0][0x16c] ;  /* 0x00005b0000037a02 */ /* 0x000fca0000000f00 */
[----:B------:R-:W2:Y:S02]  /*0040*/  LDG.E.STRONG.SYS R2, [R2.64] ;  /* 0x0000000402027981 */ /* 0x000ea4000c1f5900 */
[----:B--2---:R-:W-:-:S13]  /*0050*/  ISETP.NE.AND P0, PT, R2, RZ, PT ;  /* 0x000000ff0200720c */ /* 0x004fda0003f05270 */
[----:B------:R-:W-:Y:S05]  /*0060*/  @P0 EXIT ;  /* 0x000000000000094d */ /* 0x000fea0003800000 */
[----:B------:R-:W-:Y:S01]  /*0070*/  MOV R0, c[0x0][0xd70] ;  /* 0x00035c0000007a02 */ /* 0x000fe20000000f00 */
[----:B------:R-:W-:Y:S01]  /*0080*/  IMAD.MOV.U32 R3, RZ, RZ, 0x3f800000 ;  /* 0x3f800000ff037424 */ /* 0x000fe200078e00ff */
[----:B------:R-:W-:Y:S02]  /*0090*/  MOV R2, 0x3f800000 ;  /* 0x3f80000000027802 */ /* 0x000fe40000000f00 */
[----:B------:R-:W-:Y:S01]  /*00a0*/  ISETP.NE.AND P0, PT, R0, 0x1, PT ;  /* 0x000000010000780c */ /* 0x000fe20003f05270 */
[----:B------:R-:W-:-:S12]  /*00b0*/  HFMA2.MMA R0, -RZ, RZ, 1.875, 0 ;  /* 0x3f800000ff007435 */ /* 0x000fd800000001ff */
[----:B------:R-:W-:Y:S05]  /*00c0*/  @P0 BRA `(.L_x_28) ;  /* 0x0000098000000947 */ /* 0x000fea0003800000 */
[----:B------:R-:W-:Y:S02]  /*00d0*/  MOV R8, c[0x0][0xd68] ;  /* 0x00035a0000087a02 */ /* 0x000fe40000000f00 */
[----:B------:R-:W-:-:S05]  /*00e0*/  MOV R9, c[0x0][0xd6c] ;  /* 0x00035b0000097a02 */ /* 0x000fca0000000f00 */
[----:B------:R-:W2:Y:S01]  /*00f0*/  LDG.E R8, [R8.64] ;  /* 0x0000000408087981 */ /* 0x000ea2000c1e1900 */
[----:B------:R-:W-:-:S05]  /*0100*/  MOV R6, 0x3f800000 ;  /* 0x3f80000000067802 */ /* 0x000fca0000000f00 */
[----:B------:R-:W-:-:S04]  /*0110*/  FMUL.FTZ R6, R6, c[0x0][0xd5c] ;  /* 0x0003570006067a20 */ /* 0x000fc80000410000 */
[----:B------:R-:W0:Y:S02]  /*0120*/  F2F.F64.F32 R2, R6 ;  /* 0x0000000600027310 */ /* 0x000e240000201800 */
[----:B0-----:R-:W0:-:S10]  /*0130*/  DADD R2, -RZ, |R2| ;  /* 0x00000000ff027229 */ /* 0x001e140000000502 */
[----:B0-----:R-:W-:Y:S01]  /*0140*/  MOV R16, R2 ;  /* 0x0000000200107202 */ /* 0x001fe20000000f00 */
[----:B--2---:R-:W0:Y:S02]  /*0150*/  I2F.F64 R4, R8 ;  /* 0x0000000800047312 */ /* 0x004e240000201c00 */
[----:B0-----:R-:W-:Y:S01]  /*0160*/  LOP3.LUT R7, R5, 0x7ff00000, RZ, 0xc0, !PT ;  /* 0x7ff0000005077812 */ /* 0x001fe200078ec0ff */
[----:B------:R-:W-:Y:S01]  /*0170*/  IMAD.MOV.U32 R9, RZ, RZ, R5 ;  /* 0x000000ffff097224 */ /* 0x000fe200078e0005 */
[----:B------:R-:W-:Y:S02]  /*0180*/  MOV R12, R4 ;  /* 0x00000004000c7202 */ /* 0x000fe40000000f00 */
[----:B------:R-:W-:-:S04]  /*0190*/  LEA.HI R7, R7, 0xfffffc0c, RZ, 0xc ;  /* 0xfffffc0c07077811 */ /* 0x000fc800078f60ff */
[CC--:B------:R-:W-:Y:S02]  /*01a0*/  SHF.L.U32 R10, R4.reuse, R7.reuse, RZ ;  /* 0x00000007040a7219 */ /* 0x0c0fe400000006ff */
[----:B------:R-:W-:Y:S02]  /*01b0*/  SHF.L.U64.HI R7, R4, R7, R5 ;  /* 0x0000000704077219 */ /* 0x000fe40000010205 */
[----:B------:R-:W-:Y:S02]  /*01c0*/  ISETP.NE.U32.AND P0, PT, R10, RZ, PT ;  /* 0x000000ff0a00720c */ /* 0x000fe40003f05070 */
[----:B------:R-:W-:Y:S02]  /*01d0*/  MOV R10, 0x220 ;  /* 0x00000220000a7802 */ /* 0x000fe40000000f00 */
[----:B------:R-:W-:Y:S02]  /*01e0*/  ISETP.NE.AND.EX P0, PT, R7, -0x80000000, PT, P0 ;  /* 0x800000000700780c */ /* 0x000fe40003f05300 */
[----:B------:R-:W-:-:S02]  /*01f0*/  MOV R7, R3 ;  /* 0x0000000300077202 */ /* 0x000fc40000000f00 */
[----:B------:R-:W-:-:S04]  /*0200*/  SEL R11, RZ, 0x1, P0 ;  /* 0x00000001ff0b7807 */ /* 0x000fc80000000000 */
[----:B------:R-:W-:Y:S05]  /*0210*/  CALL.REL.NOINC `($_Z25multi_tensor_apply_kernelI18TensorListMetadataILi4EE17LAMBStage1FunctorIN3c108BFloat16EfEJfffPiif10adamMode_tfPfS8_S8_S8_EEvlPViT_T0_DpT1_$__internal_accurate_pow) ;  /* 0x000027c000007944 */ /* 0x000fea0003c00000 */
[----:B------:R-:W-:Y:S02]  /*0220*/  MOV R10, 0x3f800000 ;  /* 0x3f800000000a7802 */ /* 0x000fe40000000f00 */
[----:B------:R-:W-:Y:S02]  /*0230*/  FSETP.NEU.FTZ.AND P1, PT, RZ, c[0x0][0xd5c], PT ;  /* 0x00035700ff007a0b */ /* 0x000fe40003f3d000 */
[----:B------:R-:W-:Y:S01]  /*0240*/  MOV R2, R18 ;  /* 0x0000001200027202 */ /* 0x000fe20000000f00 */
[----:B------:R-:W-:Y:S01]  /*0250*/  FMUL.FTZ R12, R10, c[0x0][0xd5c] ;  /* 0x000357000a0c7a20 */ /* 0x000fe20000410000 */
[----:B------:R-:W-:-:S05]  /*0260*/  MOV R3, R19 ;  /* 0x0000001300037202 */ /* 0x000fca0000000f00 */
[----:B------:R-:W1:Y:S04]  /*0270*/  F2F.F64.F32 R12, R12 ;  /* 0x0000000c000c7310 */ /* 0x000e680000201800 */
[----:B------:R-:W-:Y:S05]  /*0280*/  @!P1 BRA `(.L_x_29) ;  /* 0x000000f000009947 */ /* 0x000fea0003800000 */
[C---:B-1----:R-:W-:Y:S01]  /*0290*/  ISETP.GT.AND P3, PT, R13.reuse, -0x1, PT ;  /* 0xffffffff0d00780c */ /* 0x042fe20003f64270 */
[----:B------:R-:W1:Y:S01]  /*02a0*/  DADD R6, -RZ, -R2 ;  /* 0x00000000ff067229 */ /* 0x000e620000000902 */
[----:B------:R-:W-:Y:S02]  /*02b0*/  ISETP.LT.AND P2, PT, R13, RZ, !P0 ;  /* 0x000000ff0d00720c */ /* 0x000fe40004741270 */
[----:B------:R-:W-:-:S07]  /*02c0*/  ISETP.NE.AND P1, PT, R11, RZ, PT ;  /* 0x000000ff0b00720c */ /* 0x000fce0003f25270 */
[----:B-1----:R-:W-:Y:S02]  /*02d0*/  FSEL R6, R6, R2, P2 ;  /* 0x0000000206067208 */ /* 0x002fe40001000000 */
[----:B------:R-:W-:Y:S01]  /*02e0*/  FSEL R7, R7, R3, P2 ;  /* 0x0000000307077208 */ /* 0x000fe20001000000 */
[----:B------:R-:W-:Y:S05]  /*02f0*/  @P3 BRA `(.L_x_30) ;  /* 0x000000d000003947 */ /* 0x000fea0003800000 */
[----:B------:R-:W1:Y:S02]  /*0300*/  FRND.F64.TRUNC R2, R4 ;  /* 0x0000000400027313 */ /* 0x000e64000030d800 */
[----:B-1----:R1:W2:Y:S02]  /*0310*/  DSETP.NEU.AND P2, PT, R2, R4, PT ;  /* 0x000000040200722a */ /* 0x0022a40003f4d000 */
[----:B-1----:R-:W-:Y:S02]  /*0320*/  MOV R2, R6 ;  /* 0x0000000600027202 */ /* 0x002fe40000000f00 */
[----:B------:R-:W-:-:S10]  /*0330*/  MOV R3, R7 ;  /* 0x0000000700037202 */ /* 0x000fd40000000f00 */
[----:B--2---:R-:W-:Y:S05]  /*0340*/  @!P2 BRA `(.L_x_30) ;  /* 0x000000800000a947 */ /* 0x004fea0003800000 */
[----:B------:R-:W-:Y:S01]  /*0350*/  MOV R2, 0x0 ;  /* 0x0000000000027802 */ /* 0x000fe20000000f00 */
[----:B------:R-:W-:Y:S01]  /*0360*/  IMAD.MOV.U32 R3, RZ, RZ, -0x80000 ;  /* 0xfff80000ff037424 */ /* 0x000fe200078e00ff */
[----:B------:R-:W-:Y:S05]  /*0370*/  BRA `(.L_x_30) ;  /* 0x0000005000007947 */ /* 0x000fea0003800000 */
.L_x_29:
[----:B------:R-:W-:Y:S01]  /*0380*/  ISETP.GE.AND P2, PT, R5, RZ, PT ;  /* 0x000000ff0500720c */ /* 0x000fe20003f46270 */
[----:B------:R-:W2:Y:S01]  /*0390*/  DSETP.NEU.AND P1, PT, |R4|, 0.5, !P0 ;  /* 0x3fe000000400742a */ /* 0x000ea2000472d200 */
[----:B------:R-:W-:-:S05]  /*03a0*/  MOV R2, RZ ;  /* 0x000000ff00027202 */ /* 0x000fca0000000f00 */
[----:B-12---:R-:W-:-:S06]  /*03b0*/  SEL R3, R13, RZ, P1 ;  /* 0x000000ff0d037207 */ /* 0x006fcc0000800000 */
[----:B------:R-:W-:Y:S02]  /*03c0*/  @!P2 LOP3.LUT R3, R3, 0x7ff00000, RZ, 0xfc, !PT ;  /* 0x7ff000000303a812 */ /* 0x000fe400078efcff */
.L_x_30:
[----:B------:R-:W1:-:S10]  /*03d0*/  DADD R6, R4, R12 ;  /* 0x0000000004067229 */ /* 0x000e54000000000c */
[----:B-1----:R-:W-:-:S04]  /*03e0*/  LOP3.LUT R6, R7, 0x7ff00000, RZ, 0xc0, !PT ;  /* 0x7ff0000007067812 */ /* 0x002fc800078ec0ff */
[----:B------:R-:W-:-:S13]  /*03f0*/  ISETP.NE.AND P2, PT, R6, 0x7ff00000, PT ;  /* 0x7ff000000600780c */ /* 0x000fda0003f45270 */
[----:B------:R-:W-:Y:S05]  /*0400*/  @P2 BRA `(.L_x_31) ;  /* 0x0000018000002947 */ /* 0x000fea0003800000 */
[----:B------:R-:W1:-:S06]  /*0410*/  DSETP.GTU.AND P2, PT, |R4|, +INF , PT ;  /* 0x7ff000000400742a */ /* 0x000e4c0003f4c200 */
[----:B-1----:R-:W1:-:S14]  /*0420*/  DSETP.GTU.OR P2, PT, |R12|, +INF , P2 ;  /* 0x7ff000000c00742a */ /* 0x002e5c000174c600 */
[----:B-1----:R-:W-:Y:S05]  /*0430*/  @P2 BRA `(.L_x_32) ;  /* 0x0000014000002947 */ /* 0x002fea0003800000 */
[----:B------:R-:W1:-:S14]  /*0440*/  DSETP.NEU.AND P2, PT, |R4|, +INF , PT ;  /* 0x7ff000000400742a */ /* 0x000e5c0003f4d200 */
[----:B-1----:R-:W-:Y:S05]  /*0450*/  @P2 BRA `(.L_x_33) ;  /* 0x0000008000002947 */ /* 0x002fea0003800000 */
[----:B------:R-:W-:Y:S01]  /*0460*/  ISETP.GE.AND P2, PT, R5, RZ, PT ;  /* 0x000000ff0500720c */ /* 0x000fe20003f46270 */
[----:B------:R-:W1:-:S06]  /*0470*/  DSETP.GT.AND P1, PT, |R12|, 1, PT ;  /* 0x3ff000000c00742a */ /* 0x000e4c0003f24200 */
[----:B-1----:R-:W-:Y:S02]  /*0480*/  SEL R2, RZ, 0x7ff00000, !P1 ;  /* 0x7ff00000ff027807 */ /* 0x002fe40004800000 */
[----:B------:R-:W-:-:S04]  /*0490*/  FSETP.NEU.FTZ.AND P1, PT, -R10, c[0x0][0xd5c], PT ;  /* 0x000357000a007a0b */ /* 0x000fc80003f3d100 */
[----:B------:R-:W-:-:S04]  /*04a0*/  @!P2 LOP3.LUT R2, R2, 0x7ff00000, RZ, 0x3c, !PT ;  /* 0x7ff000000202a812 */ /* 0x000fc800078e3cff */
[----:B------:R-:W-:Y:S02]  /*04b0*/  SEL R3, R2, 0x3ff00000, P1 ;  /* 0x3ff0000002037807 */ /* 0x000fe40000800000 */
[----:B------:R-:W-:Y:S01]  /*04c0*/  MOV R2, RZ ;  /* 0x000000ff00027202 */ /* 0x000fe20000000f00 */
[----:B------:R-:W-:Y:S05]  /*04d0*/  BRA `(.L_x_31) ;  /* 0x000000b000007947 */ /* 0x000fea0003800000 */
.L_x_33:
[----:B------:R-:W1:-:S14]  /*04e0*/  DSETP.NEU.AND P2, PT, |R12|, +INF , PT ;  /* 0x7ff000000c00742a */ /* 0x000e5c0003f4d200 */
[----:B-1----:R-:W-:Y:S05]  /*04f0*/  @P2 BRA `(.L_x_31) ;  /* 0x0000009000002947 */ /* 0x002fea0003800000 */
[----:B------:R-:W-:Y:S02]  /*0500*/  ISETP.LT.AND P1, PT, R13, RZ, P1 ;  /* 0x000000ff0d00720c */ /* 0x000fe40000f21270 */
[C---:B------:R-:W-:Y:S02]  /*0510*/  LOP3.LUT R2, R5.reuse, 0x7fffffff, RZ, 0xc0, !PT ;  /* 0x7fffffff05027812 */ /* 0x040fe400078ec0ff */
[----:B------:R-:W-:Y:S02]  /*0520*/  ISETP.GT.AND P2, PT, R5, -0x1, PT ;  /* 0xffffffff0500780c */ /* 0x000fe40003f44270 */
[----:B------:R-:W-:Y:S02]  /*0530*/  ISETP.NE.AND P1, PT, R2, 0x3fe00000, P1 ;  /* 0x3fe000000200780c */ /* 0x000fe40000f25270 */
[----:B------:R-:W-:Y:S02]  /*0540*/  SEL R3, RZ, 0x7ff00000, !P2 ;  /* 0x7ff00000ff037807 */ /* 0x000fe40005000000 */
[----:B------:R-:W-:-:S09]  /*0550*/  MOV R2, RZ ;  /* 0x000000ff00027202 */ /* 0x000fd20000000f00 */
[----:B------:R-:W-:Y:S01]  /*0560*/  @P1 IADD3 R3, R3, -0x80000000, RZ ;  /* 0x8000000003031810 */ /* 0x000fe20007ffe0ff */
[----:B------:R-:W-:Y:S05]  /*0570*/  BRA `(.L_x_31) ;  /* 0x0000001000007947 */ /* 0x000fea0003800000 */
.L_x_32:
[----:B------:R1:W2:-:S04]  /*0580*/  DADD R2, R4, R12 ;  /* 0x0000000004027229 */ /* 0x000288000000000c */
.L_x_31:
[----:B------:R-:W-:Y:S01]  /*0590*/  FMUL.FTZ R10, R10, c[0x0][0xd60] ;  /* 0x000358000a0a7a20 */ /* 0x000fe20000410000 */
[----:B-1----:R-:W-:Y:S02]  /*05a0*/  MOV R12, R4 ;  /* 0x00000004000c7202 */ /* 0x002fe40000000f00 */
[----:B------:R-:W-:Y:S01]  /*05b0*/  MOV R9, R5 ;  /* 0x0000000500097202 */ /* 0x000fe20000000f00 */
[----:B------:R1:W3:Y:S02]  /*05c0*/  F2F.F64.F32 R6, R10 ;  /* 0x0000000a00067310 */ /* 0x0002e40000201800 */
[----:B-1----:R-:W-:Y:S01]  /*05d0*/  MOV R10, 0x610 ;  /* 0x00000610000a7802 */ /* 0x002fe20000000f00 */
[----:B---3--:R-:W1:-:S10]  /*05e0*/  DADD R6, -RZ, |R6| ;  /* 0x00000000ff067229 */ /* 0x008e540000000506 */
[----:B01----:R-:W-:Y:S02]  /*05f0*/  MOV R16, R6 ;  /* 0x0000000600107202 */ /* 0x003fe40000000f00 */
[----:B--2---:R-:W-:Y:S05]  /*0600*/  CALL.REL.NOINC `($_Z25multi_tensor_apply_kernelI18TensorListMetadataILi4EE17LAMBStage1FunctorIN3c108BFloat16EfEJfffPiif10adamMode_tfPfS8_S8_S8_EEvlPViT_T0_DpT1_$__internal_accurate_pow) ;  /* 0x000023d000007944 */ /* 0x004fea0003c00000 */
[----:B------:R-:W-:Y:S01]  /*0610*/  IMAD.MOV.U32 R10, RZ, RZ, 0x3f800000 ;  /* 0x3f800000ff0a7424 */ /* 0x000fe200078e00ff */
[----:B------:R-:W-:Y:S02]  /*0620*/  FSETP.NEU.FTZ.AND P1, PT, RZ, c[0x0][0xd60], PT ;  /* 0x00035800ff007a0b */ /* 0x000fe40003f3d000 */
[----:B------:R-:W-:Y:S01]  /*0630*/  MOV R6, R18 ;  /* 0x0000001200067202 */ /* 0x000fe20000000f00 */
[----:B------:R-:W-:Y:S01]  /*0640*/  FMUL.FTZ R14, R10, c[0x0][0xd60] ;  /* 0x000358000a0e7a20 */ /* 0x000fe20000410000 */
[----:B------:R-:W-:-:S05]  /*0650*/  MOV R7, R19 ;  /* 0x0000001300077202 */ /* 0x000fca0000000f00 */
[----:B------:R-:W1:Y:S04]  /*0660*/  F2F.F64.F32 R14, R14 ;  /* 0x0000000e000e7310 */ /* 0x000e680000201800 */
[----:B------:R-:W-:Y:S05]  /*0670*/  @!P1 BRA `(.L_x_34) ;  /* 0x000000c000009947 */ /* 0x000fea0003800000 */
[----:B-1----:R-:W-:-:S13]  /*0680*/  ISETP.GT.AND P1, PT, R15, -0x1, PT ;  /* 0xffffffff0f00780c */ /* 0x002fda0003f24270 */
[----:B------:R-:W-:Y:S05]  /*0690*/  @P1 BRA `(.L_x_35) ;  /* 0x0000010000001947 */ /* 0x000fea0003800000 */
[----:B0-----:R-:W0:Y:S01]  /*06a0*/  FRND.F64.TRUNC R16, R4 ;  /* 0x0000000400107313 */ /* 0x001e22000030d800 */
[----:B------:R-:W1:Y:S01]  /*06b0*/  DADD R12, -RZ, -R6 ;  /* 0x00000000ff0c7229 */ /* 0x000e620000000906 */
[----:B------:R-:W-:-:S09]  /*06c0*/  ISETP.LT.AND P0, PT, R15, RZ, !P0 ;  /* 0x000000ff0f00720c */ /* 0x000fd20004701270 */
[----:B-1----:R-:W-:Y:S02]  /*06d0*/  FSEL R6, R12, R6, P0 ;  /* 0x000000060c067208 */ /* 0x002fe40000000000 */
[----:B------:R-:W-:Y:S01]  /*06e0*/  FSEL R7, R13, R7, P0 ;  /* 0x000000070d077208 */ /* 0x000fe20000000000 */
[----:B0-----:R-:W0:-:S14]  /*06f0*/  DSETP.NEU.AND P1, PT, R16, R4, PT ;  /* 0x000000041000722a */ /* 0x001e1c0003f2d000 */
[----:B0-----:R-:W-:Y:S05]  /*0700*/  @!P1 BRA `(.L_x_35) ;  /* 0x0000009000009947 */ /* 0x001fea0003800000 */
[----:B------:R-:W-:Y:S02]  /*0710*/  MOV R6, 0x0 ;  /* 0x0000000000067802 */ /* 0x000fe40000000f00 */
[----:B------:R-:W-:Y:S01]  /*0720*/  MOV R7, 0xfff80000 ;  /* 0xfff8000000077802 */ /* 0x000fe20000000f00 */
[----:B------:R-:W-:Y:S05]  /*0730*/  BRA `(.L_x_35) ;  /* 0x0000006000007947 */ /* 0x000fea0003800000 */
.L_x_34:
[----:B------:R-:W-:Y:S01]  /*0740*/  ISETP.GE.AND P1, PT, R5, RZ, PT ;  /* 0x000000ff0500720c */ /* 0x000fe20003f26270 */
[----:B------:R-:W2:Y:S01]  /*0750*/  DSETP.NEU.AND P0, PT, |R4|, 0.5, !P0 ;  /* 0x3fe000000400742a */ /* 0x000ea2000470d200 */
[----:B------:R-:W-:-:S05]  /*0760*/  MOV R6, RZ ;  /* 0x000000ff00067202 */ /* 0x000fca0000000f00 */
[----:B-12---:R-:W-:Y:S02]  /*0770*/  SEL R7, R15, RZ, P0 ;  /* 0x000000ff0f077207 */ /* 0x006fe40000000000 */
[----:B------:R-:W-:-:S04]  /*0780*/  SEL R11, RZ, 0x1, !P0 ;  /* 0x00000001ff0b7807 */ /* 0x000fc80004000000 */
[----:B------:R-:W-:Y:S02]  /*0790*/  @!P1 LOP3.LUT R7, R7, 0x7ff00000, RZ, 0xfc, !PT ;  /* 0x7ff0000007079812 */ /* 0x000fe400078efcff */
.L_x_35:
        /* <DEDUP_REMOVED lines=10> */
[----:B------:R-:W1:Y:S01]  /*0840*/  DSETP.GT.AND P0, PT, |R14|, 1, PT ;  /* 0x3ff000000e00742a */ /* 0x000e620003f04200 */
[----:B------:R-:W-:-:S05]  /*0850*/  MOV R6, RZ ;  /* 0x000000ff00067202 */ /* 0x000fca0000000f00 */
[----:B-1----:R-:W-:Y:S02]  /*0860*/  SEL R4, RZ, 0x7ff00000, !P0 ;  /* 0x7ff00000ff047807 */ /* 0x002fe40004000000 */
[----:B------:R-:W-:-:S04]  /*0870*/  FSETP.NEU.FTZ.AND P0, PT, -R10, c[0x0][0xd60], PT ;  /* 0x000358000a007a0b */ /* 0x000fc80003f1d100 */
[----:B------:R-:W-:-:S04]  /*0880*/  @!P1 LOP3.LUT R4, R4, 0x7ff00000, RZ, 0x3c, !PT ;  /* 0x7ff0000004049812 */ /* 0x000fc800078e3cff */
[----:B------:R-:W-:Y:S01]  /*0890*/  SEL R7, R4, 0x3ff00000, P0 ;  /* 0x3ff0000004077807 */ /* 0x000fe20000000000 */
[----:B------:R-:W-:Y:S05]  /*08a0*/  BRA `(.L_x_36) ;  /* 0x000000c000007947 */ /* 0x000fea0003800000 */
.L_x_38:
[----:B------:R-:W1:-:S14]  /*08b0*/  DSETP.NEU.AND P0, PT, |R14|, +INF , PT ;  /* 0x7ff000000e00742a */ /* 0x000e5c0003f0d200 */
[----:B-1----:R-:W-:Y:S05]  /*08c0*/  @P0 BRA `(.L_x_36) ;  /* 0x000000a000000947 */ /* 0x002fea0003800000 */
[----:B------:R-:W-:Y:S01]  /*08d0*/  ISETP.NE.AND P0, PT, R11, RZ, PT ;  /* 0x000000ff0b00720c */ /* 0x000fe20003f05270 */
[----:B------:R-:W-:Y:S01]  /*08e0*/  IMAD.MOV.U32 R6, RZ, RZ, RZ ;  /* 0x000000ffff067224 */ /* 0x000fe200078e00ff */
[----:B------:R-:W-:Y:S02]  /*08f0*/  LOP3.LUT R4, R5, 0x7fffffff, RZ, 0xc0, !PT ;  /* 0x7fffffff05047812 */ /* 0x000fe400078ec0ff */
[----:B------:R-:W-:Y:S02]  /*0900*/  ISETP.LT.AND P0, PT, R15, RZ, P0 ;  /* 0x000000ff0f00720c */ /* 0x000fe40000701270 */
[----:B------:R-:W-:Y:S02]  /*0910*/  ISETP.GT.AND P1, PT, R5, -0x1, PT ;  /* 0xffffffff0500780c */ /* 0x000fe40003f24270 */
[----:B------:R-:W-:Y:S02]  /*0920*/  ISETP.NE.AND P0, PT, R4, 0x3fe00000, P0 ;  /* 0x3fe000000400780c */ /* 0x000fe40000705270 */
[----:B------:R-:W-:-:S11]  /*0930*/  SEL R7, RZ, 0x7ff00000, !P1 ;  /* 0x7ff00000ff077807 */ /* 0x000fd60004800000 */
[----:B------:R-:W-:Y:S01]  /*0940*/  @P0 IADD3 R7, R7, -0x80000000, RZ ;  /* 0x8000000007070810 */ /* 0x000fe20007ffe0ff */
[----:B------:R-:W-:Y:S05]  /*0950*/  BRA `(.L_x_36) ;  /* 0x0000001000007947 */ /* 0x000fea0003800000 */
.L_x_37:
[----:B------:R1:W2:-:S06]  /*0960*/  DADD R6, R4, R14 ;  /* 0x0000000004067229 */ /* 0x00028c000000000e */
.L_x_36:
[----:B--2---:R-:W2:Y:S01]  /*0970*/  DADD R6, -R6, 1 ;  /* 0x3ff0000006067429 */ /* 0x004ea20000000100 */
[C---:B------:R-:W-:Y:S02]  /*0980*/  FSETP.NEU.FTZ.AND P0, PT, R10.reuse, c[0x0][0xd60], PT ;  /* 0x000358000a007a0b */ /* 0x040fe40003f1d000 */
[----:B------:R-:W-:Y:S01]  /*0990*/  FSETP.NEU.FTZ.AND P1, PT, R10, c[0x0][0xd5c], PT ;  /* 0x000357000a007a0b */ /* 0x000fe20003f3d000 */
[----:B-1----:R-:W1:Y:S01]  /*09a0*/  DADD R4, -R2, 1 ;  /* 0x3ff0000002047429 */ /* 0x002e620000000100 */
[C---:B------:R-:W-:Y:S01]  /*09b0*/  ISETP.EQ.OR P0, PT, R8.reuse, RZ, !P0 ;  /* 0x000000ff0800720c */ /* 0x040fe20004702670 */
[----:B--2---:R-:W2:Y:S01]  /*09c0*/  F2F.F32.F64 R9, R6 ;  /* 0x0000000600097310 */ /* 0x004ea20000301000 */
[----:B------:R-:W-:Y:S01]  /*09d0*/  ISETP.EQ.OR P1, PT, R8, RZ, !P1 ;  /* 0x000000ff0800720c */ /* 0x000fe20004f22670 */
[----:B------:R-:W2:-:S04]  /*09e0*/  DSETP.GEU.AND P2, PT, |R6|, c[0x2][0x0], PT ;  /* 0x008000000600762a */ /* 0x000e880003f4e200 */
[----:B-1----:R-:W1:Y:S02]  /*09f0*/  DSETP.GEU.AND P3, PT, |R4|, c[0x2][0x0], PT ;  /* 0x008000000400762a */ /* 0x002e640003f6e200 */
[----:B------:R-:W1:Y:S08]  /*0a00*/  F2F.F32.F64 R2, R4 ;  /* 0x0000000400027310 */ /* 0x000e700000301000 */
[----:B--2---:R-:W-:-:S05]  /*0a10*/  @!P2 FMUL R9, R9, 1.175494350822287508e-38 ;  /* 0x008000000909a820 */ /* 0x004fca0000400000 */
[----:B------:R-:W-:Y:S01]  /*0a20*/  FSEL R3, R9, RZ, !P0 ;  /* 0x000000ff09037208 */ /* 0x000fe20004000000 */
[----:B-1----:R-:W-:-:S05]  /*0a30*/  @!P3 FMUL R2, R2, 1.175494350822287508e-38 ;  /* 0x008000000202b820 */ /* 0x002fca0000400000 */
[----:B------:R-:W-:Y:S02]  /*0a40*/  FSEL R2, R2, RZ, !P1 ;  /* 0x000000ff02027208 */ /* 0x000fe40004800000 */
.L_x_28:
[----:B------:R-:W-:Y:S02]  /*0a50*/  MOV R5, c[0x0][0xd8c] ;  /* 0x0003630000057a02 */ /* 0x000fe40000000f00 */
[----:B------:R-:W-:Y:S02]  /*0a60*/  MOV R4, c[0x0][0xd88] ;  /* 0x0003620000047a02 */ /* 0x000fe40000000f00 */
[----:B------:R-:W-:Y:S02]  /*0a70*/  MOV R6, c[0x0][0xd80] ;  /* 0x0003600000067a02 */ /* 0x000fe40000000f00 */
[----:B------:R-:W-:Y:S01]  /*0a80*/  MOV R7, c[0x0][0xd84] ;  /* 0x0003610000077a02 */ /* 0x000fe20000000f00 */
[----:B------:R1:W2:Y:S04]  /*0a90*/  LDG.E R5, [R4.64] ;  /* 0x0000000404057981 */ /* 0x0002a8000c1e1900 */
[----:B0-----:R0:W2:Y:S01]  /*0aa0*/  LDG.E R16, [R6.64] ;  /* 0x0000000406107981 */ /* 0x0010a2000c1e1900 */
[----:B------:R-:W-:-:S02]  /*0ab0*/  MOV R12, 0x4 ;  /* 0x00000004000c7802 */ /* 0x000fc40000000f00 */
[----:B------:R-:W-:Y:S01]  /*0ac0*/  MOV R13, 0x8 ;  /* 0x00000008000d7802 */ /* 0x000fe20000000f00 */
[----:B------:R-:W3:Y:S02]  /*0ad0*/  S2R R9, SR_CTAID.X ;  /* 0x0000000000097919 */ /* 0x000ee40000002500 */
[----:B---3--:R-:W3:Y:S01]  /*0ae0*/  LDC.U8 R8, c[0x0][R9+0x710] ;  /* 0x0001c40009087b82 */ /* 0x008ee20000000000 */
[----:B------:R-:W-:-:S07]  /*0af0*/  IMAD R12, R9, R12, c[0x2][0x8] ;  /* 0x00800200090c7624 */ /* 0x000fce00078e020c */
[----:B------:R-:W4:Y:S01]  /*0b00*/  LDC R12, c[0x0][R12+0x840] ;  /* 0x000210000c0c7b82 */ /* 0x000f220000000800 */
[----:B---3--:R-:W-:-:S07]  /*0b10*/  IMAD R13, R8, R13, c[0x2][0x8] ;  /* 0x00800200080d7624 */ /* 0x008fce00078e020d */
[----:B------:R-:W1:Y:S01]  /*0b20*/  LDC R14, c[0x0][R13+0x5e0] ;  /* 0x000178000d0e7b82 */ /* 0x000e620000000800 */
[----:B----4-:R-:W-:-:S07]  /*0b30*/  IMAD R15, R12, c[0x0][0x160], RZ ;  /* 0x000058000c0f7a24 */ /* 0x010fce00078e02ff */
[----:B------:R-:W3:Y:S08]  /*0b40*/  LDC.64 R24, c[0x0][R13+0x160] ;  /* 0x000058000d187b82 */ /* 0x000ef00000000a00 */
[----:B------:R-:W4:Y:S01]  /*0b50*/  LDC.64 R10, c[0x0][R13+0x280] ;  /* 0x0000a0000d0a7b82 */ /* 0x000f220000000a00 */
[----:B-1----:R-:W-:-:S07]  /*0b60*/  IMAD.IADD R4, R14, 0x1, -R15 ;  /* 0x000000010e047824 */ /* 0x002fce00078e0a0f */
[----:B------:R-:W1:Y:S01]  /*0b70*/  LDC.64 R8, c[0x0][R13+0x3a0] ;  /* 0x0000e8000d087b82 */ /* 0x000e620000000a00 */
[----:B------:R-:W-:Y:S01]  /*0b80*/  LOP3.LUT R12, R4, c[0x0][0x160], RZ, 0xfc, !PT ;  /* 0x00005800040c7a12 */ /* 0x000fe200078efcff */
[----:B---3--:R-:W-:-:S06]  /*0b90*/  IMAD.WIDE R24, R15, 0x2, R24 ;  /* 0x000000020f187825 */ /* 0x008fcc00078e0218 */
[----:B0-----:R-:W0:Y:S01]  /*0ba0*/  LDC.64 R6, c[0x0][R13+0x4c0] ;  /* 0x000130000d067b82 */ /* 0x001e220000000a00 */
[----:B------:R-:W-:Y:S02]  /*0bb0*/  LOP3.LUT P0, RZ, R12, 0x3, RZ, 0xc0, !PT ;  /* 0x000000030cff7812 */ /* 0x000fe4000780c0ff */
[----:B------:R-:W-:Y:S01]  /*0bc0*/  LOP3.LUT P1, RZ, R24, 0x7, RZ, 0xc0, !PT ;  /* 0x0000000718ff7812 */ /* 0x000fe2000782c0ff */
[----:B----4-:R-:W-:-:S03]  /*0bd0*/  IMAD.WIDE R10, R15, 0x4, R10 ;  /* 0x000000040f0a7825 */ /* 0x010fc600078e020a */
[----:B------:R-:W-:Y:S01]  /*0be0*/  PLOP3.LUT P0, PT, P0, P1, PT, 0xa8, 0x0 ;  /* 0x000000000000781c */ /* 0x000fe20000703570 */
[----:B-1----:R-:W-:-:S04]  /*0bf0*/  IMAD.WIDE R8, R15, 0x4, R8 ;  /* 0x000000040f087825 */ /* 0x002fc800078e0208 */
[----:B0-----:R-:W-:Y:S01]  /*0c00*/  IMAD.WIDE R6, R15, 0x4, R6 ;  /* 0x000000040f067825 */ /* 0x001fe200078e0206 */
[----:B--2---:R-:W-:-:S13]  /*0c10*/  FSETP.GT.FTZ.AND P2, PT, R16, R5, PT ;  /* 0x000000051000720b */ /* 0x004fda0003f54000 */
[----:B------:R-:W0:Y:S02]  /*0c20*/  @P2 MUFU.RCP R5, R5 ;  /* 0x0000000500052308 */ /* 0x000e240000001000 */
[----:B0-----:R-:W-:Y:S01]  /*0c30*/  @P2 FMUL.FTZ R0, R16, R5 ;  /* 0x0000000510002220 */ /* 0x001fe20000410000 */
[----:B------:R-:W-:Y:S05]  /*0c40*/  @P0 BRA `(.L_x_39) ;  /* 0x0000005000000947 */ /* 0x000fea0003800000 */
[----:B------:R-:W-:Y:S02]  /*0c50*/  LOP3.LUT P0, RZ, R10, 0xf, RZ, 0xc0, !PT ;  /* 0x0000000f0aff7812 */ /* 0x000fe4000780c0ff */
[----:B------:R-:W-:Y:S02]  /*0c60*/  LOP3.LUT P1, RZ, R8, 0xf, RZ, 0xc0, !PT ;  /* 0x0000000f08ff7812 */ /* 0x000fe4000782c0ff */
[----:B------:R-:W-:-:S04]  /*0c70*/  LOP3.LUT P2, RZ, R6, 0xf, RZ, 0xc0, !PT ;  /* 0x0000000f06ff7812 */ /* 0x000fc8000784c0ff */
[----:B------:R-:W-:-:S13]  /*0c80*/  PLOP3.LUT P0, PT, P0, P1, P2, 0x1, 0x0 ;  /* 0x000000000000781c */ /* 0x000fda0000702021 */
[----:B------:R-:W-:Y:S05]  /*0c90*/  @P0 BRA `(.L_x_40) ;  /* 0x000012b000000947 */ /* 0x000fea0003800000 */
.L_x_39:
[----:B------:R-:W-:-:S04]  /*0ca0*/  MOV R5, 0x1 ;  /* 0x0000000100057802 */ /* 0x000fc80000000f00 */
[----:B------:R-:W-:-:S04]  /*0cb0*/  ISETP.LE.AND P0, PT, R5, c[0x0][0x160], PT ;  /* 0x0000580005007a0c */ /* 0x000fc80003f03270 */
[----:B------:R-:W-:-:S13]  /*0cc0*/  ISETP.LT.OR P0, PT, R4, 0x1, !P0 ;  /* 0x000000010400780c */ /* 0x000fda0004701670 */
[----:B------:R-:W-:Y:S05]  /*0cd0*/  @P0 EXIT ;  /* 0x000000000000094d */ /* 0x000fea0003800000 */
[----:B------:R-:W0:Y:S01]  /*0ce0*/  S2R R17, SR_TID.X ;  /* 0x0000000000117919 */ /* 0x000e220000002100 */
[----:B------:R-:W-:Y:S01]  /*0cf0*/  MOV R19, c[0x0][0xd60] ;  /* 0x0003580000137a02 */ /* 0x000fe20000000f00 */
[----:B------:R-:W-:Y:S01]  /*0d00*/  HFMA2.MMA R18, -RZ, RZ, 0, 0 ;  /* 0x00000000ff127435 */ /* 0x000fe200000001ff */
[----:B------:R-:W-:-:S03]  /*0d10*/  FSETP.NEU.FTZ.AND P3, PT, RZ, c[0x0][0xd7c], PT ;  /* 0x00035f00ff007a0b */ /* 0x000fc60003f7d000 */
[----:B------:R-:W-:-:S06]  /*0d20*/  FADD.FTZ R19, -R19, 1 ;  /* 0x3f80000013137421 */ /* 0x000fcc0000010100 */
.L_x_46:
[----:B0-----:R-:W-:Y:S01]  /*0d30*/  IADD3 R33, R17, R18, RZ ;  /* 0x0000001211217210 */ /* 0x001fe20007ffe0ff */
[----:B------:R-:W-:Y:S01]  /*0d40*/  BSSY B0, `(.L_x_41) ;  /* 0x0000085000007945 */ /* 0x000fe20003800000 */
[----:B------:R-:W-:Y:S02]  /*0d50*/  MOV R32, RZ ;  /* 0x000000ff00207202 */ /* 0x000fe40000000f00 */
[----:B------:R-:W-:-:S04]  /*0d60*/  ISETP.GE.AND P0, PT, R33, c[0x0][0x160], PT ;  /* 0x0000580021007a0c */ /* 0x000fc80003f06270 */
[----:B------:R-:W-:Y:S01]  /*0d70*/  ISETP.LT.AND P0, PT, R33, R4, !P0 ;  /* 0x000000042100720c */ /* 0x000fe20004701270 */
[----:B------:R-:W-:Y:S11]  /*0d80*/  @!P3 BRA `(.L_x_42) ;  /* 0x000004400000b947 */ /* 0x000ff60003800000 */
[C---:B------:R-:W-:Y:S01]  /*0d90*/  IADD3 R39, R33.reuse, c[0x0][0x0], RZ ;  /* 0x0000000021277a10 */ /* 0x040fe20007ffe0ff */
[----:B------:R-:W-:Y:S01]  /*0da0*/  @P0 IMAD.WIDE R12, R33, 0x4, R10 ;  /* 0x00000004210c0825 */ /* 0x000fe200078e020a */
[----:B------:R-:W-:Y:S02]  /*0db0*/  MOV R38, RZ ;  /* 0x000000ff00267202 */ /* 0x000fe40000000f00 */
[C---:B------:R-:W-:Y:S02]  /*0dc0*/  ISETP.GE.AND P1, PT, R39.reuse, c[0x0][0x160], PT ;  /* 0x0000580027007a0c */ /* 0x040fe40003f26270 */
[C---:B------:R-:W-:Y:S02]  /*0dd0*/  IADD3 R41, R39.reuse, c[0x0][0x0], RZ ;  /* 0x0000000027297a10 */ /* 0x040fe40007ffe0ff */
[-C--:B------:R-:W-:Y:S01]  /*0de0*/  ISETP.GE.OR P1, PT, R39, R4.reuse, P1 ;  /* 0x000000042700720c */ /* 0x080fe20000f26670 */
[----:B------:R-:W-:Y:S01]  /*0df0*/  @P0 IMAD.WIDE R36, R33, 0x2, R24 ;  /* 0x0000000221240825 */ /* 0x000fe200078e0218 */
[C---:B------:R-:W-:Y:S01]  /*0e00*/  ISETP.GE.AND P2, PT, R41.reuse, c[0x0][0x160], PT ;  /* 0x0000580029007a0c */ /* 0x040fe20003f46270 */
[----:B------:R-:W-:Y:S01]  /*0e10*/  CS2R R14, SRZ ;  /* 0x00000000000e7805 */ /* 0x000fe2000001ff00 */
[----:B------:R-:W-:Y:S01]  /*0e20*/  MOV R20, c[0x0][0xd98] ;  /* 0x0003660000147a02 */ /* 0x000fe20000000f00 */
[----:B------:R-:W-:Y:S01]  /*0e30*/  IMAD.MOV.U32 R16, RZ, RZ, RZ ;  /* 0x000000ffff107224 */ /* 0x000fe200078e00ff */
[----:B------:R-:W-:Y:S01]  /*0e40*/  ISETP.GE.OR P2, PT, R41, R4, P2 ;  /* 0x000000042900720c */ /* 0x000fe20001746670 */
[----:B------:R-:W-:Y:S01]  /*0e50*/  @P0 IMAD.WIDE R22, R33, 0x4, R8 ;  /* 0x0000000421160825 */ /* 0x000fe200078e0208 */
[----:B------:R0:W2:Y:S01]  /*0e60*/  @P0 LDG.E.U16 R40, [R36.64] ;  /* 0x0000000424280981 */ /* 0x0000a2000c1e1500 */
[----:B------:R-:W-:Y:S01]  /*0e70*/  MOV R21, c[0x0][0xd9c] ;  /* 0x0003670000157a02 */ /* 0x000fe20000000f00 */
[----:B------:R-:W-:-:S02]  /*0e80*/  HFMA2.MMA R5, -RZ, RZ, 0, 0 ;  /* 0x00000000ff057435 */ /* 0x000fc400000001ff */
[----:B------:R1:W5:Y:S01]  /*0e90*/  @P0 LDG.E R38, [R12.64] ;  /* 0x000000040c260981 */ /* 0x000362000c1e1900 */
[----:B------:R-:W-:-:S03]  /*0ea0*/  @!P1 IMAD.WIDE R34, R39, 0x2, R24 ;  /* 0x0000000227229825 */ /* 0x000fc600078e0218 */
[----:B------:R3:W5:Y:S01]  /*0eb0*/  @P0 LDG.E R16, [R22.64] ;  /* 0x0000000416100981 */ /* 0x000762000c1e1900 */
[----:B------:R-:W-:-:S03]  /*0ec0*/  @!P1 IMAD.WIDE R30, R39, 0x4, R10 ;  /* 0x00000004271e9825 */ /* 0x000fc600078e020a */
[----:B------:R4:W2:Y:S01]  /*0ed0*/  @!P1 LDG.E.U16 R42, [R34.64] ;  /* 0x00000004222a9981 */ /* 0x0008a2000c1e1500 */
[----:B------:R-:W-:Y:S01]  /*0ee0*/  @!P2 IMAD.WIDE R26, R41, 0x2, R24 ;  /* 0x00000002291aa825 */ /* 0x000fe200078e0218 */
[----:B-1----:R-:W-:Y:S02]  /*0ef0*/  CS2R R12, SRZ ;  /* 0x00000000000c7805 */ /* 0x002fe4000001ff00 */
[----:B------:R1:W5:Y:S01]  /*0f00*/  @!P1 LDG.E R14, [R30.64] ;  /* 0x000000041e0e9981 */ /* 0x000362000c1e1900 */
[----:B------:R-:W-:-:S03]  /*0f10*/  @P0 IMAD.WIDE R28, R33, 0x4, R6 ;  /* 0x00000004211c0825 */ /* 0x000fc600078e0206 */
[----:B------:R-:W2:Y:S01]  /*0f20*/  @P0 LDG.E R43, [R20.64] ;  /* 0x00000004142b0981 */ /* 0x000ea2000c1e1900 */
[----:B---3--:R-:W-:-:S03]  /*0f30*/  @!P1 IMAD.WIDE R22, R39, 0x4, R8 ;  /* 0x0000000427169825 */ /* 0x008fc600078e0208 */
[----:B------:R-:W3:Y:S01]  /*0f40*/  @!P1 LDG.E R44, [R20.64] ;  /* 0x00000004142c9981 */ /* 0x000ee2000c1e1900 */
[----:B-1----:R-:W-:-:S03]  /*0f50*/  @!P2 IMAD.WIDE R30, R41, 0x4, R10 ;  /* 0x00000004291ea825 */ /* 0x002fc600078e020a */
[----:B------:R-:W3:Y:S01]  /*0f60*/  @!P2 LDG.E.U16 R26, [R26.64] ;  /* 0x000000041a1aa981 */ /* 0x000ee2000c1e1500 */
[----:B------:R-:W-:Y:S01]  /*0f70*/  MOV R45, RZ ;  /* 0x000000ff002d7202 */ /* 0x000fe20000000f00 */
[C---:B----4-:R-:W-:Y:S02]  /*0f80*/  @!P2 IMAD.WIDE R34, R41.reuse, 0x4, R8 ;  /* 0x000000042922a825 */ /* 0x050fe400078e0208 */
[----:B------:R1:W5:Y:S02]  /*0f90*/  @!P2 LDG.E R5, [R30.64] ;  /* 0x000000041e05a981 */ /* 0x000364000c1e1900 */
[----:B0-----:R-:W-:Y:S02]  /*0fa0*/  @!P2 IMAD.WIDE R36, R41, 0x4, R6 ;  /* 0x000000042924a825 */ /* 0x001fe400078e0206 */
[----:B------:R0:W5:Y:S04]  /*0fb0*/  @P0 LDG.E R15, [R28.64] ;  /* 0x000000041c0f0981 */ /* 0x000168000c1e1900 */
[----:B------:R4:W5:Y:S01]  /*0fc0*/  @!P1 LDG.E R13, [R22.64] ;  /* 0x00000004160d9981 */ /* 0x000962000c1e1900 */
[----:B-1----:R-:W-:-:S03]  /*0fd0*/  CS2R R30, SRZ ;  /* 0x00000000001e7805 */ /* 0x002fc6000001ff00 */
[----:B------:R1:W5:Y:S01]  /*0fe0*/  @!P2 LDG.E R45, [R34.64] ;  /* 0x00000004222da981 */ /* 0x000362000c1e1900 */
[----:B0-----:R-:W-:-:S03]  /*0ff0*/  @!P1 IMAD.WIDE R28, R39, 0x4, R6 ;  /* 0x00000004271c9825 */ /* 0x001fc600078e0206 */
[----:B------:R1:W5:Y:S04]  /*1000*/  @!P2 LDG.E R30, [R36.64] ;  /* 0x00000004241ea981 */ /* 0x000368000c1e1900 */
[----:B----4-:R-:W4:Y:S04]  /*1010*/  @!P2 LDG.E R22, [R20.64] ;  /* 0x000000041416a981 */ /* 0x010f28000c1e1900 */
[----:B------:R1:W5:Y:S01]  /*1020*/  @!P1 LDG.E R12, [R28.64] ;  /* 0x000000041c0c9981 */ /* 0x000362000c1e1900 */
[----:B------:R-:W-:-:S04]  /*1030*/  IADD3 R41, R41, c[0x0][0x0], RZ ;  /* 0x0000000029297a10 */ /* 0x000fc80007ffe0ff */
[----:B------:R-:W-:-:S04]  /*1040*/  ISETP.GE.AND P4, PT, R41, c[0x0][0x160], PT ;  /* 0x0000580029007a0c */ /* 0x000fc80003f86270 */
[----:B------:R-:W-:Y:S02]  /*1050*/  ISETP.GE.OR P4, PT, R41, R4, P4 ;  /* 0x000000042900720c */ /* 0x000fe40002786670 */
[----:B--2---:R-:W-:Y:S02]  /*1060*/  @P0 PRMT R40, RZ, 0x5410, R40 ;  /* 0x00005410ff280816 */ /* 0x004fe40000000028 */
[----:B------:R-:W-:-:S03]  /*1070*/  @!P1 PRMT R23, RZ, 0x5410, R42 ;  /* 0x00005410ff179816 */ /* 0x000fc6000000002a */
[----:B------:R-:W-:Y:S01]  /*1080*/  @P0 FMUL.FTZ R31, R43, R40 ;  /* 0x000000282b1f0220 */ /* 0x000fe20000410000 */
[----:B------:R-:W-:Y:S01]  /*1090*/  HFMA2.MMA R40, -RZ, RZ, 0, 0 ;  /* 0x00000000ff287435 */ /* 0x000fe200000001ff */
[----:B---3--:R-:W-:Y:S01]  /*10a0*/  @!P1 FMUL.FTZ R32, R44, R23 ;  /* 0x000000172c209220 */ /* 0x008fe20000410000 */
[----:B------:R-:W-:Y:S01]  /*10b0*/  @!P2 PRMT R23, RZ, 0x5410, R26 ;  /* 0x00005410ff17a816 */ /* 0x000fe2000000001a */
[----:B------:R-:W-:Y:S01]  /*10c0*/  CS2R R42, SRZ ;  /* 0x00000000002a7805 */ /* 0x000fe2000001ff00 */
[----:B------:R-:W-:-:S03]  /*10d0*/  MOV R26, RZ ;  /* 0x000000ff001a7202 */ /* 0x000fc60000000f00 */
[----:B----4-:R-:W-:Y:S02]  /*10e0*/  @!P2 FMUL.FTZ R40, R22, R23 ;  /* 0x000000171628a220 */ /* 0x010fe40000410000 */
[----:B------:R-:W-:Y:S01]  /*10f0*/  IMAD.MOV.U32 R22, RZ, RZ, RZ ;  /* 0x000000ffff167224 */ /* 0x000fe200078e00ff */
[----:B------:R-:W-:Y:S05]  /*1100*/  @P4 BRA `(.L_x_43) ;  /* 0x0000048000004947 */ /* 0x000fea0003800000 */
[C---:B-1----:R-:W-:Y:S01]  /*1110*/  IMAD.WIDE R34, R41.reuse, 0x2, R24 ;  /* 0x0000000229227825 */ /* 0x042fe200078e0218 */
[----:B------:R-:W2:Y:S05]  /*1120*/  LDG.E R21, [R20.64] ;  /* 0x0000000414157981 */ /* 0x000eaa000c1e1900 */
[----:B------:R-:W3:Y:S01]  /*1130*/  LDG.E.U16 R34, [R34.64] ;  /* 0x0000000422227981 */ /* 0x000ee2000c1e1500 */
[----:B------:R-:W-:-:S04]  /*1140*/  IMAD.WIDE R22, R41, 0x4, R10 ;  /* 0x0000000429167825 */ /* 0x000fc800078e020a */
[C---:B------:R-:W-:Y:S02]  /*1150*/  IMAD.WIDE R28, R41.reuse, 0x4, R6 ;  /* 0x00000004291c7825 */ /* 0x040fe400078e0206 */
[----:B------:R0:W5:Y:S02]  /*1160*/  LDG.E R22, [R22.64] ;  /* 0x0000000416167981 */ /* 0x000164000c1e1900 */
[----:B------:R-:W-:Y:S02]  /*1170*/  IMAD.WIDE R26, R41, 0x4, R8 ;  /* 0x00000004291a7825 */ /* 0x000fe400078e0208 */
[----:B------:R0:W5:Y:S04]  /*1180*/  LDG.E R43, [R28.64] ;  /* 0x000000041c2b7981 */ /* 0x000168000c1e1900 */
[----:B------:R2:W5:Y:S01]  /*1190*/  LDG.E R42, [R26.64] ;  /* 0x000000041a2a7981 */ /* 0x000562000c1e1900 */
[----:B---3--:R-:W-:-:S05]  /*11a0*/  PRMT R34, RZ, 0x5410, R34 ;  /* 0x00005410ff227816 */ /* 0x008fca0000000022 */
[----:B--2---:R-:W-:Y:S01]  /*11b0*/  FMUL.FTZ R26, R21, R34 ;  /* 0x00000022151a7220 */ /* 0x004fe20000410000 */
[----:B------:R-:W-:Y:S05]  /*11c0*/  BRA `(.L_x_43) ;  /* 0x000003c000007947 */ /* 0x000fea0003800000 */
.L_x_42:
[C---:B------:R-:W-:Y:S01]  /*11d0*/  IADD3 R39, R33.reuse, c[0x0][0x0], RZ ;  /* 0x0000000021277a10 */ /* 0x040fe20007ffe0ff */
[----:B------:R-:W-:Y:S01]  /*11e0*/  HFMA2.MMA R16, -RZ, RZ, 0, 0 ;  /* 0x00000000ff107435 */ /* 0x000fe200000001ff */
[----:B------:R-:W-:Y:S02]  /*11f0*/  @P0 IMAD.WIDE R20, R33, 0x4, R8 ;  /* 0x0000000421140825 */ /* 0x000fe400078e0208 */
[C---:B------:R-:W-:Y:S02]  /*1200*/  IADD3 R29, R39.reuse, c[0x0][0x0], RZ ;  /* 0x00000000271d7a10 */ /* 0x040fe40007ffe0ff */
[----:B------:R-:W-:Y:S02]  /*1210*/  ISETP.GE.AND P1, PT, R39, c[0x0][0x160], PT ;  /* 0x0000580027007a0c */ /* 0x000fe40003f26270 */
[----:B------:R-:W-:Y:S02]  /*1220*/  IADD3 R31, R29, c[0x0][0x0], RZ ;  /* 0x000000001d1f7a10 */ /* 0x000fe40007ffe0ff */
[-C--:B------:R-:W-:Y:S01]  /*1230*/  ISETP.GE.OR P1, PT, R39, R4.reuse, P1 ;  /* 0x000000042700720c */ /* 0x080fe20000f26670 */
[----:B------:R-:W-:Y:S01]  /*1240*/  @P0 IMAD.WIDE R26, R33, 0x4, R6 ;  /* 0x00000004211a0825 */ /* 0x000fe200078e0206 */
[----:B------:R-:W-:Y:S01]  /*1250*/  ISETP.GE.AND P4, PT, R31, c[0x0][0x160], PT ;  /* 0x000058001f007a0c */ /* 0x000fe20003f86270 */
[----:B------:R0:W5:Y:S01]  /*1260*/  @P0 LDG.E R16, [R20.64] ;  /* 0x0000000414100981 */ /* 0x000162000c1e1900 */
[----:B------:R-:W-:Y:S01]  /*1270*/  ISETP.GE.AND P2, PT, R29, c[0x0][0x160], PT ;  /* 0x000058001d007a0c */ /* 0x000fe20003f46270 */
[----:B------:R-:W-:Y:S01]  /*1280*/  @P0 IMAD.WIDE R42, R33, 0x2, R24 ;  /* 0x00000002212a0825 */ /* 0x000fe200078e0218 */
[-C--:B------:R-:W-:Y:S01]  /*1290*/  ISETP.GE.OR P4, PT, R31, R4.reuse, P4 ;  /* 0x000000041f00720c */ /* 0x080fe20002786670 */
[----:B------:R-:W-:Y:S01]  /*12a0*/  CS2R R12, SRZ ;  /* 0x00000000000c7805 */ /* 0x000fe2000001ff00 */
[----:B------:R-:W-:-:S02]  /*12b0*/  ISETP.GE.OR P2, PT, R29, R4, P2 ;  /* 0x000000041d00720c */ /* 0x000fc40001746670 */
[----:B------:R-:W-:Y:S01]  /*12c0*/  MOV R15, RZ ;  /* 0x000000ff000f7202 */ /* 0x000fe20000000f00 */
[----:B------:R1:W2:Y:S02]  /*12d0*/  @P0 LDG.E.U16 R14, [R42.64] ;  /* 0x000000042a0e0981 */ /* 0x0002a4000c1e1500 */
[C---:B------:R-:W-:Y:S01]  /*12e0*/  @!P1 IMAD.WIDE R40, R39.reuse, 0x2, R24 ;  /* 0x0000000227289825 */ /* 0x040fe200078e0218 */
[----:B0-----:R-:W-:Y:S02]  /*12f0*/  MOV R20, c[0x0][0xd98] ;  /* 0x0003660000147a02 */ /* 0x001fe40000000f00 */
[----:B------:R0:W5:Y:S01]  /*1300*/  @P0 LDG.E R15, [R26.64] ;  /* 0x000000041a0f0981 */ /* 0x000162000c1e1900 */
[----:B------:R-:W-:Y:S01]  /*1310*/  MOV R21, c[0x0][0xd9c] ;  /* 0x0003670000157a02 */ /* 0x000fe20000000f00 */
[----:B------:R-:W-:Y:S01]  /*1320*/  HFMA2.MMA R45, -RZ, RZ, 0, 0 ;  /* 0x00000000ff2d7435 */ /* 0x000fe200000001ff */
[--C-:B------:R-:W-:Y:S01]  /*1330*/  @!P1 IMAD.WIDE R36, R39, 0x4, R8.reuse ;  /* 0x0000000427249825 */ /* 0x100fe200078e0208 */
[----:B------:R3:W4:Y:S03]  /*1340*/  @!P1 LDG.E.U16 R5, [R40.64] ;  /* 0x0000000428059981 */ /* 0x000726000c1e1500 */
[----:B------:R-:W-:Y:S01]  /*1350*/  @!P2 IMAD.WIDE R34, R29, 0x4, R8 ;  /* 0x000000041d22a825 */ /* 0x000fe200078e0208 */
[----:B------:R1:W5:Y:S03]  /*1360*/  @!P1 LDG.E R13, [R36.64] ;  /* 0x00000004240d9981 */ /* 0x000366000c1e1900 */
[----:B0-----:R-:W-:Y:S01]  /*1370*/  @!P4 IMAD.WIDE R26, R31, 0x2, R24 ;  /* 0x000000021f1ac825 */ /* 0x001fe200078e0218 */
[----:B------:R0:W5:Y:S03]  /*1380*/  @!P2 LDG.E R45, [R34.64] ;  /* 0x00000004222da981 */ /* 0x000166000c1e1900 */
[C---:B------:R-:W-:Y:S01]  /*1390*/  @!P2 IMAD.WIDE R22, R29.reuse, 0x4, R6 ;  /* 0x000000041d16a825 */ /* 0x040fe200078e0206 */
[----:B---3--:R2:W3:Y:S03]  /*13a0*/  @!P1 LDG.E R41, [R20.64] ;  /* 0x0000000414299981 */ /* 0x0084e6000c1e1900 */
[----:B------:R-:W-:Y:S01]  /*13b0*/  @!P2 IMAD.WIDE R28, R29, 0x2, R24 ;  /* 0x000000021d1ca825 */ /* 0x000fe200078e0218 */
[----:B------:R0:W3:Y:S01]  /*13c0*/  @!P4 LDG.E.U16 R27, [R26.64] ;  /* 0x000000041a1bc981 */ /* 0x0000e2000c1e1500 */
[----:B-1----:R-:W-:-:S03]  /*13d0*/  CS2R R42, SRZ ;  /* 0x00000000002a7805 */ /* 0x002fc6000001ff00 */
[----:B------:R2:W3:Y:S04]  /*13e0*/  @P0 LDG.E R38, [R20.64] ;  /* 0x0000000414260981 */ /* 0x0004e8000c1e1900 */
[----:B------:R1:W3:Y:S01]  /*13f0*/  @!P2 LDG.E.U16 R28, [R28.64] ;  /* 0x000000041c1ca981 */ /* 0x0002e2000c1e1500 */
[----:B------:R-:W-:-:S03]  /*1400*/  @!P1 IMAD.WIDE R36, R39, 0x4, R6 ;  /* 0x0000000427249825 */ /* 0x000fc600078e0206 */
[----:B------:R2:W3:Y:S01]  /*1410*/  @!P2 LDG.E R44, [R20.64] ;  /* 0x00000004142ca981 */ /* 0x0004e2000c1e1900 */
[----:B0-----:R-:W-:-:S03]  /*1420*/  @!P4 IMAD.WIDE R34, R31, 0x4, R8 ;  /* 0x000000041f22c825 */ /* 0x001fc600078e0208 */
[----:B------:R0:W5:Y:S04]  /*1430*/  @!P1 LDG.E R12, [R36.64] ;  /* 0x00000004240c9981 */ /* 0x000168000c1e1900 */
[----:B-1----:R2:W3:Y:S04]  /*1440*/  @!P4 LDG.E R29, [R20.64] ;  /* 0x00000004141dc981 */ /* 0x0024e8000c1e1900 */
[----:B------:R0:W5:Y:S01]  /*1450*/  @!P4 LDG.E R42, [R34.64] ;  /* 0x00000004222ac981 */ /* 0x000162000c1e1900 */
[----:B------:R-:W-:Y:S01]  /*1460*/  MOV R30, RZ ;  /* 0x000000ff001e7202 */ /* 0x000fe20000000f00 */
[----:B------:R-:W-:-:S05]  /*1470*/  HFMA2.MMA R40, -RZ, RZ, 0, 0 ;  /* 0x00000000ff287435 */ /* 0x000fca00000001ff */
[----:B------:R1:W5:Y:S01]  /*1480*/  @!P2 LDG.E R30, [R22.64] ;  /* 0x00000004161ea981 */ /* 0x000362000c1e1900 */
[----:B------:R-:W-:Y:S01]  /*1490*/  MOV R26, RZ ;  /* 0x000000ff001a7202 */ /* 0x000fe20000000f00 */
[----:B-1----:R-:W-:-:S04]  /*14a0*/  @!P4 IMAD.WIDE R22, R31, 0x4, R6 ;  /* 0x000000041f16c825 */ /* 0x002fc800078e0206 */
[----:B------:R-:W-:Y:S01]  /*14b0*/  IMAD.MOV.U32 R31, RZ, RZ, RZ ;  /* 0x000000ffff1f7224 */ /* 0x000fe200078e00ff */
[----:B------:R1:W5:Y:S02]  /*14c0*/  @!P4 LDG.E R43, [R22.64] ;  /* 0x00000004162bc981 */ /* 0x000364000c1e1900 */
[----:B-1----:R-:W-:Y:S01]  /*14d0*/  HFMA2.MMA R22, -RZ, RZ, 0, 0 ;  /* 0x00000000ff167435 */ /* 0x002fe200000001ff */
[----:B--2---:R-:W-:Y:S02]  /*14e0*/  @P0 PRMT R21, RZ, 0x5410, R14 ;  /* 0x00005410ff150816 */ /* 0x004fe4000000000e */
[----:B----4-:R-:W-:-:S05]  /*14f0*/  @!P1 PRMT R14, RZ, 0x5410, R5 ;  /* 0x00005410ff0e9816 */ /* 0x010fca0000000005 */
[----:B---3--:R-:W-:Y:S01]  /*1500*/  @!P1 FMUL.FTZ R32, R14, R41 ;  /* 0x000000290e209220 */ /* 0x008fe20000410000 */
[----:B------:R-:W-:Y:S02]  /*1510*/  @!P4 PRMT R14, RZ, 0x5410, R27 ;  /* 0x00005410ff0ec816 */ /* 0x000fe4000000001b */
[----:B------:R-:W-:Y:S01]  /*1520*/  @!P2 PRMT R5, RZ, 0x5410, R28 ;  /* 0x00005410ff05a816 */ /* 0x000fe2000000001c */
[----:B------:R-:W-:Y:S01]  /*1530*/  @P0 FMUL.FTZ R31, R38, R21 ;  /* 0x00000015261f0220 */ /* 0x000fe20000410000 */
[----:B------:R-:W-:-:S03]  /*1540*/  MOV R38, RZ ;  /* 0x000000ff00267202 */ /* 0x000fc60000000f00 */
[----:B------:R-:W-:Y:S01]  /*1550*/  @!P2 FMUL.FTZ R40, R5, R44 ;  /* 0x0000002c0528a220 */ /* 0x000fe20000410000 */
[----:B------:R-:W-:Y:S01]  /*1560*/  MOV R5, RZ ;  /* 0x000000ff00057202 */ /* 0x000fe20000000f00 */
[----:B------:R-:W-:Y:S01]  /*1570*/  @!P4 FMUL.FTZ R26, R14, R29 ;  /* 0x0000001d0e1ac220 */ /* 0x000fe20000410000 */
[----:B------:R-:W-:-:S06]  /*1580*/  HFMA2.MMA R14, -RZ, RZ, 0, 0 ;  /* 0x00000000ff0e7435 */ /* 0x000fcc00000001ff */
.L_x_43:
[----:B01----:R-:W-:Y:S05]  /*1590*/  BSYNC B0 ;  /* 0x0000000000007941 */ /* 0x003fea0003800000 */
.L_x_41:
[----:B------:R-:W0:Y:S01]  /*15a0*/  MUFU.RCP R23, R0 ;  /* 0x0000000000177308 */ /* 0x000e220000001000 */
[----:B------:R-:W-:Y:S01]  /*15b0*/  ISETP.NE.AND P1, PT, RZ, c[0x0][0xd78], PT ;  /* 0x00035e00ff007a0c */ /* 0x000fe20003f25270 */
[----:B0-----:R-:W-:-:S12]  /*15c0*/  FMUL.FTZ R31, R23, R31 ;  /* 0x0000001f171f7220 */ /* 0x001fd80000410000 */
[----:B------:R-:W-:Y:S05]  /*15d0*/  @!P1 BRA `(.L_x_44) ;  /* 0x0000036000009947 */ /* 0x000fea0003800000 */
[----:B------:R-:W0:Y:S01]  /*15e0*/  MUFU.RCP R27, R3 ;  /* 0x00000003001b7308 */ /* 0x000e220000001000 */
[----:B-----5:R-:W-:Y:S02]  /*15f0*/  FMUL.FTZ R15, R15, c[0x0][0xd60] ;  /* 0x000358000f0f7a20 */ /* 0x020fe40000410000 */
[----:B------:R-:W-:Y:S02]  /*1600*/  FMUL.FTZ R20, R19, R31 ;  /* 0x0000001f13147220 */ /* 0x000fe40000410000 */
[C---:B------:R-:W-:Y:S02]  /*1610*/  FMUL.FTZ R32, R23.reuse, R32 ;  /* 0x0000002017207220 */ /* 0x040fe40000410000 */
[C---:B------:R-:W-:Y:S01]  /*1620*/  FMUL.FTZ R40, R23.reuse, R40 ;  /* 0x0000002817287220 */ /* 0x040fe20000410000 */
[----:B------:R-:W1:Y:S01]  /*1630*/  MUFU.RCP R21, R2 ;  /* 0x0000000200157308 */ /* 0x000e620000001000 */
[----:B------:R-:W-:Y:S02]  /*1640*/  FMUL.FTZ R26, R23, R26 ;  /* 0x0000001a171a7220 */ /* 0x000fe40000410000 */
[----:B------:R-:W-:-:S02]  /*1650*/  FFMA.FTZ R20, R31, R20, R15 ;  /* 0x000000141f147223 */ /* 0x000fc4000001000f */
[----:B------:R-:W-:Y:S02]  /*1660*/  FMUL.FTZ R28, R12, c[0x0][0xd60] ;  /* 0x000358000c1c7a20 */ /* 0x000fe40000410000 */
[----:B------:R-:W-:Y:S02]  /*1670*/  FMUL.FTZ R15, R19, R32 ;  /* 0x00000020130f7220 */ /* 0x000fe40000410000 */
[----:B------:R-:W-:Y:S02]  /*1680*/  FMUL.FTZ R23, R43, c[0x0][0xd60] ;  /* 0x000358002b177a20 */ /* 0x000fe40000410000 */
[----:B------:R-:W-:Y:S02]  /*1690*/  FMUL.FTZ R30, R30, c[0x0][0xd60] ;  /* 0x000358001e1e7a20 */ /* 0x000fe40000410000 */
[C---:B------:R-:W-:Y:S02]  /*16a0*/  FMUL.FTZ R35, R19.reuse, R40 ;  /* 0x0000002813237220 */ /* 0x040fe40000410000 */
[----:B------:R-:W-:-:S02]  /*16b0*/  FMUL.FTZ R43, R19, R26 ;  /* 0x0000001a132b7220 */ /* 0x000fc40000410000 */
[----:B------:R-:W-:Y:S02]  /*16c0*/  FFMA.FTZ R15, R32, R15, R28 ;  /* 0x0000000f200f7223 */ /* 0x000fe4000001001c */
[----:B------:R-:W-:Y:S02]  /*16d0*/  FFMA.FTZ R30, R40, R35, R30 ;  /* 0x00000023281e7223 */ /* 0x000fe4000001001e */
[----:B------:R-:W-:Y:S02]  /*16e0*/  FFMA.FTZ R43, R26, R43, R23 ;  /* 0x0000002b1a2b7223 */ /* 0x000fe40000010017 */
[-C--:B0-----:R-:W-:Y:S02]  /*16f0*/  FMUL.FTZ R12, R20, R27.reuse ;  /* 0x0000001b140c7220 */ /* 0x081fe40000410000 */
[-C--:B------:R-:W-:Y:S02]  /*1700*/  FMUL.FTZ R29, R15, R27.reuse ;  /* 0x0000001b0f1d7220 */ /* 0x080fe40000410000 */
[----:B------:R-:W-:-:S02]  /*1710*/  FMUL.FTZ R34, R30, R27 ;  /* 0x0000001b1e227220 */ /* 0x000fc40000410000 */
[----:B------:R-:W-:Y:S01]  /*1720*/  FMUL.FTZ R35, R43, R27 ;  /* 0x0000001b2b237220 */ /* 0x000fe20000410000 */
[----:B------:R-:W0:Y:S01]  /*1730*/  MUFU.SQRT R12, R12 ;  /* 0x0000000c000c7308 */ /* 0x000e220000002000 */
[----:B------:R-:W-:Y:S02]  /*1740*/  FMUL.FTZ R16, R16, c[0x0][0xd5c] ;  /* 0x0003570010107a20 */ /* 0x000fe40000410000 */
[----:B------:R-:W-:Y:S02]  /*1750*/  FMUL.FTZ R13, R13, c[0x0][0xd5c] ;  /* 0x000357000d0d7a20 */ /* 0x000fe40000410000 */
[----:B------:R-:W-:Y:S02]  /*1760*/  FMUL.FTZ R45, R45, c[0x0][0xd5c] ;  /* 0x000357002d2d7a20 */ /* 0x000fe40000410000 */
[----:B------:R-:W-:Y:S01]  /*1770*/  FFMA.FTZ R31, R31, c[0x0][0xd64], R16 ;  /* 0x000359001f1f7a23 */ /* 0x000fe20000010010 */
[----:B------:R-:W2:Y:S01]  /*1780*/  MUFU.SQRT R29, R29 ;  /* 0x0000001d001d7308 */ /* 0x000ea20000002000 */
[----:B------:R-:W-:-:S02]  /*1790*/  FFMA.FTZ R16, R32, c[0x0][0xd64], R13 ;  /* 0x0003590020107a23 */ /* 0x000fc4000001000d */
[----:B------:R-:W-:Y:S02]  /*17a0*/  FFMA.FTZ R45, R40, c[0x0][0xd64], R45 ;  /* 0x00035900282d7a23 */ /* 0x000fe4000001002d */
[----:B-1----:R-:W-:-:S03]  /*17b0*/  FMUL.FTZ R13, R31, R21 ;  /* 0x000000151f0d7220 */ /* 0x002fc60000410000 */
[----:B------:R-:W1:Y:S01]  /*17c0*/  MUFU.SQRT R34, R34 ;  /* 0x0000002200227308 */ /* 0x000e620000002000 */
[----:B0-----:R-:W-:-:S07]  /*17d0*/  FADD.FTZ R28, R12, c[0x0][0xd74] ;  /* 0x00035d000c1c7621 */ /* 0x001fce0000010000 */
[----:B------:R-:W0:Y:S01]  /*17e0*/  MUFU.SQRT R35, R35 ;  /* 0x0000002300237308 */ /* 0x000e220000002000 */
[----:B--2---:R-:W-:Y:S02]  /*17f0*/  FADD.FTZ R27, R29, c[0x0][0xd74] ;  /* 0x00035d001d1b7621 */ /* 0x004fe40000010000 */
[----:B------:R-:W-:-:S04]  /*1800*/  FMUL.FTZ R29, R42, c[0x0][0xd5c] ;  /* 0x000357002a1d7a20 */ /* 0x000fc80000410000 */
[----:B------:R-:W-:Y:S01]  /*1810*/  FFMA.FTZ R42, R26, c[0x0][0xd64], R29 ;  /* 0x000359001a2a7a23 */ /* 0x000fe2000001001d */
[----:B------:R-:W2:Y:S01]  /*1820*/  MUFU.RCP R27, R27 ;  /* 0x0000001b001b7308 */ /* 0x000ea20000001000 */
[----:B-1----:R-:W-:Y:S02]  /*1830*/  FADD.FTZ R12, R34, c[0x0][0xd74] ;  /* 0x00035d00220c7621 */ /* 0x002fe40000010000 */
[-C--:B------:R-:W-:Y:S02]  /*1840*/  FMUL.FTZ R26, R16, R21.reuse ;  /* 0x00000015101a7220 */ /* 0x080fe40000410000 */
[-C--:B------:R-:W-:Y:S02]  /*1850*/  FMUL.FTZ R29, R45, R21.reuse ;  /* 0x000000152d1d7220 */ /* 0x080fe40000410000 */
[----:B------:R-:W-:Y:S01]  /*1860*/  FMUL.FTZ R32, R42, R21 ;  /* 0x000000152a207220 */ /* 0x000fe20000410000 */
[----:B------:R-:W1:Y:S01]  /*1870*/  MUFU.RCP R28, R28 ;  /* 0x0000001c001c7308 */ /* 0x000e620000001000 */
[----:B0-----:R-:W-:-:S07]  /*1880*/  FADD.FTZ R23, R35, c[0x0][0xd74] ;  /* 0x00035d0023177621 */ /* 0x001fce0000010000 */
[----:B------:R-:W0:Y:S01]  /*1890*/  MUFU.RCP R12, R12 ;  /* 0x0000000c000c7308 */ /* 0x000e220000001000 */
[----:B--2---:R-:W-:-:S04]  /*18a0*/  FMUL.FTZ R27, R26, R27 ;  /* 0x0000001b1a1b7220 */ /* 0x004fc80000410000 */
[----:B------:R-:W-:-:S03]  /*18b0*/  FFMA.FTZ R27, R14, c[0x0][0xd7c], R27 ;  /* 0x00035f000e1b7a23 */ /* 0x000fc6000001001b */
[----:B------:R-:W2:Y:S01]  /*18c0*/  MUFU.RCP R23, R23 ;  /* 0x0000001700177308 */ /* 0x000ea20000001000 */
[----:B-1----:R-:W-:-:S04]  /*18d0*/  FMUL.FTZ R13, R13, R28 ;  /* 0x0000001c0d0d7220 */ /* 0x002fc80000410000 */
[----:B------:R-:W-:Y:S02]  /*18e0*/  FFMA.FTZ R13, R38, c[0x0][0xd7c], R13 ;  /* 0x00035f00260d7a23 */ /* 0x000fe4000001000d */
[----:B0-----:R-:W-:Y:S02]  /*18f0*/  FMUL.FTZ R12, R29, R12 ;  /* 0x0000000c1d0c7220 */ /* 0x001fe40000410000 */
[----:B--2---:R-:W-:Y:S02]  /*1900*/  FMUL.FTZ R23, R32, R23 ;  /* 0x0000001720177220 */ /* 0x004fe40000410000 */
[----:B------:R-:W-:Y:S02]  /*1910*/  FFMA.FTZ R32, R5, c[0x0][0xd7c], R12 ;  /* 0x00035f0005207a23 */ /* 0x000fe4000001000c */
[----:B------:R-:W-:Y:S01]  /*1920*/  FFMA.FTZ R14, R22, c[0x0][0xd7c], R23 ;  /* 0x00035f00160e7a23 */ /* 0x000fe20000010017 */
[----:B------:R-:W-:Y:S05]  /*1930*/  BRA `(.L_x_45) ;  /* 0x0000035000007947 */ /* 0x000fea0003800000 */
.L_x_44:
[----:B-----5:R-:W-:Y:S01]  /*1940*/  FFMA.FTZ R38, R38, c[0x0][0xd7c], R31 ;  /* 0x00035f0026267a23 */ /* 0x020fe2000001001f */
[----:B------:R-:W0:Y:S01]  /*1950*/  MUFU.RCP R21, R3 ;  /* 0x0000000300157308 */ /* 0x000e220000001000 */
[----:B------:R-:W-:-:S02]  /*1960*/  FMUL.FTZ R29, R23, R32 ;  /* 0x00000020171d7220 */ /* 0x000fc40000410000 */
[C---:B------:R-:W-:Y:S02]  /*1970*/  FMUL.FTZ R27, R19.reuse, R38 ;  /* 0x00000026131b7220 */ /* 0x040fe40000410000 */
[----:B------:R-:W-:Y:S02]  /*1980*/  FFMA.FTZ R28, R14, c[0x0][0xd7c], R29 ;  /* 0x00035f000e1c7a23 */ /* 0x000fe4000001001d */
[----:B------:R-:W-:Y:S01]  /*1990*/  FMUL.FTZ R20, R38, R27 ;  /* 0x0000001b26147220 */ /* 0x000fe20000410000 */
[----:B------:R-:W1:Y:S01]  /*19a0*/  MUFU.RCP R14, R2 ;  /* 0x00000002000e7308 */ /* 0x000e620000001000 */
[----:B------:R-:W-:Y:S02]  /*19b0*/  FMUL.FTZ R27, R19, R28 ;  /* 0x0000001c131b7220 */ /* 0x000fe40000410000 */
[C---:B------:R-:W-:Y:S02]  /*19c0*/  FMUL.FTZ R32, R23.reuse, R40 ;  /* 0x0000002817207220 */ /* 0x040fe40000410000 */
[----:B------:R-:W-:-:S02]  /*19d0*/  FMUL.FTZ R29, R23, R26 ;  /* 0x0000001a171d7220 */ /* 0x000fc40000410000 */
[----:B------:R-:W-:Y:S02]  /*19e0*/  FMUL.FTZ R27, R28, R27 ;  /* 0x0000001b1c1b7220 */ /* 0x000fe40000410000 */
[----:B------:R-:W-:Y:S02]  /*19f0*/  FFMA.FTZ R32, R5, c[0x0][0xd7c], R32 ;  /* 0x00035f0005207a23 */ /* 0x000fe40000010020 */
[----:B------:R-:W-:Y:S02]  /*1a00*/  FFMA.FTZ R22, R22, c[0x0][0xd7c], R29 ;  /* 0x00035f0016167a23 */ /* 0x000fe4000001001d */
[----:B------:R-:W-:Y:S02]  /*1a10*/  FFMA.FTZ R20, R15, c[0x0][0xd60], R20 ;  /* 0x000358000f147a23 */ /* 0x000fe40000010014 */
[----:B------:R-:W-:Y:S02]  /*1a20*/  FFMA.FTZ R15, R12, c[0x0][0xd60], R27 ;  /* 0x000358000c0f7a23 */ /* 0x000fe4000001001b */
[----:B------:R-:W-:-:S02]  /*1a30*/  FMUL.FTZ R23, R19, R32 ;  /* 0x0000002013177220 */ /* 0x000fc40000410000 */
[----:B------:R-:W-:Y:S02]  /*1a40*/  FMUL.FTZ R27, R19, R22 ;  /* 0x00000016131b7220 */ /* 0x000fe40000410000 */
[----:B------:R-:W-:Y:S02]  /*1a50*/  FMUL.FTZ R23, R32, R23 ;  /* 0x0000001720177220 */ /* 0x000fe40000410000 */
[----:B------:R-:W-:Y:S02]  /*1a60*/  FMUL.FTZ R34, R22, R27 ;  /* 0x0000001b16227220 */ /* 0x000fe40000410000 */
[----:B------:R-:W-:Y:S02]  /*1a70*/  FFMA.FTZ R30, R30, c[0x0][0xd60], R23 ;  /* 0x000358001e1e7a23 */ /* 0x000fe40000010017 */
[----:B------:R-:W-:Y:S02]  /*1a80*/  FFMA.FTZ R43, R43, c[0x0][0xd60], R34 ;  /* 0x000358002b2b7a23 */ /* 0x000fe40000010022 */
[----:B0-----:R-:W-:-:S02]  /*1a90*/  FMUL.FTZ R5, R20, R21 ;  /* 0x0000001514057220 */ /* 0x001fc40000410000 */
[-C--:B------:R-:W-:Y:S02]  /*1aa0*/  FMUL.FTZ R12, R15, R21.reuse ;  /* 0x000000150f0c7220 */ /* 0x080fe40000410000 */
[-C--:B------:R-:W-:Y:S02]  /*1ab0*/  FMUL.FTZ R26, R30, R21.reuse ;  /* 0x000000151e1a7220 */ /* 0x080fe40000410000 */
[----:B------:R-:W-:Y:S01]  /*1ac0*/  FMUL.FTZ R27, R43, R21 ;  /* 0x000000152b1b7220 */ /* 0x000fe20000410000 */
[----:B------:R-:W0:Y:S01]  /*1ad0*/  MUFU.SQRT R5, R5 ;  /* 0x0000000500057308 */ /* 0x000e220000002000 */
[----:B------:R-:W-:Y:S02]  /*1ae0*/  FMUL.FTZ R31, R38, c[0x0][0xd64] ;  /* 0x00035900261f7a20 */ /* 0x000fe40000410000 */
[----:B------:R-:W-:Y:S02]  /*1af0*/  FMUL.FTZ R28, R28, c[0x0][0xd64] ;  /* 0x000359001c1c7a20 */ /* 0x000fe40000410000 */
[----:B------:R-:W-:-:S02]  /*1b00*/  FMUL.FTZ R32, R32, c[0x0][0xd64] ;  /* 0x0003590020207a20 */ /* 0x000fc40000410000 */
[----:B------:R-:W-:Y:S01]  /*1b10*/  FFMA.FTZ R31, R16, c[0x0][0xd5c], R31 ;  /* 0x00035700101f7a23 */ /* 0x000fe2000001001f */
[----:B------:R-:W2:Y:S01]  /*1b20*/  MUFU.SQRT R12, R12 ;  /* 0x0000000c000c7308 */ /* 0x000ea20000002000 */
[----:B------:R-:W-:Y:S02]  /*1b30*/  FFMA.FTZ R16, R13, c[0x0][0xd5c], R28 ;  /* 0x000357000d107a23 */ /* 0x000fe4000001001c */
[----:B------:R-:W-:-:S04]  /*1b40*/  FFMA.FTZ R45, R45, c[0x0][0xd5c], R32 ;  /* 0x000357002d2d7a23 */ /* 0x000fc80000010020 */
[----:B-1----:R-:W-:Y:S01]  /*1b50*/  FMUL.FTZ R29, R45, R14 ;  /* 0x0000000e2d1d7220 */ /* 0x002fe20000410000 */
[----:B------:R-:W1:Y:S01]  /*1b60*/  MUFU.SQRT R26, R26 ;  /* 0x0000001a001a7308 */ /* 0x000e620000002000 */
[----:B0-----:R-:W-:-:S07]  /*1b70*/  FADD.FTZ R21, R5, c[0x0][0xd74] ;  /* 0x00035d0005157621 */ /* 0x001fce0000010000 */
[----:B------:R-:W0:Y:S01]  /*1b80*/  MUFU.SQRT R27, R27 ;  /* 0x0000001b001b7308 */ /* 0x000e220000002000 */
[----:B--2---:R-:W-:Y:S02]  /*1b90*/  FADD.FTZ R23, R12, c[0x0][0xd74] ;  /* 0x00035d000c177621 */ /* 0x004fe40000010000 */
[----:B-1----:R-:W-:-:S05]  /*1ba0*/  FADD.FTZ R12, R26, c[0x0][0xd74] ;  /* 0x00035d001a0c7621 */ /* 0x002fca0000010000 */
[----:B------:R-:W1:Y:S01]  /*1bb0*/  MUFU.RCP R21, R21 ;  /* 0x0000001500157308 */ /* 0x000e620000001000 */
[----:B------:R-:W-:Y:S02]  /*1bc0*/  FMUL.FTZ R26, R16, R14 ;  /* 0x0000000e101a7220 */ /* 0x000fe40000410000 */
[----:B0-----:R-:W-:-:S05]  /*1bd0*/  FADD.FTZ R5, R27, c[0x0][0xd74] ;  /* 0x00035d001b057621 */ /* 0x001fca0000010000 */
[----:B------:R-:W0:Y:S01]  /*1be0*/  MUFU.RCP R23, R23 ;  /* 0x0000001700177308 */ /* 0x000e220000001000 */
[----:B------:R-:W-:Y:S02]  /*1bf0*/  FMUL.FTZ R27, R22, c[0x0][0xd64] ;  /* 0x00035900161b7a20 */ /* 0x000fe40000410000 */
[----:B------:R-:W-:Y:S02]  /*1c00*/  FMUL.FTZ R22, R31, R14 ;  /* 0x0000000e1f167220 */ /* 0x000fe40000410000 */
[----:B------:R-:W-:-:S03]  /*1c10*/  FFMA.FTZ R42, R42, c[0x0][0xd5c], R27 ;  /* 0x000357002a2a7a23 */ /* 0x000fc6000001001b */
[----:B------:R-:W2:Y:S01]  /*1c20*/  MUFU.RCP R12, R12 ;  /* 0x0000000c000c7308 */ /* 0x000ea20000001000 */
[----:B------:R-:W-:Y:S02]  /*1c30*/  FMUL.FTZ R14, R42, R14 ;  /* 0x0000000e2a0e7220 */ /* 0x000fe40000410000 */
[----:B-1----:R-:W-:-:S05]  /*1c40*/  FMUL.FTZ R13, R22, R21 ;  /* 0x00000015160d7220 */ /* 0x002fca0000410000 */
[----:B------:R-:W1:Y:S01]  /*1c50*/  MUFU.RCP R5, R5 ;  /* 0x0000000500057308 */ /* 0x000e620000001000 */
[----:B0-----:R-:W-:Y:S02]  /*1c60*/  FMUL.FTZ R27, R26, R23 ;  /* 0x000000171a1b7220 */ /* 0x001fe40000410000 */
[----:B--2---:R-:W-:Y:S02]  /*1c70*/  FMUL.FTZ R32, R29, R12 ;  /* 0x0000000c1d207220 */ /* 0x004fe40000410000 */
[----:B-1----:R-:W-:-:S03]  /*1c80*/  FMUL.FTZ R14, R14, R5 ;  /* 0x000000050e0e7220 */ /* 0x002fc60000410000 */
.L_x_45:
[----:B------:R-:W-:Y:S01]  /*1c90*/  ISETP.GE.AND P1, PT, R39, c[0x0][0x160], PT ;  /* 0x0000580027007a0c */ /* 0x000fe20003f26270 */
[----:B------:R-:W-:Y:S01]  /*1ca0*/  @P0 IMAD.WIDE R22, R33, 0x2, R24 ;  /* 0x0000000221160825 */ /* 0x000fe200078e0218 */
[C---:B------:R-:W-:Y:S02]  /*1cb0*/  IADD3 R21, R39.reuse, c[0x0][0x0], RZ ;  /* 0x0000000027157a10 */ /* 0x040fe40007ffe0ff */
[----:B------:R-:W-:Y:S02]  /*1cc0*/  ISETP.GE.OR P1, PT, R39, R4, P1 ;  /* 0x000000042700720c */ /* 0x000fe40000f26670 */
[----:B------:R-:W-:-:S02]  /*1cd0*/  ISETP.GE.AND P2, PT, R21, c[0x0][0x160], PT ;  /* 0x0000580015007a0c */ /* 0x000fc40003f46270 */
[----:B------:R-:W-:Y:S02]  /*1ce0*/  @P0 F2FP.BF16.PACK_AB R13, RZ, R13 ;  /* 0x0000000dff0d023e */ /* 0x000fe400000010ff */
[----:B------:R-:W-:Y:S02]  /*1cf0*/  ISETP.GE.OR P2, PT, R21, R4, P2 ;  /* 0x000000041500720c */ /* 0x000fe40001746670 */
[----:B------:R-:W-:Y:S01]  /*1d00*/  PRMT R29, R13, 0x7610, R29 ;  /* 0x000076100d1d7816 */ /* 0x000fe2000000001d */
[----:B------:R-:W-:Y:S01]  /*1d10*/  @P0 IMAD.WIDE R12, R33, 0x4, R8 ;  /* 0x00000004210c0825 */ /* 0x000fe200078e0208 */
[----:B------:R-:W-:-:S03]  /*1d20*/  IADD3 R5, R21, c[0x0][0x0], RZ ;  /* 0x0000000015057a10 */ /* 0x000fc60007ffe0ff */
[----:B------:R0:W-:Y:S01]  /*1d30*/  @P0 STG.E.U16 [R22.64], R29 ;  /* 0x0000001d16000986 */ /* 0x0001e2000c101504 */
[----:B------:R-:W-:Y:S01]  /*1d40*/  ISETP.GE.AND P4, PT, R5, c[0x0][0x160], PT ;  /* 0x0000580005007a0c */ /* 0x000fe20003f86270 */
[--C-:B------:R-:W-:Y:S02]  /*1d50*/  @!P1 IMAD.WIDE R34, R39, 0x4, R6.reuse ;  /* 0x0000000427229825 */ /* 0x100fe400078e0206 */
[----:B------:R1:W-:Y:S01]  /*1d60*/  @P0 STG.E [R12.64], R31 ;  /* 0x0000001f0c000986 */ /* 0x0003e2000c101904 */
[----:B------:R-:W-:Y:S02]  /*1d70*/  ISETP.GE.OR P4, PT, R5, R4, P4 ;  /* 0x000000040500720c */ /* 0x000fe40002786670 */
[----:B0-----:R-:W-:Y:S01]  /*1d80*/  @!P1 F2FP.BF16.PACK_AB R23, RZ, R27 ;  /* 0x0000001bff17923e */ /* 0x001fe200000010ff */
[----:B------:R-:W-:Y:S01]  /*1d90*/  @P0 IMAD.WIDE R26, R33, 0x4, R6 ;  /* 0x00000004211a0825 */ /* 0x000fe200078e0206 */
[----:B-1----:R-:W-:-:S03]  /*1da0*/  @!P2 F2FP.BF16.PACK_AB R13, RZ, R32 ;  /* 0x00000020ff0da23e */ /* 0x002fc600000010ff */
[C---:B------:R-:W-:Y:S01]  /*1db0*/  @!P1 IMAD.WIDE R28, R39.reuse, 0x2, R24 ;  /* 0x00000002271c9825 */ /* 0x040fe200078e0218 */
[----:B------:R0:W-:Y:S05]  /*1dc0*/  @P0 STG.E [R26.64], R20 ;  /* 0x000000141a000986 */ /* 0x0001ea000c101904 */
[----:B------:R-:W-:Y:S01]  /*1dd0*/  @!P4 F2FP.BF16.PACK_AB R14, RZ, R14 ;  /* 0x0000000eff0ec23e */ /* 0x000fe200000010ff */
[----:B------:R-:W-:Y:S01]  /*1de0*/  @!P1 IMAD.WIDE R32, R39, 0x4, R8 ;  /* 0x0000000427209825 */ /* 0x000fe200078e0208 */
[----:B------:R1:W-:Y:S03]  /*1df0*/  @!P1 STG.E.U16 [R28.64], R23 ;  /* 0x000000171c009986 */ /* 0x0003e6000c101504 */
[----:B------:R-:W-:Y:S01]  /*1e00*/  @!P4 IMAD.WIDE R36, R5, 0x4, R6 ;  /* 0x000000040524c825 */ /* 0x000fe200078e0206 */
[----:B------:R-:W-:Y:S01]  /*1e10*/  @!P1 STG.E [R32.64], R16 ;  /* 0x0000001020009986 */ /* 0x000fe2000c101904 */
[----:B0-----:R-:W-:-:S03]  /*1e20*/  PRMT R27, R13, 0x7610, R27 ;  /* 0x000076100d1b7816 */ /* 0x001fc6000000001b */
[----:B------:R-:W-:Y:S01]  /*1e30*/  @!P1 STG.E [R34.64], R15 ;  /* 0x0000000f22009986 */ /* 0x000fe2000c101904 */
[----:B------:R-:W-:-:S04]  /*1e40*/  @!P2 IMAD.WIDE R12, R21, 0x4, R8 ;  /* 0x00000004150ca825 */ /* 0x000fc800078e0208 */
[----:B-1----:R-:W-:-:S04]  /*1e50*/  @!P2 IMAD.WIDE R22, R21, 0x2, R24 ;  /* 0x000000021516a825 */ /* 0x002fc800078e0218 */
[----:B------:R-:W-:Y:S01]  /*1e60*/  @!P4 IMAD.WIDE R28, R5, 0x4, R8 ;  /* 0x00000004051cc825 */ /* 0x000fe200078e0208 */
[----:B------:R0:W-:Y:S04]  /*1e70*/  @!P2 STG.E.U16 [R22.64], R27 ;  /* 0x0000001b1600a986 */ /* 0x0001e8000c101504 */
[----:B------:R1:W-:Y:S01]  /*1e80*/  @!P2 STG.E [R12.64], R45 ;  /* 0x0000002d0c00a986 */ /* 0x0003e2000c101904 */
[----:B0-----:R-:W-:-:S04]  /*1e90*/  @!P2 IMAD.WIDE R26, R21, 0x4, R6 ;  /* 0x00000004151aa825 */ /* 0x001fc800078e0206 */
[----:B------:R-:W-:Y:S01]  /*1ea0*/  @!P4 IMAD.WIDE R20, R5, 0x2, R24 ;  /* 0x000000020514c825 */ /* 0x000fe200078e0218 */
[----:B------:R1:W-:Y:S03]  /*1eb0*/  @!P2 STG.E [R26.64], R30 ;  /* 0x0000001e1a00a986 */ /* 0x0003e6000c101904 */
[----:B------:R-:W-:Y:S01]  /*1ec0*/  IMAD.MOV.U32 R5, RZ, RZ, c[0x0][0x0] ;  /* 0x00000000ff057624 */ /* 0x000fe200078e00ff */
[----:B------:R1:W-:Y:S04]  /*1ed0*/  @!P4 STG.E.U16 [R20.64], R14 ;  /* 0x0000000e1400c986 */ /* 0x0003e8000c101504 */
[----:B------:R1:W-:Y:S01]  /*1ee0*/  @!P4 STG.E [R28.64], R42 ;  /* 0x0000002a1c00c986 */ /* 0x0003e2000c101904 */
[----:B------:R-:W-:-:S03]  /*1ef0*/  LEA R18, R5, R18, 0x2 ;  /* 0x0000001205127211 */ /* 0x000fc600078e10ff */
[----:B------:R1:W-:Y:S01]  /*1f00*/  @!P4 STG.E [R36.64], R43 ;  /* 0x0000002b2400c986 */ /* 0x0003e2000c101904 */
[C---:B------:R-:W-:Y:S02]  /*1f10*/  ISETP.GE.AND P0, PT, R18.reuse, c[0x0][0x160], PT ;  /* 0x0000580012007a0c */ /* 0x040fe40003f06270 */
[----:B------:R-:W-:-:S13]  /*1f20*/  ISETP.LT.AND P1, PT, R18, R4, PT ;  /* 0x000000041200720c */ /* 0x000fda0003f21270 */
[----:B-1----:R-:W-:Y:S05]  /*1f30*/  @!P0 BRA P1, `(.L_x_46) ;  /* 0xffffedf000008947 */ /* 0x002fea000083ffff */
[----:B------:R-:W-:Y:S05]  /*1f40*/  EXIT ;  /* 0x000000000000794d */ /* 0x000fea0003800000 */
.L_x_40:
[----:B------:R-:W0:Y:S02]  /*1f50*/  S2R R35, SR_TID.X ;  /* 0x0000000000237919 */ /* 0x000e240000002100 */
[----:B0-----:R-:W-:-:S04]  /*1f60*/  SHF.L.U32 R5, R35, 0x2, RZ ;  /* 0x0000000223057819 */ /* 0x001fc800000006ff */
[----:B------:R-:W-:-:S04]  /*1f70*/  ISETP.GE.AND P0, PT, R5, c[0x0][0x160], PT ;  /* 0x0000580005007a0c */ /* 0x000fc80003f06270 */
[----:B------:R-:W-:-:S13]  /*1f80*/  ISETP.GE.OR P0, PT, R5, R4, P0 ;  /* 0x000000040500720c */ /* 0x000fda0000706670 */
[----:B------:R-:W-:Y:S05]  /*1f90*/  @P0 EXIT ;  /* 0x000000000000094d */ /* 0x000fea0003800000 */
[----:B------:R-:W-:Y:S02]  /*1fa0*/  MOV R5, c[0x0][0xd60] ;  /* 0x0003580000057a02 */ /* 0x000fe40000000f00 */
[----:B------:R-:W-:-:S03]  /*1fb0*/  FSETP.NEU.FTZ.AND P0, PT, RZ, c[0x0][0xd7c], PT ;  /* 0x00035f00ff007a0b */ /* 0x000fc60003f1d000 */
[----:B------:R-:W-:-:S07]  /*1fc0*/  FADD.FTZ R5, -R5, 1 ;  /* 0x3f80000005057421 */ /* 0x000fce0000010100 */
.L_x_49:
[C---:B0-----:R-:W-:Y:S01]  /*1fd0*/  IMAD.WIDE R26, R35.reuse, 0x8, R24 ;  /* 0x00000008231a7825 */ /* 0x041fe200078e0218 */
[----:B------:R-:W-:Y:S02]  /*1fe0*/  SHF.R.S32.HI R12, RZ, 0x1f, R35 ;  /* 0x0000001fff0c7819 */ /* 0x000fe40000011423 */
[C---:B------:R-:W-:Y:S02]  /*1ff0*/  @P0 LEA R20, P1, R35.reuse, R10, 0x4 ;  /* 0x0000000a23140211 */ /* 0x040fe400078220ff */
[----:B------:R-:W2:Y:S01]  /*2000*/  LDG.E.64 R32, [R26.64] ;  /* 0x000000041a207981 */ /* 0x000ea2000c1e1b00 */
[----:B------:R-:W-:Y:S02]  /*2010*/  SHF.L.U32 R31, R35, 0x4, RZ ;  /* 0x00000004231f7819 */ /* 0x000fe400000006ff */
[----:B------:R-:W-:Y:S02]  /*2020*/  MOV R38, c[0x0][0xd98] ;  /* 0x0003660000267a02 */ /* 0x000fe40000000f00 */
[----:B------:R-:W-:-:S02]  /*2030*/  MOV R39, c[0x0][0xd9c] ;  /* 0x0003670000277a02 */ /* 0x000fc40000000f00 */
[C-C-:B------:R-:W-:Y:S02]  /*2040*/  @P0 LEA.HI.X R21, R35.reuse, R11, R12.reuse, 0x4, P1 ;  /* 0x0000000b23150211 */ /* 0x140fe400008f240c */
[----:B------:R-:W-:Y:S01]  /*2050*/  SHF.L.U64.HI R13, R35, 0x4, R12 ;  /* 0x00000004230d7819 */ /* 0x000fe2000001020c */
[----:B------:R0:W3:Y:S01]  /*2060*/  LDG.E R34, [R38.64] ;  /* 0x0000000426227981 */ /* 0x0000e2000c1e1900 */
[-C--:B------:R-:W-:Y:S02]  /*2070*/  IADD3 R28, P1, R8, R31.reuse, RZ ;  /* 0x0000001f081c7210 */ /* 0x080fe40007f3e0ff */
[----:B------:R-:W-:Y:S01]  /*2080*/  IADD3 R30, P2, R6, R31, RZ ;  /* 0x0000001f061e7210 */ /* 0x000fe20007f5e0ff */
[----:B------:R1:W4:Y:S02]  /*2090*/  @P0 LDG.E.128 R16, [R20.64] ;  /* 0x0000000414100981 */ /* 0x000324000c1e1d00 */
[----:B------:R-:W-:Y:S01]  /*20a0*/  IMAD.X R29, R9, 0x1, R13, P1 ;  /* 0x00000001091d7824 */ /* 0x000fe200008e060d */
[----:B------:R-:W-:-:S04]  /*20b0*/  IADD3.X R31, R7, R13, RZ, P2, !PT ;  /* 0x0000000d071f7210 */ /* 0x000fc800017fe4ff */
[----:B------:R0:W5:Y:S04]  /*20c0*/  LDG.E.128 R12, [R28.64] ;  /* 0x000000041c0c7981 */ /* 0x000168000c1e1d00 */
[----:B-1----:R1:W5:Y:S01]  /*20d0*/  LDG.E.128 R20, [R30.64] ;  /* 0x000000041e147981 */ /* 0x002362000c1e1d00 */
[----:B------:R-:W0:Y:S01]  /*20e0*/  MUFU.RCP R36, R0 ;  /* 0x0000000000247308 */ /* 0x000e220000001000 */
[----:B------:R-:W-:Y:S02]  /*20f0*/  ISETP.NE.AND P1, PT, RZ, c[0x0][0xd78], PT ;  /* 0x00035e00ff007a0c */ /* 0x000fe40003f25270 */
[----:B--2---:R-:W-:Y:S02]  /*2100*/  MOV R37, R32 ;  /* 0x0000002000257202 */ /* 0x004fe40000000f00 */
[----:B------:R-:W-:-:S02]  /*2110*/  SHF.R.U32.HI R43, RZ, 0x10, R33 ;  /* 0x00000010ff2b7819 */ /* 0x000fc40000011621 */
[----:B0-----:R-:W-:Y:S02]  /*2120*/  SHF.R.U64 R39, R32, 0x10, R33 ;  /* 0x0000001020277819 */ /* 0x001fe40000001221 */
[----:B------:R-:W-:Y:S02]  /*2130*/  MOV R38, R33 ;  /* 0x0000002100267202 */ /* 0x000fe40000000f00 */
[----:B------:R-:W-:Y:S02]  /*2140*/  PRMT R37, RZ, 0x5410, R37 ;  /* 0x00005410ff257816 */ /* 0x000fe40000000025 */
[----:B------:R-:W-:Y:S02]  /*2150*/  PRMT R43, RZ, 0x5410, R43 ;  /* 0x00005410ff2b7816 */ /* 0x000fe4000000002b */
[----:B------:R-:W-:Y:S01]  /*2160*/  PRMT R39, RZ, 0x5410, R39 ;  /* 0x00005410ff277816 */ /* 0x000fe20000000027 */
[C---:B---3--:R-:W-:Y:S01]  /*2170*/  FMUL.FTZ R33, R34.reuse, R37 ;  /* 0x0000002522217220 */ /* 0x048fe20000410000 */
[----:B------:R-:W-:Y:S01]  /*2180*/  PRMT R41, RZ, 0x5410, R38 ;  /* 0x00005410ff297816 */ /* 0x000fe20000000026 */
[C---:B------:R-:W-:Y:S01]  /*2190*/  FMUL.FTZ R37, R34.reuse, R43 ;  /* 0x0000002b22257220 */ /* 0x040fe20000410000 */
[----:B----4-:R-:W-:Y:S01]  /*21a0*/  FSEL R19, R19, RZ, P0 ;  /* 0x000000ff13137208 */ /* 0x010fe20000000000 */
[----:B------:R-:W-:Y:S01]  /*21b0*/  FMUL.FTZ R43, R34, R39 ;  /* 0x00000027222b7220 */ /* 0x000fe20000410000 */
[----:B------:R-:W-:Y:S01]  /*21c0*/  FSEL R18, R18, RZ, P0 ;  /* 0x000000ff12127208 */ /* 0x000fe20000000000 */
[----:B------:R-:W-:Y:S01]  /*21d0*/  FMUL.FTZ R39, R34, R41 ;  /* 0x0000002922277220 */ /* 0x000fe20000410000 */
[----:B------:R-:W-:Y:S01]  /*21e0*/  FSEL R17, R17, RZ, P0 ;  /* 0x000000ff11117208 */ /* 0x000fe20000000000 */
[----:B------:R-:W-:Y:S01]  /*21f0*/  FMUL.FTZ R33, R33, R36 ;  /* 0x0000002421217220 */ /* 0x000fe20000410000 */
[----:B------:R-:W-:Y:S01]  /*2200*/  FSEL R16, R16, RZ, P0 ;  /* 0x000000ff10107208 */ /* 0x000fe20000000000 */
[----:B------:R-:W-:Y:S05]  /*2210*/  @!P1 BRA `(.L_x_47) ;  /* 0x0000036000009947 */ /* 0x000fea0003800000 */
[----:B-1----:R-:W0:Y:S01]  /*2220*/  MUFU.RCP R38, R3 ;  /* 0x0000000300267308 */ /* 0x002e220000001000 */
[----:B------:R-:W-:-:S02]  /*2230*/  FMUL.FTZ R34, R5, R33 ;  /* 0x0000002105227220 */ /* 0x000fc40000410000 */
[----:B-----5:R-:W-:Y:S02]  /*2240*/  FMUL.FTZ R20, R20, c[0x0][0xd60] ;  /* 0x0003580014147a20 */ /* 0x020fe40000410000 */
[----:B------:R-:W-:Y:S02]  /*2250*/  FMUL.FTZ R32, R43, R36 ;  /* 0x000000242b207220 */ /* 0x000fe40000410000 */
[----:B------:R-:W-:Y:S02]  /*2260*/  FFMA.FTZ R20, R33, R34, R20 ;  /* 0x0000002221147223 */ /* 0x000fe40000010014 */
[-C--:B------:R-:W-:Y:S02]  /*2270*/  FMUL.FTZ R34, R39, R36.reuse ;  /* 0x0000002427227220 */ /* 0x080fe40000410000 */
[----:B------:R-:W-:Y:S02]  /*2280*/  FMUL.FTZ R36, R37, R36 ;  /* 0x0000002425247220 */ /* 0x000fe40000410000 */
[----:B------:R-:W-:-:S02]  /*2290*/  FMUL.FTZ R40, R21, c[0x0][0xd60] ;  /* 0x0003580015287a20 */ /* 0x000fc40000410000 */
[----:B------:R-:W-:Y:S02]  /*22a0*/  FMUL.FTZ R41, R23, c[0x0][0xd60] ;  /* 0x0003580017297a20 */ /* 0x000fe40000410000 */
[C---:B------:R-:W-:Y:S02]  /*22b0*/  FMUL.FTZ R21, R5.reuse, R32 ;  /* 0x0000002005157220 */ /* 0x040fe40000410000 */
[----:B0-----:R-:W-:Y:S02]  /*22c0*/  FMUL.FTZ R39, R20, R38 ;  /* 0x0000002614277220 */ /* 0x001fe40000410000 */
[----:B------:R-:W-:Y:S02]  /*22d0*/  FMUL.FTZ R22, R22, c[0x0][0xd60] ;  /* 0x0003580016167a20 */ /* 0x000fe40000410000 */
[C---:B------:R-:W-:Y:S02]  /*22e0*/  FMUL.FTZ R37, R5.reuse, R34 ;  /* 0x0000002205257220 */ /* 0x040fe40000410000 */
[----:B------:R-:W-:Y:S01]  /*22f0*/  FMUL.FTZ R23, R5, R36 ;  /* 0x0000002405177220 */ /* 0x000fe20000410000 */
[----:B------:R-:W0:Y:S01]  /*2300*/  MUFU.SQRT R39, R39 ;  /* 0x0000002700277308 */ /* 0x000e220000002000 */
[----:B------:R-:W-:-:S02]  /*2310*/  FFMA.FTZ R21, R32, R21, R40 ;  /* 0x0000001520157223 */ /* 0x000fc40000010028 */
[----:B------:R-:W-:Y:S02]  /*2320*/  FFMA.FTZ R22, R34, R37, R22 ;  /* 0x0000002522167223 */ /* 0x000fe40000010016 */
[----:B------:R-:W-:Y:S02]  /*2330*/  FFMA.FTZ R23, R36, R23, R41 ;  /* 0x0000001724177223 */ /* 0x000fe40000010029 */
[-C--:B------:R-:W-:Y:S02]  /*2340*/  FMUL.FTZ R42, R21, R38.reuse ;  /* 0x00000026152a7220 */ /* 0x080fe40000410000 */
[-C--:B------:R-:W-:Y:S02]  /*2350*/  FMUL.FTZ R43, R22, R38.reuse ;  /* 0x00000026162b7220 */ /* 0x080fe40000410000 */
[----:B------:R-:W-:Y:S01]  /*2360*/  FMUL.FTZ R41, R23, R38 ;  /* 0x0000002617297220 */ /* 0x000fe20000410000 */
[----:B------:R-:W1:Y:S01]  /*2370*/  MUFU.SQRT R40, R42 ;  /* 0x0000002a00287308 */ /* 0x000e620000002000 */
[----:B------:R-:W-:-:S02]  /*2380*/  FMUL.FTZ R12, R12, c[0x0][0xd5c] ;  /* 0x000357000c0c7a20 */ /* 0x000fc40000410000 */
[----:B------:R-:W-:Y:S02]  /*2390*/  FMUL.FTZ R13, R13, c[0x0][0xd5c] ;  /* 0x000357000d0d7a20 */ /* 0x000fe40000410000 */
[----:B0-----:R-:W-:Y:S02]  /*23a0*/  FADD.FTZ R39, R39, c[0x0][0xd74] ;  /* 0x00035d0027277621 */ /* 0x001fe40000010000 */
[----:B------:R-:W-:Y:S01]  /*23b0*/  FFMA.FTZ R12, R33, c[0x0][0xd64], R12 ;  /* 0x00035900210c7a23 */ /* 0x000fe2000001000c */
[----:B------:R-:W0:Y:S01]  /*23c0*/  MUFU.SQRT R37, R43 ;  /* 0x0000002b00257308 */ /* 0x000e220000002000 */
[----:B------:R-:W-:Y:S02]  /*23d0*/  FMUL.FTZ R15, R15, c[0x0][0xd5c] ;  /* 0x000357000f0f7a20 */ /* 0x000fe40000410000 */
[----:B------:R-:W-:Y:S02]  /*23e0*/  FFMA.FTZ R13, R32, c[0x0][0xd64], R13 ;  /* 0x00035900200d7a23 */ /* 0x000fe4000001000d */
[----:B------:R-:W-:-:S03]  /*23f0*/  FFMA.FTZ R15, R36, c[0x0][0xd64], R15 ;  /* 0x00035900240f7a23 */ /* 0x000fc6000001000f */
[----:B------:R-:W2:Y:S01]  /*2400*/  MUFU.SQRT R41, R41 ;  /* 0x0000002900297308 */ /* 0x000ea20000002000 */
[----:B-1----:R-:W-:-:S07]  /*2410*/  FADD.FTZ R40, R40, c[0x0][0xd74] ;  /* 0x00035d0028287621 */ /* 0x002fce0000010000 */
[----:B------:R-:W1:Y:S01]  /*2420*/  MUFU.RCP R38, R2 ;  /* 0x0000000200267308 */ /* 0x000e620000001000 */
[----:B0-----:R-:W-:-:S07]  /*2430*/  FADD.FTZ R37, R37, c[0x0][0xd74] ;  /* 0x00035d0025257621 */ /* 0x001fce0000010000 */
[----:B------:R-:W0:Y:S01]  /*2440*/  MUFU.RCP R39, R39 ;  /* 0x0000002700277308 */ /* 0x000e220000001000 */
[----:B--2---:R-:W-:Y:S02]  /*2450*/  FADD.FTZ R42, R41, c[0x0][0xd74] ;  /* 0x00035d00292a7621 */ /* 0x004fe40000010000 */
[----:B------:R-:W-:-:S04]  /*2460*/  FMUL.FTZ R41, R14, c[0x0][0xd5c] ;  /* 0x000357000e297a20 */ /* 0x000fc80000410000 */
[----:B------:R-:W-:Y:S01]  /*2470*/  FFMA.FTZ R14, R34, c[0x0][0xd64], R41 ;  /* 0x00035900220e7a23 */ /* 0x000fe20000010029 */
[----:B------:R-:W2:Y:S01]  /*2480*/  MUFU.RCP R40, R40 ;  /* 0x0000002800287308 */ /* 0x000ea20000001000 */
[-C--:B-1----:R-:W-:Y:S02]  /*2490*/  FMUL.FTZ R32, R12, R38.reuse ;  /* 0x000000260c207220 */ /* 0x082fe40000410000 */
[----:B------:R-:W-:-:S05]  /*24a0*/  FMUL.FTZ R41, R13, R38 ;  /* 0x000000260d297220 */ /* 0x000fca0000410000 */
[----:B------:R-:W1:Y:S01]  /*24b0*/  MUFU.RCP R37, R37 ;  /* 0x0000002500257308 */ /* 0x000e620000001000 */
[----:B0-----:R-:W-:Y:S02]  /*24c0*/  FMUL.FTZ R39, R32, R39 ;  /* 0x0000002720277220 */ /* 0x001fe40000410000 */
[-C--:B------:R-:W-:Y:S02]  /*24d0*/  FMUL.FTZ R32, R14, R38.reuse ;  /* 0x000000260e207220 */ /* 0x080fe40000410000 */
[----:B------:R-:W-:Y:S02]  /*24e0*/  FMUL.FTZ R38, R15, R38 ;  /* 0x000000260f267220 */ /* 0x000fe40000410000 */
[----:B------:R-:W-:Y:S01]  /*24f0*/  FFMA.FTZ R16, R16, c[0x0][0xd7c], R39 ;  /* 0x00035f0010107a23 */ /* 0x000fe20000010027 */
[----:B------:R-:W0:Y:S01]  /*2500*/  MUFU.RCP R33, R42 ;  /* 0x0000002a00217308 */ /* 0x000e220000001000 */
[----:B--2---:R-:W-:-:S04]  /*2510*/  FMUL.FTZ R40, R41, R40 ;  /* 0x0000002829287220 */ /* 0x004fc80000410000 */
[----:B------:R-:W-:Y:S02]  /*2520*/  FFMA.FTZ R17, R17, c[0x0][0xd7c], R40 ;  /* 0x00035f0011117a23 */ /* 0x000fe40000010028 */
[----:B-1----:R-:W-:-:S04]  /*2530*/  FMUL.FTZ R37, R32, R37 ;  /* 0x0000002520257220 */ /* 0x002fc80000410000 */
[----:B------:R-:W-:Y:S02]  /*2540*/  FFMA.FTZ R18, R18, c[0x0][0xd7c], R37 ;  /* 0x00035f0012127a23 */ /* 0x000fe40000010025 */
[----:B0-----:R-:W-:-:S04]  /*2550*/  FMUL.FTZ R38, R38, R33 ;  /* 0x0000002126267220 */ /* 0x001fc80000410000 */
[----:B------:R-:W-:Y:S01]  /*2560*/  FFMA.FTZ R19, R19, c[0x0][0xd7c], R38 ;  /* 0x00035f0013137a23 */ /* 0x000fe20000010026 */
[----:B------:R-:W-:Y:S05]  /*2570*/  BRA `(.L_x_48) ;  /* 0x0000035000007947 */ /* 0x000fea0003800000 */
.L_x_47:
[-C--:B-1----:R-:W-:Y:S02]  /*2580*/  FMUL.FTZ R34, R43, R36.reuse ;  /* 0x000000242b227220 */ /* 0x082fe40000410000 */
[-C--:B------:R-:W-:Y:S02]  /*2590*/  FMUL.FTZ R43, R39, R36.reuse ;  /* 0x00000024272b7220 */ /* 0x080fe40000410000 */
[----:B------:R-:W-:Y:S02]  /*25a0*/  FFMA.FTZ R34, R17, c[0x0][0xd7c], R34 ;  /* 0x00035f0011227a23 */ /* 0x000fe40000010022 */
[----:B------:R-:W-:Y:S02]  /*25b0*/  FMUL.FTZ R38, R37, R36 ;  /* 0x0000002425267220 */ /* 0x000fe40000410000 */
[----:B------:R-:W-:Y:S02]  /*25c0*/  FMUL.FTZ R17, R5, R34 ;  /* 0x0000002205117220 */ /* 0x000fe40000410000 */
[----:B------:R-:W-:-:S02]  /*25d0*/  FFMA.FTZ R32, R16, c[0x0][0xd7c], R33 ;  /* 0x00035f0010207a23 */ /* 0x000fc40000010021 */
[----:B------:R-:W0:Y:S01]  /*25e0*/  MUFU.RCP R33, R3 ;  /* 0x0000000300217308 */ /* 0x000e220000001000 */
[----:B------:R-:W-:Y:S02]  /*25f0*/  FMUL.FTZ R39, R34, R17 ;  /* 0x0000001122277220 */ /* 0x000fe40000410000 */
[----:B------:R-:W-:Y:S02]  /*2600*/  FFMA.FTZ R18, R18, c[0x0][0xd7c], R43 ;  /* 0x00035f0012127a23 */ /* 0x000fe4000001002b */
[----:B------:R-:W-:Y:S02]  /*2610*/  FFMA.FTZ R38, R19, c[0x0][0xd7c], R38 ;  /* 0x00035f0013267a23 */ /* 0x000fe40000010026 */
[----:B------:R-:W-:Y:S01]  /*2620*/  FMUL.FTZ R41, R5, R32 ;  /* 0x0000002005297220 */ /* 0x000fe20000410000 */
[----:B------:R-:W1:Y:S01]  /*2630*/  MUFU.RCP R16, R2 ;  /* 0x0000000200107308 */ /* 0x000e620000001000 */
[----:B-----5:R-:W-:Y:S02]  /*2640*/  FFMA.FTZ R21, R21, c[0x0][0xd60], R39 ;  /* 0x0003580015157a23 */ /* 0x020fe40000010027 */
[----:B------:R-:W-:-:S02]  /*2650*/  FMUL.FTZ R37, R5, R18 ;  /* 0x0000001205257220 */ /* 0x000fc40000410000 */
[----:B------:R-:W-:Y:S02]  /*2660*/  FMUL.FTZ R39, R5, R38 ;  /* 0x0000002605277220 */ /* 0x000fe40000410000 */
[----:B------:R-:W-:Y:S02]  /*2670*/  FMUL.FTZ R41, R32, R41 ;  /* 0x0000002920297220 */ /* 0x000fe40000410000 */
[----:B------:R-:W-:Y:S02]  /*2680*/  FMUL.FTZ R37, R18, R37 ;  /* 0x0000002512257220 */ /* 0x000fe40000410000 */
[----:B------:R-:W-:Y:S02]  /*2690*/  FMUL.FTZ R39, R38, R39 ;  /* 0x0000002726277220 */ /* 0x000fe40000410000 */
[----:B------:R-:W-:Y:S02]  /*26a0*/  FFMA.FTZ R20, R20, c[0x0][0xd60], R41 ;  /* 0x0003580014147a23 */ /* 0x000fe40000010029 */
[----:B------:R-:W-:-:S02]  /*26b0*/  FFMA.FTZ R22, R22, c[0x0][0xd60], R37 ;  /* 0x0003580016167a23 */ /* 0x000fc40000010025 */
[----:B------:R-:W-:Y:S02]  /*26c0*/  FFMA.FTZ R23, R23, c[0x0][0xd60], R39 ;  /* 0x0003580017177a23 */ /* 0x000fe40000010027 */
[-C--:B0-----:R-:W-:Y:S02]  /*26d0*/  FMUL.FTZ R17, R20, R33.reuse ;  /* 0x0000002114117220 */ /* 0x081fe40000410000 */
[-C--:B------:R-:W-:Y:S02]  /*26e0*/  FMUL.FTZ R19, R21, R33.reuse ;  /* 0x0000002115137220 */ /* 0x080fe40000410000 */
[-C--:B------:R-:W-:Y:S02]  /*26f0*/  FMUL.FTZ R37, R22, R33.reuse ;  /* 0x0000002116257220 */ /* 0x080fe40000410000 */
[----:B------:R-:W-:Y:S01]  /*2700*/  FMUL.FTZ R40, R23, R33 ;  /* 0x0000002117287220 */ /* 0x000fe20000410000 */
[----:B------:R-:W0:Y:S01]  /*2710*/  MUFU.SQRT R17, R17 ;  /* 0x0000001100117308 */ /* 0x000e220000002000 */
[----:B------:R-:W-:-:S02]  /*2720*/  FMUL.FTZ R39, R34, c[0x0][0xd64] ;  /* 0x0003590022277a20 */ /* 0x000fc40000410000 */
[----:B------:R-:W-:Y:S02]  /*2730*/  FMUL.FTZ R41, R18, c[0x0][0xd64] ;  /* 0x0003590012297a20 */ /* 0x000fe40000410000 */
[----:B------:R-:W-:Y:S02]  /*2740*/  FMUL.FTZ R43, R38, c[0x0][0xd64] ;  /* 0x00035900262b7a20 */ /* 0x000fe40000410000 */
[----:B------:R-:W-:Y:S01]  /*2750*/  FFMA.FTZ R13, R13, c[0x0][0xd5c], R39 ;  /* 0x000357000d0d7a23 */ /* 0x000fe20000010027 */
[----:B------:R-:W2:Y:S01]  /*2760*/  MUFU.SQRT R19, R19 ;  /* 0x0000001300137308 */ /* 0x000ea20000002000 */
[----:B------:R-:W-:Y:S02]  /*2770*/  FFMA.FTZ R14, R14, c[0x0][0xd5c], R41 ;  /* 0x000357000e0e7a23 */ /* 0x000fe40000010029 */
[----:B------:R-:W-:Y:S02]  /*2780*/  FFMA.FTZ R15, R15, c[0x0][0xd5c], R43 ;  /* 0x000357000f0f7a23 */ /* 0x000fe4000001002b */
[----:B-1----:R-:W-:-:S02]  /*2790*/  FMUL.FTZ R18, R13, R16 ;  /* 0x000000100d127220 */ /* 0x002fc40000410000 */
[----:B------:R-:W-:Y:S01]  /*27a0*/  FMUL.FTZ R34, R15, R16 ;  /* 0x000000100f227220 */ /* 0x000fe20000410000 */
[----:B------:R-:W1:Y:S01]  /*27b0*/  MUFU.SQRT R37, R37 ;  /* 0x0000002500257308 */ /* 0x000e620000002000 */
[----:B0-----:R-:W-:-:S07]  /*27c0*/  FADD.FTZ R36, R17, c[0x0][0xd74] ;  /* 0x00035d0011247621 */ /* 0x001fce0000010000 */
[----:B------:R-:W0:Y:S01]  /*27d0*/  MUFU.SQRT R40, R40 ;  /* 0x0000002800287308 */ /* 0x000e220000002000 */
[----:B--2---:R-:W-:Y:S02]  /*27e0*/  FADD.FTZ R17, R19, c[0x0][0xd74] ;  /* 0x00035d0013117621 */ /* 0x004fe40000010000 */
[----:B-1----:R-:W-:-:S05]  /*27f0*/  FADD.FTZ R33, R37, c[0x0][0xd74] ;  /* 0x00035d0025217621 */ /* 0x002fca0000010000 */
[----:B------:R-:W1:Y:S01]  /*2800*/  MUFU.RCP R17, R17 ;  /* 0x0000001100117308 */ /* 0x000e620000001000 */
[----:B------:R-:W-:Y:S02]  /*2810*/  FMUL.FTZ R37, R32, c[0x0][0xd64] ;  /* 0x0003590020257a20 */ /* 0x000fe40000410000 */
[-C--:B------:R-:W-:Y:S02]  /*2820*/  FMUL.FTZ R32, R14, R16.reuse ;  /* 0x000000100e207220 */ /* 0x080fe40000410000 */
[----:B------:R-:W-:Y:S02]  /*2830*/  FFMA.FTZ R12, R12, c[0x0][0xd5c], R37 ;  /* 0x000357000c0c7a23 */ /* 0x000fe40000010025 */
[----:B0-----:R-:W-:Y:S01]  /*2840*/  FADD.FTZ R19, R40, c[0x0][0xd74] ;  /* 0x00035d0028137621 */ /* 0x001fe20000010000 */
[----:B------:R-:W0:Y:S01]  /*2850*/  MUFU.RCP R36, R36 ;  /* 0x0000002400247308 */ /* 0x000e220000001000 */
[----:B------:R-:W-:-:S07]  /*2860*/  FMUL.FTZ R37, R12, R16 ;  /* 0x000000100c257220 */ /* 0x000fce0000410000 */
[----:B------:R-:W2:Y:S01]  /*2870*/  MUFU.RCP R33, R33 ;  /* 0x0000002100217308 */ /* 0x000ea20000001000 */
[----:B-1----:R-:W-:-:S07]  /*2880*/  FMUL.FTZ R17, R18, R17 ;  /* 0x0000001112117220 */ /* 0x002fce0000410000 */
[----:B------:R-:W1:Y:S01]  /*2890*/  MUFU.RCP R19, R19 ;  /* 0x0000001300137308 */ /* 0x000e620000001000 */
[----:B0-----:R-:W-:Y:S02]  /*28a0*/  FMUL.FTZ R16, R37, R36 ;  /* 0x0000002425107220 */ /* 0x001fe40000410000 */
[----:B--2---:R-:W-:Y:S02]  /*28b0*/  FMUL.FTZ R18, R32, R33 ;  /* 0x0000002120127220 */ /* 0x004fe40000410000 */
[----:B-1----:R-:W-:-:S03]  /*28c0*/  FMUL.FTZ R19, R34, R19 ;  /* 0x0000001322137220 */ /* 0x002fc60000410000 */
.L_x_48:
[----:B------:R-:W0:Y:S01]  /*28d0*/  F2F.BF16.F32 R32, R17 ;  /* 0x0000001100207304 */ /* 0x000e220000202000 */
[----:B------:R-:W-:-:S07]  /*28e0*/  IADD3 R35, R35, c[0x0][0x0], RZ ;  /* 0x0000000023237a10 */ /* 0x000fce0007ffe0ff */
[----:B------:R-:W-:Y:S08]  /*28f0*/  F2F.BF16.F32 R34, R18 ;  /* 0x0000001200227304 */ /* 0x000ff00000202000 */
[----:B------:R-:W1:Y:S01]  /*2900*/  F2F.BF16.F32 R39, R19 ;  /* 0x0000001300277304 */ /* 0x000e620000202000 */
[----:B0-----:R-:W-:-:S07]  /*2910*/  IMAD.WIDE.U32 R32, R32, 0x10000, RZ ;  /* 0x0001000020207825 */ /* 0x001fce00078e00ff */
[----:B------:R-:W0:Y:S01]  /*2920*/  F2F.BF16.F32 R37, R16 ;  /* 0x0000001000257304 */ /* 0x000e220000202000 */
[----:B-1----:R-:W-:-:S04]  /*2930*/  PRMT R39, R34, 0x5410, R39 ;  /* 0x0000541022277816 */ /* 0x002fc80000000027 */
[----:B------:R-:W-:Y:S02]  /*2940*/  LOP3.LUT R33, R39, R33, RZ, 0xfc, !PT ;  /* 0x0000002127217212 */ /* 0x000fe400078efcff */
[----:B0-----:R-:W-:Y:S02]  /*2950*/  LOP3.LUT R32, R32, R37, RZ, 0xfc, !PT ;  /* 0x0000002520207212 */ /* 0x001fe400078efcff */
[----:B------:R-:W-:-:S03]  /*2960*/  SHF.L.U32 R37, R35, 0x2, RZ ;  /* 0x0000000223257819 */ /* 0x000fc600000006ff */
[----:B------:R0:W-:Y:S01]  /*2970*/  STG.E.64 [R26.64], R32 ;  /* 0x000000201a007986 */ /* 0x0001e2000c101b04 */
[C---:B------:R-:W-:Y:S02]  /*2980*/  ISETP.GE.AND P1, PT, R37.reuse, c[0x0][0x160], PT ;  /* 0x0000580025007a0c */ /* 0x040fe40003f26270 */
[----:B------:R-:W-:Y:S01]  /*2990*/  ISETP.LT.AND P2, PT, R37, R4, PT ;  /* 0x000000042500720c */ /* 0x000fe20003f41270 */
[----:B------:R0:W-:Y:S04]  /*29a0*/  STG.E.128 [R28.64], R12 ;  /* 0x0000000c1c007986 */ /* 0x0001e8000c101d04 */
[----:B------:R0:W-:Y:S08]  /*29b0*/  STG.E.128 [R30.64], R20 ;  /* 0x000000141e007986 */ /* 0x0001f0000c101d04 */
[----:B------:R-:W-:Y:S05]  /*29c0*/  @!P1 BRA P2, `(.L_x_49) ;  /* 0xfffff60000009947 */ /* 0x000fea000103ffff */
[----:B------:R-:W-:Y:S05]  /*29d0*/  EXIT ;  /* 0x000000000000794d */ /* 0x000fea0003800000 */
        .type           $_Z25multi_tensor_apply_kernelI18TensorListMetadataILi4EE17LAMBStage1FunctorIN3c108BFloat16EfEJfffPiif10adamMode_tfPfS8_S8_S8_EEvlPViT_T0_DpT1_$__internal_accurate_pow,@function
        .size           $_Z25multi_tensor_apply_kernelI18TensorListMetadataILi4EE17LAMBStage1FunctorIN3c108BFloat16EfEJfffPiif10adamMode_tfPfS8_S8_S8_EEvlPViT_T0_DpT1_$__internal_accurate_pow,(.L_x_134 - $_Z25multi_tensor_apply_kernelI18TensorListMetadataILi4EE17LAMBStage1FunctorIN3c108BFloat16EfEJfffPiif10adamMode_tfPfS8_S8_S8_EEvlPViT_T0_DpT1_$__internal_accurate_pow)
$_Z25multi_tensor_apply_kernelI18TensorListMetadataILi4EE17LAMBStage1FunctorIN3c108BFloat16EfEJfffPiif10adamMode_tfPfS8_S8_S8_EEvlPViT_T0_DpT1_$__internal_accurate_pow:
[----:B------:R-:W-:Y:S01]  /*29e0*/  SHF.R.U32.HI R13, RZ, 0x14, R7 ;  /* 0x00000014ff0d7819 */ /* 0x000fe20000011607 */
[----:B------:R-:W-:Y:S01]  /*29f0*/  HFMA2.MMA R23, -RZ, RZ, 1.671875, -24560 ;  /* 0x3eb0f5ffff177435 */ /* 0x000fe200000001ff */
[----:B------:R-:W-:-:S02]  /*2a00*/  MOV R6, R16 ;  /* 0x0000001000067202 */ /* 0x000fc40000000f00 */
[----:B------:R-:W-:Y:S02]  /*2a10*/  ISETP.NE.AND P1, PT, R13, RZ, PT ;  /* 0x000000ff0d00720c */ /* 0x000fe40003f25270 */
[----:B------:R-:W-:Y:S02]  /*2a20*/  MOV R18, RZ ;  /* 0x000000ff00127202 */ /* 0x000fe40000000f00 */
[----:B------:R-:W-:-:S09]  /*2a30*/  MOV R22, 0x7d2cafe2 ;  /* 0x7d2cafe200167802 */ /* 0x000fd20000000f00 */
[----:B------:R0:W1:Y:S02]  /*2a40*/  @!P1 DMUL R26, R6, 1.80143985094819840000e+16 ;  /* 0x43500000061a9828 */ /* 0x0000640000000000 */
[----:B0-----:R-:W-:-:S08]  /*2a50*/  MOV R6, R7 ;  /* 0x0000000700067202 */ /* 0x001fd00000000f00 */
[----:B-1----:R-:W-:Y:S01]  /*2a60*/  @!P1 IMAD.MOV.U32 R6, RZ, RZ, R27 ;  /* 0x000000ffff069224 */ /* 0x002fe200078e001b */
[----:B------:R-:W-:Y:S02]  /*2a70*/  @!P1 MOV R16, R26 ;  /* 0x0000001a00109202 */ /* 0x000fe40000000f00 */
[----:B------:R-:W-:Y:S02]  /*2a80*/  @!P1 LEA.HI R13, R27, 0xffffffca, RZ, 0xc ;  /* 0xffffffca1b0d9811 */ /* 0x000fe400078f60ff */
[----:B------:R-:W-:-:S04]  /*2a90*/  LOP3.LUT R6, R6, 0x800fffff, RZ, 0xc0, !PT ;  /* 0x800fffff06067812 */ /* 0x000fc800078ec0ff */
[----:B------:R-:W-:-:S04]  /*2aa0*/  LOP3.LUT R17, R6, 0x3ff00000, RZ, 0xfc, !PT ;  /* 0x3ff0000006117812 */ /* 0x000fc800078efcff */
[----:B------:R-:W-:-:S13]  /*2ab0*/  ISETP.GE.U32.AND P2, PT, R17, 0x3ff6a09f, PT ;  /* 0x3ff6a09f1100780c */ /* 0x000fda0003f46070 */
[----:B------:R-:W-:-:S04]  /*2ac0*/  @P2 IADD3 R7, R17, -0x100000, RZ ;  /* 0xfff0000011072810 */ /* 0x000fc80007ffe0ff */
[----:B------:R-:W-:-:S06]  /*2ad0*/  @P2 MOV R17, R7 ;  /* 0x0000000700112202 */ /* 0x000fcc0000000f00 */
[----:B------:R-:W0:-:S04]  /*2ae0*/  DADD R14, R16, 1 ;  /* 0x3ff00000100e7429 */ /* 0x000e080000000000 */
[----:B------:R-:W-:Y:S02]  /*2af0*/  DADD R16, R16, -1 ;  /* 0xbff0000010107429 */ /* 0x000fe40000000000 */
[----:B0-----:R-:W0:Y:S02]  /*2b00*/  MUFU.RCP64H R19, R15 ;  /* 0x0000000f00137308 */ /* 0x001e240000001800 */
[----:B0-----:R-:W0:-:S06]  /*2b10*/  DFMA R6, -R14, R18, 1 ;  /* 0x3ff000000e06742b */ /* 0x001e0c0000000112 */
[----:B0-----:R-:W0:-:S06]  /*2b20*/  DFMA R6, R6, R6, R6 ;  /* 0x000000060606722b */ /* 0x001e0c0000000006 */
[----:B0-----:R-:W0:-:S06]  /*2b30*/  DFMA R18, R18, R6, R18 ;  /* 0x000000061212722b */ /* 0x001e0c0000000012 */
[----:B0-----:R-:W0:-:S06]  /*2b40*/  DMUL R6, R18, R16 ;  /* 0x0000001012067228 */ /* 0x001e0c0000000000 */
[----:B0-----:R-:W0:-:S06]  /*2b50*/  DFMA R6, R18, R16, R6 ;  /* 0x000000101206722b */ /* 0x001e0c0000000006 */
[----:B0-----:R-:W0:-:S04]  /*2b60*/  DMUL R20, R6, R6 ;  /* 0x0000000606147228 */ /* 0x001e080000000000 */
[----:B------:R-:W1:-:S04]  /*2b70*/  DADD R14, R16, -R6 ;  /* 0x00000000100e7229 */ /* 0x000e480000000806 */
[----:B0-----:R-:W0:-:S04]  /*2b80*/  DFMA R22, R20, R22, c[0x2][0x10] ;  /* 0x008004001416762b */ /* 0x001e080000000016 */
[----:B-1----:R-:W1:-:S04]  /*2b90*/  DADD R28, R14, R14 ;  /* 0x000000000e1c7229 */ /* 0x002e48000000000e */
[----:B0-----:R-:W0:-:S04]  /*2ba0*/  DFMA R22, R20, R22, c[0x2][0x18] ;  /* 0x008006001416762b */ /* 0x001e080000000016 */
[----:B-1----:R-:W1:-:S04]  /*2bb0*/  DFMA R28, R16, -R6, R28 ;  /* 0x80000006101c722b */ /* 0x002e48000000001c */
[----:B0-----:R-:W0:-:S04]  /*2bc0*/  DFMA R22, R20, R22, c[0x2][0x20] ;  /* 0x008008001416762b */ /* 0x001e080000000016 */
[----:B-1----:R-:W-:-:S04]  /*2bd0*/  DMUL R18, R18, R28 ;  /* 0x0000001c12127228 */ /* 0x002fc80000000000 */
[----:B0-----:R-:W0:-:S06]  /*2be0*/  DFMA R22, R20, R22, c[0x2][0x28] ;  /* 0x00800a001416762b */ /* 0x001e0c0000000016 */
[----:B0-----:R-:W0:-:S06]  /*2bf0*/  DFMA R22, R20, R22, c[0x2][0x30] ;  /* 0x00800c001416762b */ /* 0x001e0c0000000016 */
[----:B0-----:R-:W0:-:S04]  /*2c00*/  DFMA R24, R20, R22, c[0x2][0x38] ;  /* 0x00800e001418762b */ /* 0x001e080000000016 */
[----:B------:R-:W1:-:S04]  /*2c10*/  DMUL R22, R6, R6 ;  /* 0x0000000606167228 */ /* 0x000e480000000000 */
[----:B0-----:R-:W0:-:S04]  /*2c20*/  DFMA R14, R20, R24, c[0x2][0x40] ;  /* 0x00801000140e762b */ /* 0x001e080000000018 */
[----:B-1----:R-:W-:-:S04]  /*2c30*/  DFMA R16, R6, R6, -R22 ;  /* 0x000000060610722b */ /* 0x002fc80000000816 */
[----:B0-----:R-:W0:-:S06]  /*2c40*/  DADD R30, -R14, c[0x2][0x40] ;  /* 0x008010000e1e7629 */ /* 0x001e0c0000000100 */
[----:B0-----:R-:W0:-:S04]  /*2c50*/  DFMA R30, R20, R24, R30 ;  /* 0x00000018141e722b */ /* 0x001e08000000001e */
[----:B------:R-:W1:-:S04]  /*2c60*/  DMUL R20, R6, R22 ;  /* 0x0000001606147228 */ /* 0x000e480000000000 */
[----:B0-----:R-:W0:-:S04]  /*2c70*/  DADD R24, RZ, R30 ;  /* 0x00000000ff187229 */ /* 0x001e08000000001e */
[----:B-1----:R-:W1:-:S04]  /*2c80*/  DFMA R28, R6, R22, -R20 ;  /* 0x00000016061c722b */ /* 0x002e480000000814 */
[----:B0-----:R-:W0:-:S04]  /*2c90*/  DADD R24, R24, c[0x2][0x48] ;  /* 0x0080120018187629 */ /* 0x001e080000000000 */
[----:B-1----:R1:W-:Y:S02]  /*2ca0*/  DFMA R30, R18, R22, R28 ;  /* 0x00000016121e722b */ /* 0x0023e4000000001c */
[----:B-1----:R-:W-:Y:S02]  /*2cb0*/  IADD3 R29, R19, 0x100000, RZ ;  /* 0x00100000131d7810 */ /* 0x002fe40007ffe0ff */
[----:B------:R-:W-:Y:S01]  /*2cc0*/  MOV R28, R18 ;  /* 0x00000012001c7202 */ /* 0x000fe20000000f00 */
[----:B0-----:R-:W0:-:S05]  /*2cd0*/  DADD R22, R14, R24 ;  /* 0x000000000e167229 */ /* 0x001e0a0000000018 */
[----:B------:R-:W1:-:S04]  /*2ce0*/  DFMA R28, R6, R28, R16 ;  /* 0x0000001c061c722b */ /* 0x000e480000000010 */
[----:B0-----:R-:W0:-:S04]  /*2cf0*/  DMUL R16, R22, R20 ;  /* 0x0000001416107228 */ /* 0x001e080000000000 */
[----:B-1----:R-:W-:-:S04]  /*2d00*/  DFMA R28, R6, R28, R30 ;  /* 0x0000001c061c722b */ /* 0x002fc8000000001e */
[----:B------:R-:W1:-:S04]  /*2d10*/  DADD R14, R14, -R22 ;  /* 0x000000000e0e7229 */ /* 0x000e480000000816 */
[----:B0-----:R-:W0:-:S04]  /*2d20*/  DFMA R30, R22, R20, -R16 ;  /* 0x00000014161e722b */ /* 0x001e080000000810 */
[----:B-1----:R-:W-:-:S04]  /*2d30*/  DADD R14, R24, R14 ;  /* 0x00000000180e7229 */ /* 0x002fc8000000000e */
[----:B0-----:R-:W0:-:S06]  /*2d40*/  DFMA R28, R22, R28, R30 ;  /* 0x0000001c161c722b */ /* 0x001e0c000000001e */
[----:B0-----:R-:W0:-:S06]  /*2d50*/  DFMA R28, R14, R20, R28 ;  /* 0x000000140e1c722b */ /* 0x001e0c000000001c */
[----:B0-----:R-:W0:-:S06]  /*2d60*/  DADD R20, R16, R28 ;  /* 0x0000000010147229 */ /* 0x001e0c000000001c */
[----:B0-----:R-:W0:-:S04]  /*2d70*/  DADD R14, R6, R20 ;  /* 0x00000000060e7229 */ /* 0x001e080000000014 */
[----:B------:R-:W1:-:S04]  /*2d80*/  DADD R16, R16, -R20 ;  /* 0x0000000010107229 */ /* 0x000e480000000814 */
[----:B0-----:R-:W0:-:S04]  /*2d90*/  DADD R6, R6, -R14 ;  /* 0x0000000006067229 */ /* 0x001e08000000080e */
[----:B-1----:R-:W-:-:S04]  /*2da0*/  DADD R16, R28, R16 ;  /* 0x000000001c107229 */ /* 0x002fc80000000010 */
[----:B0-----:R0:W1:Y:S02]  /*2db0*/  DADD R6, R20, R6 ;  /* 0x0000000014067229 */ /* 0x0010640000000006 */
[C---:B0-----:R-:W-:Y:S02]  /*2dc0*/  IADD3 R20, R13.reuse, -0x3ff, RZ ;  /* 0xfffffc010d147810 */ /* 0x041fe40007ffe0ff */
[----:B------:R-:W-:Y:S02]  /*2dd0*/  @P2 IADD3 R20, R13, -0x3fe, RZ ;  /* 0xfffffc020d142810 */ /* 0x000fe40007ffe0ff */
[----:B-1----:R0:W1:Y:S02]  /*2de0*/  DADD R6, R16, R6 ;  /* 0x0000000010067229 */ /* 0x0020640000000006 */
[----:B0-----:R-:W-:Y:S01]  /*2df0*/  LOP3.LUT R16, R20, 0x80000000, RZ, 0x3c, !PT ;  /* 0x8000000014107812 */ /* 0x001fe200078e3cff */
[----:B------:R-:W-:-:S03]  /*2e00*/  IMAD.MOV.U32 R17, RZ, RZ, 0x43300000 ;  /* 0x43300000ff117424 */ /* 0x000fc600078e00ff */
[----:B-1----:R-:W0:-:S04]  /*2e10*/  DADD R18, R18, R6 ;  /* 0x0000000012127229 */ /* 0x002e080000000006 */
[----:B------:R-:W-:-:S04]  /*2e20*/  DADD R20, R16, c[0x2][0x50] ;  /* 0x0080140010147629 */ /* 0x000fc80000000000 */
[----:B0-----:R-:W0:-:S06]  /*2e30*/  DADD R16, R14, R18 ;  /* 0x000000000e107229 */ /* 0x001e0c0000000012 */
[----:B0-----:R-:W0:-:S04]  /*2e40*/  DFMA R6, R20, c[0x2][0x58], R16 ;  /* 0x0080160014067a2b */ /* 0x001e080000000010 */
[----:B------:R-:W1:-:S04]  /*2e50*/  DADD R14, R14, -R16 ;  /* 0x000000000e0e7229 */ /* 0x000e480000000810 */
[----:B0-----:R-:W0:-:S04]  /*2e60*/  DFMA R22, -R20, c[0x2][0x58], R6 ;  /* 0x0080160014167a2b */ /* 0x001e080000000106 */
[----:B-1----:R1:W-:Y:S02]  /*2e70*/  DADD R14, R18, R14 ;  /* 0x00000000120e7229 */ /* 0x0023e4000000000e */
[----:B-1----:R-:W-:Y:S02]  /*2e80*/  MOV R19, R9 ;  /* 0x0000000900137202 */ /* 0x002fe40000000f00 */
[----:B0-----:R-:W0:Y:S01]  /*2e90*/  DADD R22, -R16, R22 ;  /* 0x0000000010167229 */ /* 0x001e220000000116 */
[----:B------:R-:W-:Y:S02]  /*2ea0*/  MOV R18, R12 ;  /* 0x0000000c00127202 */ /* 0x000fe40000000f00 */
[C---:B------:R-:W-:Y:S02]  /*2eb0*/  SHF.L.U32 R12, R19.reuse, 0x1, RZ ;  /* 0x00000001130c7819 */ /* 0x040fe400000006ff */
[----:B------:R-:W-:Y:S01]  /*2ec0*/  LOP3.LUT R9, R19, 0xff0fffff, RZ, 0xc0, !PT ;  /* 0xff0fffff13097812 */ /* 0x000fe200078ec0ff */
[----:B0-----:R0:W1:Y:S01]  /*2ed0*/  DADD R14, R14, -R22 ;  /* 0x000000000e0e7229 */ /* 0x0010620000000816 */
[----:B------:R-:W-:Y:S01]  /*2ee0*/  ISETP.GT.U32.AND P1, PT, R12, -0x2000001, PT ;  /* 0xfdffffff0c00780c */ /* 0x000fe20003f24070 */
[----:B0-----:R-:W-:Y:S01]  /*2ef0*/  HFMA2.MMA R23, -RZ, RZ, 1.587890625, -389.25 ;  /* 0x3e5ade15ff177435 */ /* 0x001fe200000001ff */
[----:B------:R-:W-:-:S02]  /*2f00*/  MOV R22, 0x69ce2bdf ;  /* 0x69ce2bdf00167802 */ /* 0x000fc40000000f00 */
[----:B------:R-:W-:Y:S01]  /*2f10*/  SEL R19, R9, R19, P1 ;  /* 0x0000001309137207 */ /* 0x000fe20000800000 */
[----:B-1----:R-:W0:-:S06]  /*2f20*/  DFMA R14, R20, c[0x2][0x60], R14 ;  /* 0x00801800140e7a2b */ /* 0x002e0c000000000e */
[----:B0-----:R-:W0:-:S06]  /*2f30*/  DADD R12, R6, R14 ;  /* 0x00000000060c7229 */ /* 0x001e0c000000000e */
[----:B0-----:R-:W0:-:S04]  /*2f40*/  DADD R16, R6, -R12 ;  /* 0x0000000006107229 */ /* 0x001e08000000080c */
[----:B------:R-:W1:-:S04]  /*2f50*/  DMUL R6, R12, R18 ;  /* 0x000000120c067228 */ /* 0x000e480000000000 */
[----:B0-----:R-:W-:-:S04]  /*2f60*/  DADD R16, R14, R16 ;  /* 0x000000000e107229 */ /* 0x001fc80000000010 */
[----:B-1----:R-:W0:-:S06]  /*2f70*/  DFMA R12, R12, R18, -R6 ;  /* 0x000000120c0c722b */ /* 0x002e0c0000000806 */
[----:B0-----:R0:W1:Y:S02]  /*2f80*/  DFMA R12, R16, R18, R12 ;  /* 0x00000012100c722b */ /* 0x001064000000000c */
[----:B0-----:R-:W-:Y:S01]  /*2f90*/  MOV R16, 0x652b82fe ;  /* 0x652b82fe00107802 */ /* 0x001fe20000000f00 */
[----:B------:R-:W-:-:S03]  /*2fa0*/  HFMA2.MMA R17, -RZ, RZ, 1.9912109375, 0.00128841400146484375 ;  /* 0x3ff71547ff117435 */ /* 0x000fc600000001ff */
[----:B-1----:R-:W0:-:S06]  /*2fb0*/  DADD R14, R6, R12 ;  /* 0x00000000060e7229 */ /* 0x002e0c000000000c */
[----:B0-----:R-:W0:-:S04]  /*2fc0*/  DFMA R16, R14, R16, 6.75539944105574400000e+15 ;  /* 0x433800000e10742b */ /* 0x001e080000000010 */
[----:B------:R-:W-:Y:S02]  /*2fd0*/  FSETP.GEU.FTZ.AND P1, PT, |R15|, 4.1917929649353027344, PT ;  /* 0x4086232b0f00780b */ /* 0x000fe40003f3e200 */
[----:B0-----:R-:W0:-:S06]  /*2fe0*/  DADD R18, R16, -6.75539944105574400000e+15 ;  /* 0xc338000010127429 */ /* 0x001e0c0000000000 */
[----:B0-----:R-:W0:-:S06]  /*2ff0*/  DFMA R20, R18, c[0x2][0x68], R14 ;  /* 0x00801a0012147a2b */ /* 0x001e0c000000000e */
[----:B0-----:R-:W0:-:S06]  /*3000*/  DFMA R20, R18, c[0x2][0x70], R20 ;  /* 0x00801c0012147a2b */ /* 0x001e0c0000000014 */
[----:B0-----:R-:W0:-:S06]  /*3010*/  DFMA R18, R20, R22, c[0x2][0x78] ;  /* 0x00801e001412762b */ /* 0x001e0c0000000016 */
        /* <DEDUP_REMOVED lines=8> */
[----:B0-----:R-:W0:-:S06]  /*30a0*/  DFMA R18, R20, R18, 1 ;  /* 0x3ff000001412742b */ /* 0x001e0c0000000012 */
[----:B0-----:R-:W0:-:S10]  /*30b0*/  DFMA R20, R20, R18, 1 ;  /* 0x3ff000001414742b */ /* 0x001e140000000012 */
[----:B0-----:R-:W-:Y:S01]  /*30c0*/  IMAD R19, R16, 0x100000, R21 ;  /* 0x0010000010137824 */ /* 0x001fe200078e0215 */
[----:B------:R-:W-:Y:S01]  /*30d0*/  MOV R18, R20 ;  /* 0x0000001400127202 */ /* 0x000fe20000000f00 */
[----:B------:R-:W-:Y:S05]  /*30e0*/  @!P1 BRA `(.L_x_50) ;  /* 0x000000e000009947 */ /* 0x000fea0003800000 */
[----:B------:R-:W-:Y:S01]  /*30f0*/  FSETP.GEU.FTZ.AND P1, PT, |R15|, 4.2275390625, PT ;  /* 0x408748000f00780b */ /* 0x000fe20003f3e200 */
[----:B------:R-:W-:-:S04]  /*3100*/  DADD R18, R14, +INF ;  /* 0x7ff000000e127429 */ /* 0x000fc80000000000 */
[----:B------:R-:W0:-:S06]  /*3110*/  DSETP.GEU.AND P2, PT, R14, RZ, PT ;  /* 0x000000ff0e00722a */ /* 0x000e0c0003f4e000 */
[----:B0-----:R-:W-:Y:S02]  /*3120*/  FSEL R18, R18, RZ, P2 ;  /* 0x000000ff12127208 */ /* 0x001fe40001000000 */
[----:B------:R-:W-:Y:S01]  /*3130*/  FSEL R19, R19, RZ, P2 ;  /* 0x000000ff13137208 */ /* 0x000fe20001000000 */
[----:B------:R-:W-:Y:S05]  /*3140*/  @P1 BRA `(.L_x_50) ;  /* 0x0000008000001947 */ /* 0x000fea0003800000 */
[----:B------:R-:W-:Y:S02]  /*3150*/  LEA.HI R9, R16, R16, RZ, 0x1 ;  /* 0x0000001010097211 */ /* 0x000fe400078f08ff */
[----:B------:R-:W-:Y:S02]  /*3160*/  MOV R18, R20 ;  /* 0x0000001400127202 */ /* 0x000fe40000000f00 */
[----:B------:R-:W-:-:S04]  /*3170*/  SHF.R.S32.HI R9, RZ, 0x1, R9 ;  /* 0x00000001ff097819 */ /* 0x000fc80000011409 */
[----:B------:R-:W-:Y:S02]  /*3180*/  IADD3 R16, R16, -R9, RZ ;  /* 0x8000000910107210 */ /* 0x000fe40007ffe0ff */
[----:B------:R-:W-:Y:S02]  /*3190*/  LEA R19, R9, R21, 0x14 ;  /* 0x0000001509137211 */ /* 0x000fe400078ea0ff */
[----:B------:R-:W-:Y:S02]  /*31a0*/  LEA R17, R16, 0x3ff00000, 0x14 ;  /* 0x3ff0000010117811 */ /* 0x000fe400078ea0ff */
[----:B------:R-:W-:-:S06]  /*31b0*/  MOV R16, RZ ;  /* 0x000000ff00107202 */ /* 0x000fcc0000000f00 */
[----:B------:R0:W1:-:S06]  /*31c0*/  DMUL R18, R18, R16 ;  /* 0x0000001012127228 */ /* 0x00004c0000000000 */
.L_x_50:
[----:B-1----:R-:W-:-:S04]  /*31d0*/  DSETP.NEU.AND P1, PT, |R18|, +INF , PT ;  /* 0x7ff000001200742a */ /* 0x002fc80003f2d200 */
[----:B------:R-:W1:-:S06]  /*31e0*/  DADD R6, R6, -R14 ;  /* 0x0000000006067229 */ /* 0x000e4c000000080e */
[----:B-1----:R-:W1:-:S06]  /*31f0*/  DADD R6, R12, R6 ;  /* 0x000000000c067229 */ /* 0x002e4c0000000006 */
[----:B-1----:R1:W2:Y:S02]  /*3200*/  @P1 DFMA R18, R6, R18, R18 ;  /* 0x000000120612122b */ /* 0x0022a40000000012 */
[----:B-1----:R-:W-:Y:S02]  /*3210*/  MOV R6, R10 ;  /* 0x0000000a00067202 */ /* 0x002fe40000000f00 */
[----:B------:R-:W-:-:S04]  /*3220*/  MOV R7, 0x0 ;  /* 0x0000000000077802 */ /* 0x000fc80000000f00 */
[----:B--2---:R-:W-:Y:S05]  /*3230*/  RET.REL.NODEC R6 `(_Z25multi_tensor_apply_kernelI18TensorListMetadataILi4EE17LAMBStage1FunctorIN3c108BFloat16EfEJfffPiif10adamMode_tfPfS8_S8_S8_EEvlPViT_T0_DpT1_) ;  /* 0xffffcdc006007950 */ /* 0x004fea0003c3ffff */
.L_x_51:
        /* <DEDUP_REMOVED lines=12> */
.L_x_134:


//--------------------- .text._Z25multi_tensor_apply_kernelI18TensorListMetadataILi4EE17LAMBStage1FunctorIN3c104HalfEfEJfffPiif10adamMode_tfPfS8_S8_S8_EEvlPViT_T0_DpT1_ --------------------------
	.section	.text._Z25multi_tensor_apply_kernelI18TensorListMetadataILi4EE17LAMBStage1FunctorIN3c104HalfEfEJfffPiif10adamMode_tfPfS8_S8_S8_EEvlPViT_T0_DpT1_,"ax",@progbits
	.sectioninfo	@"SHI_REGISTERS=48"
	.align	128
        .global         _Z25multi_tensor_apply_kernelI18TensorListMetadataILi4EE17LAMBStage1FunctorIN3c104HalfEfEJfffPiif10adamMode_tfPfS8_S8_S8_EEvlPViT_T0_DpT1_
        .type           _Z25multi_tensor_apply_kernelI18TensorListMetadataILi4EE17LAMBStage1FunctorIN3c104HalfEfEJfffPiif10adamMode_tfPfS8_S8_S8_EEvlPViT_T0_DpT1_,@function
        .size           _Z25multi_tensor_apply_kernelI18TensorListMetadataILi4EE17LAMBStage1FunctorIN3c104HalfEfEJfffPiif10adamMode_tfPfS8_S8_S8_EEvlPViT_T0_DpT1_,(.L_x_135 - _Z25multi_tensor_apply_kernelI18TensorListMetadataILi4EE17LAMBStage1FunctorIN3c104HalfEfEJfffPiif10adamMode_tfPfS8_S8_S8_EEvlPViT_T0_DpT1_)
        .other          _Z25multi_tensor_apply_kernelI18TensorListMetadataILi4EE17LAMBStage1FunctorIN3c104HalfEfEJfffPiif10adamMode_tfPfS8_S8_S8_EEvlPViT_T0_DpT1_,@"STO_CUDA_ENTRY STV_DEFAULT"
_Z25multi_tensor_apply_kernelI18TensorListMetadataILi4EE17LAMBStage1FunctorIN3c104HalfEfEJfffPiif10adamMode_tfPfS8_S8_S8_EEvlPViT_T0_DpT1_:
.text._Z25multi_tensor_apply_kernelI18TensorListMetadataILi4EE17LAMBStage1FunctorIN3c104HalfEfEJfffPiif10adamMode_tfPfS8_S8_S8_EEvlPViT_T0_DpT1_:
        /* <DEDUP_REMOVED lines=8> */
[----:B------:R-:W-:Y:S01]  /*0080*/  HFMA2.MMA R3, -RZ, RZ, 1.875, 0 ;  /* 0x3f800000ff037435 */ /* 0x000fe200000001ff */
        /* <DEDUP_REMOVED lines=24> */
[----:B------:R-:W-:Y:S05]  /*0210*/  CALL.REL.NOINC `($_Z25multi_tensor_apply_kernelI18TensorListMetadataILi4EE17LAMBStage1FunctorIN3c104HalfEfEJfffPiif10adamMode_tfPfS8_S8_S8_EEvlPViT_T0_DpT1_$__internal_accurate_pow) ;  /* 0x000027d000007944 */ /* 0x000fea0003c00000 */
        /* <DEDUP_REMOVED lines=19> */
[----:B------:R-:W-:Y:S02]  /*0350*/  MOV R2, 0x0 ;  /* 0x0000000000027802 */ /* 0x000fe40000000f00 */
[----:B------:R-:W-:Y:S01]  /*0360*/  MOV R3, 0xfff80000 ;  /* 0xfff8000000037802 */ /* 0x000fe20000000f00 */
[----:B------:R-:W-:Y:S05]  /*0370*/  BRA `(.L_x_54) ;  /* 0x0000005000007947 */ /* 0x000fea0003800000 */
.L_x_53:
[----:B------:R-:W-:Y:S01]  /*0380*/  ISETP.GE.AND P2, PT, R5, RZ, PT ;  /* 0x000000ff0500720c */ /* 0x000fe20003f46270 */
[----:B------:R-:W2:Y:S01]  /*0390*/  DSETP.NEU.AND P1, PT, |R4|, 0.5, !P0 ;  /* 0x3fe000000400742a */ /* 0x000ea2000472d200 */
[----:B------:R-:W-:-:S05]  /*03a0*/  MOV R2, RZ ;  /* 0x000000ff00027202 */ /* 0x000fca0000000f00 */
[----:B-12---:R-:W-:-:S06]  /*03b0*/  SEL R3, R13, RZ, P1 ;  /* 0x000000ff0d037207 */ /* 0x006fcc0000800000 */
[----:B------:R-:W-:Y:S02]  /*03c0*/  @!P2 LOP3.LUT R3, R3, 0x7ff00000, RZ, 0xfc, !PT ;  /* 0x7ff000000303a812 */ /* 0x000fe400078efcff */
.L_x_54:
        /* <DEDUP_REMOVED lines=17> */
.L_x_57:
[----:B------:R-:W1:-:S14]  /*04e0*/  DSETP.NEU.AND P2, PT, |R12|, +INF , PT ;  /* 0x7ff000000c00742a */ /* 0x000e5c0003f4d200 */
[----:B-1----:R-:W-:Y:S05]  /*04f0*/  @P2 BRA `(.L_x_55) ;  /* 0x0000009000002947 */ /* 0x002fea0003800000 */
[----:B------:R-:W-:Y:S02]  /*0500*/  ISETP.LT.AND P1, PT, R13, RZ, P1 ;  /* 0x000000ff0d00720c */ /* 0x000fe40000f21270 */
[C---:B------:R-:W-:Y:S02]  /*0510*/  LOP3.LUT R2, R5.reuse, 0x7fffffff, RZ, 0xc0, !PT ;  /* 0x7fffffff05027812 */ /* 0x040fe400078ec0ff */
[----:B------:R-:W-:Y:S02]  /*0520*/  ISETP.GT.AND P2, PT, R5, -0x1, PT ;  /* 0xffffffff0500780c */ /* 0x000fe40003f44270 */
[----:B------:R-:W-:Y:S01]  /*0530*/  ISETP.NE.AND P1, PT, R2, 0x3fe00000, P1 ;  /* 0x3fe000000200780c */ /* 0x000fe20000f25270 */
[----:B------:R-:W-:Y:S01]  /*0540*/  IMAD.MOV.U32 R2, RZ, RZ, RZ ;  /* 0x000000ffff027224 */ /* 0x000fe200078e00ff */
[----:B------:R-:W-:-:S11]  /*0550*/  SEL R3, RZ, 0x7ff00000, !P2 ;  /* 0x7ff00000ff037807 */ /* 0x000fd60005000000 */
[----:B------:R-:W-:Y:S01]  /*0560*/  @P1 IADD3 R3, R3, -0x80000000, RZ ;  /* 0x8000000003031810 */ /* 0x000fe20007ffe0ff */
[----:B------:R-:W-:Y:S05]  /*0570*/  BRA `(.L_x_55) ;  /* 0x0000001000007947 */ /* 0x000fea0003800000 */
.L_x_56:
[----:B------:R1:W2:-:S04]  /*0580*/  DADD R2, R4, R12 ;  /* 0x0000000004027229 */ /* 0x000288000000000c */
.L_x_55:
[----:B------:R-:W-:Y:S01]  /*0590*/  FMUL.FTZ R10, R10, c[0x0][0xd60] ;  /* 0x000358000a0a7a20 */ /* 0x000fe20000410000 */
[----:B-1----:R-:W-:Y:S02]  /*05a0*/  MOV R12, R4 ;  /* 0x00000004000c7202 */ /* 0x002fe40000000f00 */
[----:B------:R-:W-:Y:S01]  /*05b0*/  MOV R9, R5 ;  /* 0x0000000500097202 */ /* 0x000fe20000000f00 */
[----:B------:R1:W3:Y:S02]  /*05c0*/  F2F.F64.F32 R6, R10 ;  /* 0x0000000a00067310 */ /* 0x0002e40000201800 */
[----:B-1----:R-:W-:Y:S01]  /*05d0*/  MOV R10, 0x610 ;  /* 0x00000610000a7802 */ /* 0x002fe20000000f00 */
[----:B---3--:R-:W1:-:S10]  /*05e0*/  DADD R6, -RZ, |R6| ;  /* 0x00000000ff067229 */ /* 0x008e540000000506 */
[----:B01----:R-:W-:Y:S02]  /*05f0*/  MOV R16, R6 ;  /* 0x0000000600107202 */ /* 0x003fe40000000f00 */
[----:B--2---:R-:W-:Y:S05]  /*0600*/  CALL.REL.NOINC `($_Z25multi_tensor_apply_kernelI18TensorListMetadataILi4EE17LAMBStage1FunctorIN3c104HalfEfEJfffPiif10adamMode_tfPfS8_S8_S8_EEvlPViT_T0_DpT1_$__internal_accurate_pow) ;  /* 0x000023e000007944 */ /* 0x004fea0003c00000 */
[----:B------:R-:W-:Y:S02]  /*0610*/  MOV R10, 0x3f800000 ;  /* 0x3f800000000a7802 */ /* 0x000fe40000000f00 */
        /* <DEDUP_REMOVED lines=18> */
.L_x_58:
[----:B------:R-:W-:Y:S01]  /*0740*/  ISETP.GE.AND P1, PT, R5, RZ, PT ;  /* 0x000000ff0500720c */ /* 0x000fe20003f26270 */
[----:B------:R-:W2:Y:S01]  /*0750*/  DSETP.NEU.AND P0, PT, |R4|, 0.5, !P0 ;  /* 0x3fe000000400742a */ /* 0x000ea2000470d200 */
[----:B------:R-:W-:-:S05]  /*0760*/  MOV R6, RZ ;  /* 0x000000ff00067202 */ /* 0x000fca0000000f00 */
[----:B-12---:R-:W-:Y:S02]  /*0770*/  SEL R7, R15, RZ, P0 ;  /* 0x000000ff0f077207 */ /* 0x006fe40000000000 */
[----:B------:R-:W-:-:S04]  /*0780*/  SEL R11, RZ, 0x1, !P0 ;  /* 0x00000001ff0b7807 */ /* 0x000fc80004000000 */
[----:B------:R-:W-:Y:S02]  /*0790*/  @!P1 LOP3.LUT R7, R7, 0x7ff00000, RZ, 0xfc, !PT ;  /* 0x7ff0000007079812 */ /* 0x000fe400078efcff */
.L_x_59:
        /* <DEDUP_REMOVED lines=17> */
.L_x_62:
        /* <DEDUP_REMOVED lines=11> */
.L_x_61:
[----:B------:R1:W2:-:S06]  /*0960*/  DADD R6, R4, R14 ;  /* 0x0000000004067229 */ /* 0x00028c000000000e */
.L_x_60:
        /* <DEDUP_REMOVED lines=14> */
.L_x_52:
        /* <DEDUP_REMOVED lines=17> */
[----:B-1----:R-:W-:-:S07]  /*0b60*/  IADD3 R4, R14, -R15, RZ ;  /* 0x8000000f0e047210 */ /* 0x002fce0007ffe0ff */
        /* <DEDUP_REMOVED lines=19> */
.L_x_63:
        /* <DEDUP_REMOVED lines=9> */
.L_x_70:
[----:B01----:R-:W-:Y:S01]  /*0d30*/  IADD3 R17, R32, R19, RZ ;  /* 0x0000001320117210 */ /* 0x003fe20007ffe0ff */
[----:B------:R-:W-:Y:S01]  /*0d40*/  BSSY B0, `(.L_x_65) ;  /* 0x0000085000007945 */ /* 0x000fe20003800000 */
[----:B------:R-:W-:Y:S02]  /*0d50*/  IMAD.MOV.U32 R16, RZ, RZ, RZ ;  /* 0x000000ffff107224 */ /* 0x000fe400078e00ff */
[----:B------:R-:W-:-:S04]  /*0d60*/  ISETP.GE.AND P0, PT, R17, c[0x0][0x160], PT ;  /* 0x0000580011007a0c */ /* 0x000fc80003f06270 */
[----:B------:R-:W-:Y:S01]  /*0d70*/  ISETP.LT.AND P0, PT, R17, R4, !P0 ;  /* 0x000000041100720c */ /* 0x000fe20004701270 */
[----:B------:R-:W-:Y:S10]  /*0d80*/  @!P4 BRA `(.L_x_66) ;  /* 0x000004500000c947 */ /* 0x000ff40003800000 */
[C---:B------:R-:W-:Y:S01]  /*0d90*/  IADD3 R15, R17.reuse, c[0x0][0x0], RZ ;  /* 0x00000000110f7a10 */ /* 0x040fe20007ffe0ff */
[----:B------:R-:W-:Y:S01]  /*0da0*/  CS2R R12, SRZ ;  /* 0x00000000000c7805 */ /* 0x000fe2000001ff00 */
[----:B------:R-:W-:Y:S01]  /*0db0*/  MOV R14, RZ ;  /* 0x000000ff000e7202 */ /* 0x000fe20000000f00 */
[----:B------:R-:W-:Y:S01]  /*0dc0*/  @P0 IMAD.WIDE R36, R17, 0x4, R8 ;  /* 0x0000000411240825 */ /* 0x000fe200078e0208 */
[C---:B------:R-:W-:Y:S02]  /*0dd0*/  IADD3 R33, R15.reuse, c[0x0][0x0], RZ ;  /* 0x000000000f217a10 */ /* 0x040fe40007ffe0ff */
[----:B------:R-:W-:Y:S01]  /*0de0*/  ISETP.GE.AND P1, PT, R15, c[0x0][0x160], PT ;  /* 0x000058000f007a0c */ /* 0x000fe20003f26270 */
[----:B------:R-:W-:Y:S01]  /*0df0*/  @P0 IMAD.WIDE R34, R17, 0x4, R10 ;  /* 0x0000000411220825 */ /* 0x000fe200078e020a */
[----:B------:R-:W-:Y:S01]  /*0e00*/  ISETP.GE.AND P2, PT, R33, c[0x0][0x160], PT ;  /* 0x0000580021007a0c */ /* 0x000fe20003f46270 */
[----:B------:R0:W5:Y:S01]  /*0e10*/  @P0 LDG.E R13, [R36.64] ;  /* 0x00000004240d0981 */ /* 0x000162000c1e1900 */
[----:B------:R-:W-:-:S02]  /*0e20*/  ISETP.GE.OR P1, PT, R15, R4, P1 ;  /* 0x000000040f00720c */ /* 0x000fc40000f26670 */
[----:B------:R-:W-:Y:S01]  /*0e30*/  ISETP.GE.OR P2, PT, R33, R4, P2 ;  /* 0x000000042100720c */ /* 0x000fe20001746670 */
[----:B------:R-:W-:Y:S01]  /*0e40*/  @P0 IMAD.WIDE R22, R17, 0x2, R24 ;  /* 0x0000000211160825 */ /* 0x000fe200078e0218 */
[----:B------:R-:W-:Y:S01]  /*0e50*/  CS2R R38, SRZ ;  /* 0x0000000000267805 */ /* 0x000fe2000001ff00 */
[----:B------:R1:W5:Y:S01]  /*0e60*/  @P0 LDG.E R14, [R34.64] ;  /* 0x00000004220e0981 */ /* 0x000362000c1e1900 */
[----:B------:R-:W-:-:S03]  /*0e70*/  HFMA2.MMA R40, -RZ, RZ, 0, 0 ;  /* 0x00000000ff287435 */ /* 0x000fc600000001ff */
[----:B------:R2:W3:Y:S06]  /*0e80*/  @P0 LDG.E.U16 R41, [R22.64] ;  /* 0x0000000416290981 */ /* 0x0004ec000c1e1500 */
[----:B------:R-:W-:Y:S01]  /*0e90*/  @!P2 IMAD.WIDE R30, R33, 0x2, R24 ;  /* 0x00000002211ea825 */ /* 0x000fe200078e0218 */
[----:B-1----:R-:W-:-:S03]  /*0ea0*/  MOV R34, c[0x0][0xd98] ;  /* 0x0003660000227a02 */ /* 0x002fc60000000f00 */
[C---:B------:R-:W-:Y:S01]  /*0eb0*/  @!P1 IMAD.WIDE R28, R15.reuse, 0x2, R24 ;  /* 0x000000020f1c9825 */ /* 0x040fe200078e0218 */
[----:B------:R1:W4:Y:S01]  /*0ec0*/  @!P2 LDG.E.U16 R43, [R30.64] ;  /* 0x000000041e2ba981 */ /* 0x000322000c1e1500 */
[----:B------:R-:W-:Y:S02]  /*0ed0*/  MOV R35, c[0x0][0xd9c] ;  /* 0x0003670000237a02 */ /* 0x000fe40000000f00 */
[----:B0-----:R-:W-:Y:S01]  /*0ee0*/  @!P1 IMAD.WIDE R36, R15, 0x4, R8 ;  /* 0x000000040f249825 */ /* 0x001fe200078e0208 */
[----:B------:R0:W4:Y:S04]  /*0ef0*/  @!P1 LDG.E.U16 R42, [R28.64] ;  /* 0x000000041c2a9981 */ /* 0x000128000c1e1500 */
[----:B------:R0:W5:Y:S01]  /*0f00*/  @!P1 LDG.E R38, [R36.64] ;  /* 0x0000000424269981 */ /* 0x000162000c1e1900 */
[----:B--2---:R-:W-:Y:S01]  /*0f10*/  @!P2 IMAD.WIDE R22, R33, 0x4, R10 ;  /* 0x000000042116a825 */ /* 0x004fe200078e020a */
[----:B-1----:R-:W-:-:S02]  /*0f20*/  CS2R R30, SRZ ;  /* 0x00000000001e7805 */ /* 0x002fc4000001ff00 */
[----:B------:R-:W2:Y:S01]  /*0f30*/  @P0 LDG.E R44, [R34.64] ;  /* 0x00000004222c0981 */ /* 0x000ea2000c1e1900 */
[----:B0-----:R-:W-:-:S03]  /*0f40*/  @!P2 IMAD.WIDE R28, R33, 0x4, R6 ;  /* 0x00000004211ca825 */ /* 0x001fc600078e0206 */
[----:B------:R-:W2:Y:S04]  /*0f50*/  @!P1 LDG.E R45, [R34.64] ;  /* 0x00000004222d9981 */ /* 0x000ea8000c1e1900 */
[----:B------:R-:W2:Y:S04]  /*0f60*/  @!P2 LDG.E R36, [R34.64] ;  /* 0x000000042224a981 */ /* 0x000ea8000c1e1900 */
[----:B------:R0:W5:Y:S04]  /*0f70*/  @!P2 LDG.E R40, [R22.64] ;  /* 0x000000041628a981 */ /* 0x000168000c1e1900 */
[----:B------:R0:W5:Y:S01]  /*0f80*/  @!P2 LDG.E R31, [R28.64] ;  /* 0x000000041c1fa981 */ /* 0x000162000c1e1900 */
[----:B------:R-:W-:Y:S01]  /*0f90*/  HFMA2.MMA R5, -RZ, RZ, 0, 0 ;  /* 0x00000000ff057435 */ /* 0x000fe200000001ff */
[----:B------:R-:W-:-:S09]  /*0fa0*/  @!P1 IMAD.WIDE R26, R15, 0x4, R10 ;  /* 0x000000040f1a9825 */ /* 0x000fd200078e020a */
[----:B------:R1:W5:Y:S02]  /*0fb0*/  @!P1 LDG.E R5, [R26.64] ;  /* 0x000000041a059981 */ /* 0x000364000c1e1900 */
[----:B-1----:R-:W-:-:S05]  /*0fc0*/  @!P2 IMAD.WIDE R26, R33, 0x4, R8 ;  /* 0x00000004211aa825 */ /* 0x002fca00078e0208 */
[----:B------:R1:W5:Y:S01]  /*0fd0*/  @!P2 LDG.E R30, [R26.64] ;  /* 0x000000041a1ea981 */ /* 0x000362000c1e1900 */
[----:B------:R-:W-:-:S05]  /*0fe0*/  @P0 IMAD.WIDE R20, R17, 0x4, R6 ;  /* 0x0000000411140825 */ /* 0x000fca00078e0206 */
[----:B------:R0:W5:Y:S01]  /*0ff0*/  @P0 LDG.E R12, [R20.64] ;  /* 0x00000004140c0981 */ /* 0x000162000c1e1900 */
[----:B-1----:R-:W-:-:S04]  /*1000*/  IADD3 R27, R33, c[0x0][0x0], RZ ;  /* 0x00000000211b7a10 */ /* 0x002fc80007ffe0ff */
[----:B------:R-:W-:-:S04]  /*1010*/  ISETP.GE.AND P3, PT, R27, c[0x0][0x160], PT ;  /* 0x000058001b007a0c */ /* 0x000fc80003f66270 */
[----:B------:R-:W-:Y:S01]  /*1020*/  ISETP.GE.OR P3, PT, R27, R4, P3 ;  /* 0x000000041b00720c */ /* 0x000fe20001f66670 */
[----:B------:R-:W-:Y:S01]  /*1030*/  HFMA2.MMA R33, -RZ, RZ, 0, 0 ;  /* 0x00000000ff217435 */ /* 0x000fe200000001ff */
[----:B0-----:R-:W-:Y:S01]  /*1040*/  @!P1 IMAD.WIDE R20, R15, 0x4, R6 ;  /* 0x000000040f149825 */ /* 0x001fe200078e0206 */
[----:B------:R-:W-:-:S04]  /*1050*/  MOV R37, RZ ;  /* 0x000000ff00257202 */ /* 0x000fc80000000f00 */
[----:B------:R0:W5:Y:S02]  /*1060*/  @!P1 LDG.E R39, [R20.64] ;  /* 0x0000000414279981 */ /* 0x000164000c1e1900 */
[----:B0-----:R-:W-:Y:S01]  /*1070*/  HFMA2.MMA R20, -RZ, RZ, 0, 0 ;  /* 0x00000000ff147435 */ /* 0x001fe200000001ff */
[----:B---3--:R-:W-:Y:S02]  /*1080*/  @P0 HADD2.F32 R41, -RZ, R41.H0_H0 ;  /* 0x20000029ff290230 */ /* 0x008fe40000004100 */
[----:B----4-:R-:W-:Y:S02]  /*1090*/  @!P2 HADD2.F32 R43, -RZ, R43.H0_H0 ;  /* 0x2000002bff2ba230 */ /* 0x010fe40000004100 */
[----:B------:R-:W-:Y:S01]  /*10a0*/  @!P1 HADD2.F32 R42, -RZ, R42.H0_H0 ;  /* 0x2000002aff2a9230 */ /* 0x000fe20000004100 */
[----:B--2---:R-:W-:Y:S01]  /*10b0*/  @P0 FMUL.FTZ R37, R44, R41 ;  /* 0x000000292c250220 */ /* 0x004fe20000410000 */
[----:B------:R-:W-:Y:S02]  /*10c0*/  MOV R44, RZ ;  /* 0x000000ff002c7202 */ /* 0x000fe40000000f00 */
[----:B------:R-:W-:Y:S01]  /*10d0*/  MOV R41, RZ ;  /* 0x000000ff00297202 */ /* 0x000fe20000000f00 */
[----:B------:R-:W-:-:S02]  /*10e0*/  @!P1 FMUL.FTZ R16, R45, R42 ;  /* 0x0000002a2d109220 */ /* 0x000fc40000410000 */
[----:B------:R-:W-:Y:S01]  /*10f0*/  @!P2 FMUL.FTZ R33, R36, R43 ;  /* 0x0000002b2421a220 */ /* 0x000fe20000410000 */
[----:B------:R-:W-:Y:S01]  /*1100*/  HFMA2.MMA R43, -RZ, RZ, 0, 0 ;  /* 0x00000000ff2b7435 */ /* 0x000fe200000001ff */
[----:B------:R-:W-:Y:S05]  /*1110*/  @P3 BRA `(.L_x_67) ;  /* 0x0000047000003947 */ /* 0x000fea0003800000 */
[C---:B------:R-:W-:Y:S01]  /*1120*/  IMAD.WIDE R28, R27.reuse, 0x2, R24 ;  /* 0x000000021b1c7825 */ /* 0x040fe200078e0218 */
        /* <DEDUP_REMOVED lines=8> */
[----:B---3--:R-:W-:-:S05]  /*11b0*/  HADD2.F32 R44, -RZ, R28.H0_H0 ;  /* 0x2000001cff2c7230 */ /* 0x008fca0000004100 */
[----:B--2---:R-:W-:Y:S01]  /*11c0*/  FMUL.FTZ R44, R35, R44 ;  /* 0x0000002c232c7220 */ /* 0x004fe20000410000 */
[----:B------:R-:W-:Y:S05]  /*11d0*/  BRA `(.L_x_67) ;  /* 0x000003b000007947 */ /* 0x000fea0003800000 */
.L_x_66:
[C---:B------:R-:W-:Y:S01]  /*11e0*/  IADD3 R15, R17.reuse, c[0x0][0x0], RZ ;  /* 0x00000000110f7a10 */ /* 0x040fe20007ffe0ff */
[----:B------:R-:W-:Y:S01]  /*11f0*/  CS2R R12, SRZ ;  /* 0x00000000000c7805 */ /* 0x000fe2000001ff00 */
[----:B------:R-:W-:Y:S01]  /*1200*/  @P0 IMAD.WIDE R26, R17, 0x4, R8 ;  /* 0x00000004111a0825 */ /* 0x000fe200078e0208 */
[----:B------:R-:W-:Y:S01]  /*1210*/  CS2R R38, SRZ ;  /* 0x0000000000267805 */ /* 0x000fe2000001ff00 */
[C---:B------:R-:W-:Y:S02]  /*1220*/  IADD3 R23, R15.reuse, c[0x0][0x0], RZ ;  /* 0x000000000f177a10 */ /* 0x040fe40007ffe0ff */
[----:B------:R-:W-:Y:S01]  /*1230*/  ISETP.GE.AND P1, PT, R15, c[0x0][0x160], PT ;  /* 0x000058000f007a0c */ /* 0x000fe20003f26270 */
[----:B------:R-:W-:Y:S01]  /*1240*/  @P0 IMAD.WIDE R44, R17, 0x2, R24 ;  /* 0x00000002112c0825 */ /* 0x000fe200078e0218 */
[C---:B------:R-:W-:Y:S01]  /*1250*/  IADD3 R33, R23.reuse, c[0x0][0x0], RZ ;  /* 0x0000000017217a10 */ /* 0x040fe20007ffe0ff */
[----:B------:R-:W-:Y:S01]  /*1260*/  CS2R R30, SRZ ;  /* 0x00000000001e7805 */ /* 0x000fe2000001ff00 */
[----:B------:R-:W-:Y:S01]  /*1270*/  ISETP.GE.AND P3, PT, R23, c[0x0][0x160], PT ;  /* 0x0000580017007a0c */ /* 0x000fe20003f66270 */
[----:B------:R0:W5:Y:S01]  /*1280*/  @P0 LDG.E R13, [R26.64] ;  /* 0x000000041a0d0981 */ /* 0x000162000c1e1900 */
[----:B------:R-:W-:Y:S01]  /*1290*/  ISETP.GE.AND P2, PT, R33, c[0x0][0x160], PT ;  /* 0x0000580021007a0c */ /* 0x000fe20003f46270 */
[----:B------:R-:W-:Y:S01]  /*12a0*/  @P0 IMAD.WIDE R36, R17, 0x4, R6 ;  /* 0x0000000411240825 */ /* 0x000fe200078e0206 */
[-C--:B------:R-:W-:Y:S01]  /*12b0*/  ISETP.GE.OR P3, PT, R23, R4.reuse, P3 ;  /* 0x000000041700720c */ /* 0x080fe20001f66670 */
[----:B------:R1:W2:Y:S01]  /*12c0*/  @P0 LDG.E.U16 R5, [R44.64] ;  /* 0x000000042c050981 */ /* 0x0002a2000c1e1500 */
[----:B------:R-:W-:-:S02]  /*12d0*/  ISETP.GE.OR P2, PT, R33, R4, P2 ;  /* 0x000000042100720c */ /* 0x000fc40001746670 */
[----:B------:R-:W-:Y:S01]  /*12e0*/  ISETP.GE.OR P1, PT, R15, R4, P1 ;  /* 0x000000040f00720c */ /* 0x000fe20000f26670 */
[----:B------:R3:W5:Y:S01]  /*12f0*/  @P0 LDG.E R12, [R36.64] ;  /* 0x00000004240c0981 */ /* 0x000762000c1e1900 */
[----:B0-----:R-:W-:-:S07]  /*1300*/  IMAD.MOV.U32 R26, RZ, RZ, c[0x0][0xd98] ;  /* 0x00036600ff1a7624 */ /* 0x001fce00078e00ff */
[----:B------:R-:W-:-:S04]  /*1310*/  @!P3 IMAD.WIDE R34, R23, 0x2, R24 ;  /* 0x000000021722b825 */ /* 0x000fc800078e0218 */
[----:B------:R-:W-:Y:S01]  /*1320*/  @!P2 IMAD.WIDE R20, R33, 0x2, R24 ;  /* 0x000000022114a825 */ /* 0x000fe200078e0218 */
[----:B------:R-:W-:Y:S01]  /*1330*/  MOV R27, c[0x0][0xd9c] ;  /* 0x00036700001b7a02 */ /* 0x000fe20000000f00 */
[----:B------:R-:W4:Y:S02]  /*1340*/  @!P3 LDG.E.U16 R34, [R34.64] ;  /* 0x000000042222b981 */ /* 0x000f24000c1e1500 */
[C---:B------:R-:W-:Y:S02]  /*1350*/  @!P1 IMAD.WIDE R40, R15.reuse, 0x4, R8 ;  /* 0x000000040f289825 */ /* 0x040fe400078e0208 */
[----:B------:R0:W4:Y:S02]  /*1360*/  @!P2 LDG.E.U16 R14, [R20.64] ;  /* 0x00000004140ea981 */ /* 0x000124000c1e1500 */
[----:B------:R-:W-:Y:S02]  /*1370*/  @!P1 IMAD.WIDE R42, R15, 0x2, R24 ;  /* 0x000000020f2a9825 */ /* 0x000fe400078e0218 */
[----:B------:R0:W5:Y:S02]  /*1380*/  @!P1 LDG.E R38, [R40.64] ;  /* 0x0000000428269981 */ /* 0x000164000c1e1900 */
[----:B------:R-:W-:-:S02]  /*1390*/  @!P3 IMAD.WIDE R28, R23, 0x4, R8 ;  /* 0x00000004171cb825 */ /* 0x000fc400078e0208 */
[----:B------:R1:W4:Y:S02]  /*13a0*/  @!P1 LDG.E.U16 R42, [R42.64] ;  /* 0x000000042a2a9981 */ /* 0x000324000c1e1500 */
[----:B------:R-:W-:Y:S02]  /*13b0*/  @!P3 IMAD.WIDE R22, R23, 0x4, R6 ;  /* 0x000000041716b825 */ /* 0x000fe400078e0206 */
[----:B------:R1:W5:Y:S01]  /*13c0*/  @!P3 LDG.E R30, [R28.64] ;  /* 0x000000041c1eb981 */ /* 0x000362000c1e1900 */
[----:B0-----:R-:W-:-:S03]  /*13d0*/  HFMA2.MMA R41, -RZ, RZ, 0, 0 ;  /* 0x00000000ff297435 */ /* 0x001fc600000001ff */
[----:B------:R0:W5:Y:S04]  /*13e0*/  @!P3 LDG.E R31, [R22.64] ;  /* 0x00000004161fb981 */ /* 0x000168000c1e1900 */
[----:B------:R2:W4:Y:S01]  /*13f0*/  @!P3 LDG.E R40, [R26.64] ;  /* 0x000000041a28b981 */ /* 0x000522000c1e1900 */
[----:B-1----:R-:W-:-:S03]  /*1400*/  @!P2 IMAD.WIDE R28, R33, 0x4, R8 ;  /* 0x00000004211ca825 */ /* 0x002fc600078e0208 */
[----:B------:R2:W4:Y:S04]  /*1410*/  @!P1 LDG.E R45, [R26.64] ;  /* 0x000000041a2d9981 */ /* 0x000528000c1e1900 */
[----:B0-----:R2:W4:Y:S04]  /*1420*/  @!P2 LDG.E R23, [R26.64] ;  /* 0x000000041a17a981 */ /* 0x001528000c1e1900 */
[----:B------:R2:W4:Y:S04]  /*1430*/  @P0 LDG.E R22, [R26.64] ;  /* 0x000000041a160981 */ /* 0x000528000c1e1900 */
[----:B------:R0:W5:Y:S01]  /*1440*/  @!P2 LDG.E R41, [R28.64] ;  /* 0x000000041c29a981 */ /* 0x000162000c1e1900 */
[----:B---3--:R-:W-:Y:S01]  /*1450*/  @!P1 IMAD.WIDE R36, R15, 0x4, R6 ;  /* 0x000000040f249825 */ /* 0x008fe200078e0206 */
[----:B------:R-:W-:Y:S01]  /*1460*/  HFMA2.MMA R44, -RZ, RZ, 0, 0 ;  /* 0x00000000ff2c7435 */ /* 0x000fe200000001ff */
[----:B------:R-:W-:-:S02]  /*1470*/  MOV R43, RZ ;  /* 0x000000ff002b7202 */ /* 0x000fc40000000f00 */
[----:B------:R-:W-:Y:S01]  /*1480*/  @!P2 IMAD.WIDE R20, R33, 0x4, R6 ;  /* 0x000000042114a825 */ /* 0x000fe200078e0206 */
[----:B------:R1:W5:Y:S01]  /*1490*/  @!P1 LDG.E R39, [R36.64] ;  /* 0x0000000424279981 */ /* 0x000362000c1e1900 */
[----:B------:R-:W-:-:S03]  /*14a0*/  MOV R33, RZ ;  /* 0x000000ff00217202 */ /* 0x000fc60000000f00 */
[----:B------:R3:W5:Y:S01]  /*14b0*/  @!P2 LDG.E R43, [R20.64] ;  /* 0x00000004142ba981 */ /* 0x000762000c1e1900 */
[----:B-1----:R-:W-:Y:S01]  /*14c0*/  HFMA2.MMA R37, -RZ, RZ, 0, 0 ;  /* 0x00000000ff257435 */ /* 0x002fe200000001ff */
[----:B---3--:R-:W-:Y:S01]  /*14d0*/  MOV R20, RZ ;  /* 0x000000ff00147202 */ /* 0x008fe20000000f00 */
[----:B--2---:R-:W-:Y:S02]  /*14e0*/  @P0 HADD2.F32 R27, -RZ, R5.H0_H0 ;  /* 0x20000005ff1b0230 */ /* 0x004fe40000004100 */
[----:B----4-:R-:W-:Y:S02]  /*14f0*/  @!P3 HADD2.F32 R5, -RZ, R34.H0_H0 ;  /* 0x20000022ff05b230 */ /* 0x010fe40000004100 */
[----:B------:R-:W-:Y:S02]  /*1500*/  @!P2 HADD2.F32 R14, -RZ, R14.H0_H0 ;  /* 0x2000000eff0ea230 */ /* 0x000fe40000004100 */
[----:B------:R-:W-:Y:S01]  /*1510*/  @!P1 HADD2.F32 R42, -RZ, R42.H0_H0 ;  /* 0x2000002aff2a9230 */ /* 0x000fe20000004100 */
[----:B------:R-:W-:Y:S01]  /*1520*/  @!P3 FMUL.FTZ R33, R5, R40 ;  /* 0x000000280521b220 */ /* 0x000fe20000410000 */
[----:B------:R-:W-:Y:S01]  /*1530*/  HFMA2.MMA R40, -RZ, RZ, 0, 0 ;  /* 0x00000000ff287435 */ /* 0x000fe200000001ff */
[----:B------:R-:W-:-:S02]  /*1540*/  MOV R5, RZ ;  /* 0x000000ff00057202 */ /* 0x000fc40000000f00 */
[----:B------:R-:W-:Y:S02]  /*1550*/  @!P1 FMUL.FTZ R16, R42, R45 ;  /* 0x0000002d2a109220 */ /* 0x000fe40000410000 */
[----:B------:R-:W-:Y:S01]  /*1560*/  @!P2 FMUL.FTZ R44, R14, R23 ;  /* 0x000000170e2ca220 */ /* 0x000fe20000410000 */
[----:B------:R-:W-:Y:S01]  /*1570*/  HFMA2.MMA R14, -RZ, RZ, 0, 0 ;  /* 0x00000000ff0e7435 */ /* 0x000fe200000001ff */
[----:B------:R-:W-:-:S05]  /*1580*/  @P0 FMUL.FTZ R37, R22, R27 ;  /* 0x0000001b16250220 */ /* 0x000fca0000410000 */
.L_x_67:
[----:B0-----:R-:W-:Y:S05]  /*1590*/  BSYNC B0 ;  /* 0x0000000000007941 */ /* 0x001fea0003800000 */
.L_x_65:
[----:B------:R-:W0:Y:S01]  /*15a0*/  MUFU.RCP R29, R0 ;  /* 0x00000000001d7308 */ /* 0x000e220000001000 */
[----:B------:R-:W-:Y:S01]  /*15b0*/  ISETP.NE.AND P1, PT, RZ, c[0x0][0xd78], PT ;  /* 0x00035e00ff007a0c */ /* 0x000fe20003f25270 */
[----:B0-----:R-:W-:-:S12]  /*15c0*/  FMUL.FTZ R37, R29, R37 ;  /* 0x000000251d257220 */ /* 0x001fd80000410000 */
[----:B------:R-:W-:Y:S05]  /*15d0*/  @!P1 BRA `(.L_x_68) ;  /* 0x0000036000009947 */ /* 0x000fea0003800000 */
[----:B------:R-:W-:Y:S01]  /*15e0*/  FMUL.FTZ R23, R29, R16 ;  /* 0x000000101d177220 */ /* 0x000fe20000410000 */
[----:B------:R-:W0:Y:S01]  /*15f0*/  MUFU.RCP R22, R3 ;  /* 0x0000000300167308 */ /* 0x000e220000001000 */
[----:B-----5:R-:W-:Y:S02]  /*1600*/  FMUL.FTZ R39, R39, c[0x0][0xd60] ;  /* 0x0003580027277a20 */ /* 0x020fe40000410000 */
[----:B------:R-:W-:Y:S02]  /*1610*/  FMUL.FTZ R26, R18, R23 ;  /* 0x00000017121a7220 */ /* 0x000fe40000410000 */
[----:B------:R-:W-:Y:S02]  /*1620*/  FMUL.FTZ R27, R29, R33 ;  /* 0x000000211d1b7220 */ /* 0x000fe40000410000 */
[----:B------:R-:W-:Y:S02]  /*1630*/  FFMA.FTZ R39, R23, R26, R39 ;  /* 0x0000001a17277223 */ /* 0x000fe40000010027 */
[----:B------:R-:W-:-:S02]  /*1640*/  FMUL.FTZ R31, R31, c[0x0][0xd60] ;  /* 0x000358001f1f7a20 */ /* 0x000fc40000410000 */
[----:B------:R-:W-:Y:S02]  /*1650*/  FMUL.FTZ R26, R18, R27 ;  /* 0x0000001b121a7220 */ /* 0x000fe40000410000 */
[----:B------:R-:W-:Y:S02]  /*1660*/  FMUL.FTZ R29, R29, R44 ;  /* 0x0000002c1d1d7220 */ /* 0x000fe40000410000 */
[----:B------:R-:W-:Y:S02]  /*1670*/  FMUL.FTZ R21, R12, c[0x0][0xd60] ;  /* 0x000358000c157a20 */ /* 0x000fe40000410000 */
[----:B------:R-:W-:Y:S02]  /*1680*/  FMUL.FTZ R12, R18, R37 ;  /* 0x00000025120c7220 */ /* 0x000fe40000410000 */
[----:B------:R-:W-:Y:S02]  /*1690*/  FFMA.FTZ R31, R27, R26, R31 ;  /* 0x0000001a1b1f7223 */ /* 0x000fe4000001001f */
[----:B------:R-:W-:-:S02]  /*16a0*/  FMUL.FTZ R43, R43, c[0x0][0xd60] ;  /* 0x000358002b2b7a20 */ /* 0x000fc40000410000 */
[----:B------:R-:W-:Y:S02]  /*16b0*/  FMUL.FTZ R26, R18, R29 ;  /* 0x0000001d121a7220 */ /* 0x000fe40000410000 */
[----:B------:R-:W-:Y:S02]  /*16c0*/  FFMA.FTZ R16, R37, R12, R21 ;  /* 0x0000000c25107223 */ /* 0x000fe40000010015 */
[----:B------:R-:W-:Y:S01]  /*16d0*/  FFMA.FTZ R43, R29, R26, R43 ;  /* 0x0000001a1d2b7223 */ /* 0x000fe2000001002b */
[----:B------:R-:W1:Y:S01]  /*16e0*/  MUFU.RCP R21, R2 ;  /* 0x0000000200157308 */ /* 0x000e620000001000 */
        /* <DEDUP_REMOVED lines=12> */
[-C--:B-1----:R-:W-:Y:S02]  /*17b0*/  FMUL.FTZ R23, R38, R21.reuse ;  /* 0x0000001526177220 */ /* 0x082fe40000410000 */
[----:B------:R-:W-:Y:S01]  /*17c0*/  FMUL.FTZ R27, R30, R21 ;  /* 0x000000151e1b7220 */ /* 0x000fe20000410000 */
[----:B------:R-:W1:Y:S01]  /*17d0*/  MUFU.SQRT R34, R34 ;  /* 0x0000002200227308 */ /* 0x000e620000002000 */
[----:B0-----:R-:W-:-:S07]  /*17e0*/  FADD.FTZ R28, R12, c[0x0][0xd74] ;  /* 0x00035d000c1c7621 */ /* 0x001fce0000010000 */
[----:B------:R-:W0:Y:S01]  /*17f0*/  MUFU.SQRT R35, R35 ;  /* 0x0000002300237308 */ /* 0x000e220000002000 */
[----:B--2---:R-:W-:Y:S02]  /*1800*/  FADD.FTZ R26, R33, c[0x0][0xd74] ;  /* 0x00035d00211a7621 */ /* 0x004fe40000010000 */
[----:B-1----:R-:W-:-:S05]  /*1810*/  FADD.FTZ R12, R34, c[0x0][0xd74] ;  /* 0x00035d00220c7621 */ /* 0x002fca0000010000 */
[----:B------:R-:W1:Y:S01]  /*1820*/  MUFU.RCP R28, R28 ;  /* 0x0000001c001c7308 */ /* 0x000e620000001000 */
[----:B------:R-:W-:-:S04]  /*1830*/  FMUL.FTZ R34, R13, c[0x0][0xd5c] ;  /* 0x000357000d227a20 */ /* 0x000fc80000410000 */
[----:B------:R-:W-:Y:S02]  /*1840*/  FFMA.FTZ R33, R37, c[0x0][0xd64], R34 ;  /* 0x0003590025217a23 */ /* 0x000fe40000010022 */
[----:B0-----:R-:W-:Y:S01]  /*1850*/  FADD.FTZ R22, R35, c[0x0][0xd74] ;  /* 0x00035d0023167621 */ /* 0x001fe20000010000 */
[----:B------:R-:W0:Y:S01]  /*1860*/  MUFU.RCP R26, R26 ;  /* 0x0000001a001a7308 */ /* 0x000e220000001000 */
[-C--:B------:R-:W-:Y:S02]  /*1870*/  FMUL.FTZ R13, R33, R21.reuse ;  /* 0x00000015210d7220 */ /* 0x080fe40000410000 */
[----:B------:R-:W-:-:S05]  /*1880*/  FMUL.FTZ R21, R41, R21 ;  /* 0x0000001529157220 */ /* 0x000fca0000410000 */
[----:B------:R-:W2:Y:S01]  /*1890*/  MUFU.RCP R12, R12 ;  /* 0x0000000c000c7308 */ /* 0x000ea20000001000 */
[----:B-1----:R-:W-:-:S04]  /*18a0*/  FMUL.FTZ R13, R13, R28 ;  /* 0x0000001c0d0d7220 */ /* 0x002fc80000410000 */
[----:B------:R-:W-:-:S03]  /*18b0*/  FFMA.FTZ R13, R14, c[0x0][0xd7c], R13 ;  /* 0x00035f000e0d7a23 */ /* 0x000fc6000001000d */
[----:B------:R-:W1:Y:S01]  /*18c0*/  MUFU.RCP R22, R22 ;  /* 0x0000001600167308 */ /* 0x000e620000001000 */
[----:B0-----:R-:W-:Y:S02]  /*18d0*/  FMUL.FTZ R26, R23, R26 ;  /* 0x0000001a171a7220 */ /* 0x001fe40000410000 */
[----:B--2---:R-:W-:-:S04]  /*18e0*/  FMUL.FTZ R27, R27, R12 ;  /* 0x0000000c1b1b7220 */ /* 0x004fc80000410000 */
[----:B------:R-:W-:Y:S02]  /*18f0*/  FFMA.FTZ R14, R40, c[0x0][0xd7c], R27 ;  /* 0x00035f00280e7a23 */ /* 0x000fe4000001001b */
[----:B-1----:R-:W-:Y:S02]  /*1900*/  FMUL.FTZ R21, R21, R22 ;  /* 0x0000001615157220 */ /* 0x002fe40000410000 */
[----:B------:R-:W-:Y:S02]  /*1910*/  FFMA.FTZ R22, R5, c[0x0][0xd7c], R26 ;  /* 0x00035f0005167a23 */ /* 0x000fe4000001001a */
[----:B------:R-:W-:Y:S01]  /*1920*/  FFMA.FTZ R34, R20, c[0x0][0xd7c], R21 ;  /* 0x00035f0014227a23 */ /* 0x000fe20000010015 */
[----:B------:R-:W-:Y:S05]  /*1930*/  BRA `(.L_x_69) ;  /* 0x0000035000007947 */ /* 0x000fea0003800000 */
.L_x_68:
[C---:B------:R-:W-:Y:S02]  /*1940*/  FMUL.FTZ R22, R29.reuse, R16 ;  /* 0x000000101d167220 */ /* 0x040fe40000410000 */
[----:B------:R-:W-:Y:S02]  /*1950*/  FMUL.FTZ R23, R29, R33 ;  /* 0x000000211d177220 */ /* 0x000fe40000410000 */
[----:B-----5:R-:W-:-:S02]  /*1960*/  FFMA.FTZ R21, R5, c[0x0][0xd7c], R22 ;  /* 0x00035f0005157a23 */ /* 0x020fc40000010016 */
[----:B------:R-:W-:Y:S02]  /*1970*/  FMUL.FTZ R27, R29, R44 ;  /* 0x0000002c1d1b7220 */ /* 0x000fe40000410000 */
[----:B------:R-:W-:Y:S02]  /*1980*/  FMUL.FTZ R22, R18, R21 ;  /* 0x0000001512167220 */ /* 0x000fe40000410000 */
[----:B------:R-:W-:Y:S02]  /*1990*/  FFMA.FTZ R37, R14, c[0x0][0xd7c], R37 ;  /* 0x00035f000e257a23 */ /* 0x000fe40000010025 */
[----:B------:R-:W0:Y:S01]  /*19a0*/  MUFU.RCP R14, R3 ;  /* 0x00000003000e7308 */ /* 0x000e220000001000 */
[----:B------:R-:W-:Y:S02]  /*19b0*/  FMUL.FTZ R22, R21, R22 ;  /* 0x0000001615167220 */ /* 0x000fe40000410000 */
[----:B------:R-:W-:Y:S02]  /*19c0*/  FFMA.FTZ R23, R40, c[0x0][0xd7c], R23 ;  /* 0x00035f0028177a23 */ /* 0x000fe40000010017 */
[----:B------:R-:W-:-:S02]  /*19d0*/  FFMA.FTZ R27, R20, c[0x0][0xd7c], R27 ;  /* 0x00035f00141b7a23 */ /* 0x000fc4000001001b */
[C---:B------:R-:W-:Y:S02]  /*19e0*/  FMUL.FTZ R16, R18.reuse, R37 ;  /* 0x0000002512107220 */ /* 0x040fe40000410000 */
[----:B------:R-:W-:Y:S02]  /*19f0*/  FFMA.FTZ R39, R39, c[0x0][0xd60], R22 ;  /* 0x0003580027277a23 */ /* 0x000fe40000010016 */
[C---:B------:R-:W-:Y:S02]  /*1a00*/  FMUL.FTZ R22, R18.reuse, R23 ;  /* 0x0000001712167220 */ /* 0x040fe40000410000 */
[----:B------:R-:W-:Y:S02]  /*1a10*/  FMUL.FTZ R20, R18, R27 ;  /* 0x0000001b12147220 */ /* 0x000fe40000410000 */
[----:B------:R-:W-:Y:S02]  /*1a20*/  FMUL.FTZ R5, R37, R16 ;  /* 0x0000001025057220 */ /* 0x000fe40000410000 */
[----:B------:R-:W-:-:S02]  /*1a30*/  FMUL.FTZ R22, R23, R22 ;  /* 0x0000001617167220 */ /* 0x000fc40000410000 */
[----:B------:R-:W-:Y:S02]  /*1a40*/  FMUL.FTZ R20, R27, R20 ;  /* 0x000000141b147220 */ /* 0x000fe40000410000 */
[----:B------:R-:W-:Y:S02]  /*1a50*/  FFMA.FTZ R16, R12, c[0x0][0xd60], R5 ;  /* 0x000358000c107a23 */ /* 0x000fe40000010005 */
[----:B------:R-:W-:Y:S01]  /*1a60*/  FFMA.FTZ R31, R31, c[0x0][0xd60], R22 ;  /* 0x000358001f1f7a23 */ /* 0x000fe20000010016 */
[----:B------:R-:W1:Y:S01]  /*1a70*/  MUFU.RCP R5, R2 ;  /* 0x0000000200057308 */ /* 0x000e620000001000 */
[----:B------:R-:W-:Y:S02]  /*1a80*/  FFMA.FTZ R43, R43, c[0x0][0xd60], R20 ;  /* 0x000358002b2b7a23 */ /* 0x000fe40000010014 */
[-C--:B0-----:R-:W-:Y:S02]  /*1a90*/  FMUL.FTZ R12, R16, R14.reuse ;  /* 0x0000000e100c7220 */ /* 0x081fe40000410000 */
[----:B------:R-:W-:-:S02]  /*1aa0*/  FMUL.FTZ R26, R39, R14 ;  /* 0x0000000e271a7220 */ /* 0x000fc40000410000 */
[-C--:B------:R-:W-:Y:S02]  /*1ab0*/  FMUL.FTZ R28, R31, R14.reuse ;  /* 0x0000000e1f1c7220 */ /* 0x080fe40000410000 */
[----:B------:R-:W-:Y:S01]  /*1ac0*/  FMUL.FTZ R29, R43, R14 ;  /* 0x0000000e2b1d7220 */ /* 0x000fe20000410000 */
[----:B------:R-:W0:Y:S01]  /*1ad0*/  MUFU.SQRT R12, R12 ;  /* 0x0000000c000c7308 */ /* 0x000e220000002000 */
[----:B------:R-:W-:Y:S02]  /*1ae0*/  FMUL.FTZ R21, R21, c[0x0][0xd64] ;  /* 0x0003590015157a20 */ /* 0x000fe40000410000 */
[----:B------:R-:W-:Y:S02]  /*1af0*/  FMUL.FTZ R23, R23, c[0x0][0xd64] ;  /* 0x0003590017177a20 */ /* 0x000fe40000410000 */
[----:B------:R-:W-:Y:S02]  /*1b00*/  FFMA.FTZ R38, R38, c[0x0][0xd5c], R21 ;  /* 0x0003570026267a23 */ /* 0x000fe40000010015 */
[----:B------:R-:W-:Y:S01]  /*1b10*/  FFMA.FTZ R30, R30, c[0x0][0xd5c], R23 ;  /* 0x000357001e1e7a23 */ /* 0x000fe20000010017 */
[----:B------:R-:W2:Y:S01]  /*1b20*/  MUFU.SQRT R26, R26 ;  /* 0x0000001a001a7308 */ /* 0x000ea20000002000 */
[----:B-1----:R-:W-:-:S02]  /*1b30*/  FMUL.FTZ R21, R38, R5 ;  /* 0x0000000526157220 */ /* 0x002fc40000410000 */
[----:B------:R-:W-:-:S05]  /*1b40*/  FMUL.FTZ R23, R30, R5 ;  /* 0x000000051e177220 */ /* 0x000fca0000410000 */
        /* <DEDUP_REMOVED lines=8> */
[----:B------:R-:W-:Y:S02]  /*1bd0*/  FMUL.FTZ R28, R27, c[0x0][0xd64] ;  /* 0x000359001b1c7a20 */ /* 0x000fe40000410000 */
[----:B------:R-:W-:Y:S02]  /*1be0*/  FMUL.FTZ R13, R33, R5 ;  /* 0x00000005210d7220 */ /* 0x000fe40000410000 */
[----:B------:R-:W-:Y:S01]  /*1bf0*/  FFMA.FTZ R41, R41, c[0x0][0xd5c], R28 ;  /* 0x0003570029297a23 */ /* 0x000fe2000001001c */
[----:B------:R-:W1:Y:S01]  /*1c00*/  MUFU.RCP R22, R22 ;  /* 0x0000001600167308 */ /* 0x000e620000001000 */
[----:B0-----:R-:W-:-:S02]  /*1c10*/  FADD.FTZ R12, R29, c[0x0][0xd74] ;  /* 0x00035d001d0c7621 */ /* 0x001fc40000010000 */
[----:B------:R-:W-:-:S05]  /*1c20*/  FMUL.FTZ R5, R41, R5 ;  /* 0x0000000529057220 */ /* 0x000fca0000410000 */
[----:B------:R-:W0:Y:S01]  /*1c30*/  MUFU.RCP R14, R14 ;  /* 0x0000000e000e7308 */ /* 0x000e220000001000 */
[----:B--2---:R-:W-:-:S07]  /*1c40*/  FMUL.FTZ R13, R13, R20 ;  /* 0x000000140d0d7220 */ /* 0x004fce0000410000 */
[----:B------:R-:W2:Y:S01]  /*1c50*/  MUFU.RCP R12, R12 ;  /* 0x0000000c000c7308 */ /* 0x000ea20000001000 */
[----:B-1----:R-:W-:Y:S02]  /*1c60*/  FMUL.FTZ R22, R21, R22 ;  /* 0x0000001615167220 */ /* 0x002fe40000410000 */
[----:B0-----:R-:W-:Y:S02]  /*1c70*/  FMUL.FTZ R14, R23, R14 ;  /* 0x0000000e170e7220 */ /* 0x001fe40000410000 */
[----:B--2---:R-:W-:-:S03]  /*1c80*/  FMUL.FTZ R34, R5, R12 ;  /* 0x0000000c05227220 */ /* 0x004fc60000410000 */
.L_x_69:
[----:B------:R-:W-:Y:S01]  /*1c90*/  ISETP.GE.AND P1, PT, R15, c[0x0][0x160], PT ;  /* 0x000058000f007a0c */ /* 0x000fe20003f26270 */
[----:B------:R-:W-:Y:S01]  /*1ca0*/  @P0 IMAD.WIDE R20, R17, 0x2, R24 ;  /* 0x0000000211140825 */ /* 0x000fe200078e0218 */
[C---:B------:R-:W-:Y:S02]  /*1cb0*/  IADD3 R35, R15.reuse, c[0x0][0x0], RZ ;  /* 0x000000000f237a10 */ /* 0x040fe40007ffe0ff */
[----:B------:R-:W-:Y:S02]  /*1cc0*/  ISETP.GE.OR P1, PT, R15, R4, P1 ;  /* 0x000000040f00720c */ /* 0x000fe40000f26670 */
[----:B------:R-:W-:-:S02]  /*1cd0*/  ISETP.GE.AND P2, PT, R35, c[0x0][0x160], PT ;  /* 0x0000580023007a0c */ /* 0x000fc40003f46270 */
[C---:B------:R-:W-:Y:S02]  /*1ce0*/  IADD3 R5, R35.reuse, c[0x0][0x0], RZ ;  /* 0x0000000023057a10 */ /* 0x040fe40007ffe0ff */
[----:B------:R-:W-:Y:S02]  /*1cf0*/  @P0 F2FP.PACK_AB R13, RZ, R13 ;  /* 0x0000000dff0d023e */ /* 0x000fe400000000ff */
[-C--:B------:R-:W-:Y:S02]  /*1d00*/  ISETP.GE.OR P2, PT, R35, R4.reuse, P2 ;  /* 0x000000042300720c */ /* 0x080fe40001746670 */
[----:B------:R-:W-:Y:S02]  /*1d10*/  ISETP.GE.AND P3, PT, R5, c[0x0][0x160], PT ;  /* 0x0000580005007a0c */ /* 0x000fe40003f66270 */
[----:B------:R-:W-:Y:S01]  /*1d20*/  PRMT R23, R13, 0x7610, R23 ;  /* 0x000076100d177816 */ /* 0x000fe20000000017 */
[----:B------:R-:W-:Y:S01]  /*1d30*/  @P0 IMAD.WIDE R12, R17, 0x4, R8 ;  /* 0x00000004110c0825 */ /* 0x000fe200078e0208 */
[----:B------:R-:W-:-:S03]  /*1d40*/  ISETP.GE.OR P3, PT, R5, R4, P3 ;  /* 0x000000040500720c */ /* 0x000fc60001f66670 */
[----:B------:R0:W-:Y:S01]  /*1d50*/  @P0 STG.E.U16 [R20.64], R23 ;  /* 0x0000001714000986 */ /* 0x0001e2000c101504 */
[----:B------:R-:W-:-:S03]  /*1d60*/  @!P1 IMAD.WIDE R26, R15, 0x2, R24 ;  /* 0x000000020f1a9825 */ /* 0x000fc600078e0218 */
[----:B------:R1:W-:Y:S01]  /*1d70*/  @P0 STG.E [R12.64], R33 ;  /* 0x000000210c000986 */ /* 0x0003e2000c101904 */
[----:B------:R-:W-:-:S05]  /*1d80*/  @!P1 IMAD.WIDE R28, R15, 0x4, R8 ;  /* 0x000000040f1c9825 */ /* 0x000fca00078e0208 */
[----:B------:R-:W-:Y:S02]  /*1d90*/  @!P3 F2FP.PACK_AB R34, RZ, R34 ;  /* 0x00000022ff22b23e */ /* 0x000fe400000000ff */
[----:B0-----:R-:W-:Y:S01]  /*1da0*/  @!P1 F2FP.PACK_AB R21, RZ, R22 ;  /* 0x00000016ff15923e */ /* 0x001fe200000000ff */
[----:B------:R-:W-:Y:S01]  /*1db0*/  @P0 IMAD.WIDE R22, R17, 0x4, R6 ;  /* 0x0000000411160825 */ /* 0x000fe200078e0206 */
[----:B-1----:R-:W-:-:S03]  /*1dc0*/  @!P2 F2FP.PACK_AB R13, RZ, R14 ;  /* 0x0000000eff0da23e */ /* 0x002fc600000000ff */
[----:B------:R-:W-:Y:S01]  /*1dd0*/  @!P1 IMAD.WIDE R14, R15, 0x4, R6 ;  /* 0x000000040f0e9825 */ /* 0x000fe200078e0206 */
[----:B------:R0:W-:Y:S01]  /*1de0*/  @P0 STG.E [R22.64], R16 ;  /* 0x0000001016000986 */ /* 0x0001e2000c101904 */
[----:B------:R-:W-:Y:S02]  /*1df0*/  PRMT R17, R13, 0x7610, R17 ;  /* 0x000076100d117816 */ /* 0x000fe40000000011 */
[C---:B------:R-:W-:Y:S01]  /*1e00*/  @!P2 IMAD.WIDE R12, R35.reuse, 0x4, R8 ;  /* 0x00000004230ca825 */ /* 0x040fe200078e0208 */
[----:B------:R1:W-:Y:S04]  /*1e10*/  @!P1 STG.E.U16 [R26.64], R21 ;  /* 0x000000151a009986 */ /* 0x0003e8000c101504 */
[----:B------:R-:W-:Y:S04]  /*1e20*/  @!P1 STG.E [R28.64], R38 ;  /* 0x000000261c009986 */ /* 0x000fe8000c101904 */
[----:B------:R2:W-:Y:S01]  /*1e30*/  @!P1 STG.E [R14.64], R39 ;  /* 0x000000270e009986 */ /* 0x0005e2000c101904 */
[----:B0-----:R-:W-:-:S04]  /*1e40*/  @!P2 IMAD.WIDE R22, R35, 0x4, R6 ;  /* 0x000000042316a825 */ /* 0x001fc800078e0206 */
[----:B-1----:R-:W-:-:S04]  /*1e50*/  @!P2 IMAD.WIDE R20, R35, 0x2, R24 ;  /* 0x000000022314a825 */ /* 0x002fc800078e0218 */
[C---:B------:R-:W-:Y:S01]  /*1e60*/  @!P3 IMAD.WIDE R26, R5.reuse, 0x4, R8 ;  /* 0x00000004051ab825 */ /* 0x040fe200078e0208 */
[----:B------:R0:W-:Y:S01]  /*1e70*/  @!P2 STG.E.U16 [R20.64], R17 ;  /* 0x000000111400a986 */ /* 0x0001e2000c101504 */
[----:B--2---:R-:W-:Y:S02]  /*1e80*/  PRMT R15, R34, 0x7610, R15 ;  /* 0x00007610220f7816 */ /* 0x004fe4000000000f */
[----:B------:R-:W-:Y:S01]  /*1e90*/  @!P3 IMAD.WIDE R34, R5, 0x4, R6 ;  /* 0x000000040522b825 */ /* 0x000fe200078e0206 */
[----:B------:R-:W-:Y:S01]  /*1ea0*/  MOV R14, c[0x0][0x0] ;  /* 0x00000000000e7a02 */ /* 0x000fe20000000f00 */
[----:B------:R1:W-:Y:S04]  /*1eb0*/  @!P2 STG.E [R12.64], R30 ;  /* 0x0000001e0c00a986 */ /* 0x0003e8000c101904 */
[----:B------:R1:W-:Y:S01]  /*1ec0*/  @!P2 STG.E [R22.64], R31 ;  /* 0x0000001f1600a986 */ /* 0x0003e2000c101904 */
[----:B------:R-:W-:-:S02]  /*1ed0*/  IMAD R19, R14, 0x4, R19 ;  /* 0x000000040e137824 */ /* 0x000fc400078e0213 */
[----:B0-----:R-:W-:-:S03]  /*1ee0*/  @!P3 IMAD.WIDE R16, R5, 0x2, R24 ;  /* 0x000000020510b825 */ /* 0x001fc600078e0218 */
[C---:B------:R-:W-:Y:S02]  /*1ef0*/  ISETP.GE.AND P0, PT, R19.reuse, c[0x0][0x160], PT ;  /* 0x0000580013007a0c */ /* 0x040fe40003f06270 */
[----:B------:R1:W-:Y:S01]  /*1f00*/  @!P3 STG.E.U16 [R16.64], R15 ;  /* 0x0000000f1000b986 */ /* 0x0003e2000c101504 */
[----:B------:R-:W-:-:S03]  /*1f10*/  ISETP.LT.AND P1, PT, R19, R4, PT ;  /* 0x000000041300720c */ /* 0x000fc60003f21270 */
[----:B------:R1:W-:Y:S04]  /*1f20*/  @!P3 STG.E [R26.64], R41 ;  /* 0x000000291a00b986 */ /* 0x0003e8000c101904 */
[----:B------:R1:W-:Y:S06]  /*1f30*/  @!P3 STG.E [R34.64], R43 ;  /* 0x0000002b2200b986 */ /* 0x0003ec000c101904 */
[----:B------:R-:W-:Y:S05]  /*1f40*/  @!P0 BRA P1, `(.L_x_70) ;  /* 0xffffede000008947 */ /* 0x000fea000083ffff */
[----:B------:R-:W-:Y:S05]  /*1f50*/  EXIT ;  /* 0x000000000000794d */ /* 0x000fea0003800000 */
.L_x_64:
        /* <DEDUP_REMOVED lines=8> */
.L_x_73:
[C---:B0-----:R-:W-:Y:S01]  /*1fe0*/  IMAD.WIDE R26, R33.reuse, 0x8, R24 ;  /* 0x00000008211a7825 */ /* 0x041fe200078e0218 */
[----:B------:R-:W-:Y:S02]  /*1ff0*/  SHF.R.S32.HI R12, RZ, 0x1f, R33 ;  /* 0x0000001fff0c7819 */ /* 0x000fe40000011421 */
[C---:B------:R-:W-:Y:S02]  /*2000*/  @P0 LEA R36, P1, R33.reuse, R10, 0x4 ;  /* 0x0000000a21240211 */ /* 0x040fe400078220ff */
[----:B------:R-:W2:Y:S01]  /*2010*/  LDG.E.64 R34, [R26.64] ;  /* 0x000000041a227981 */ /* 0x000ea2000c1e1b00 */
[----:B------:R-:W-:Y:S02]  /*2020*/  MOV R40, c[0x0][0xd98] ;  /* 0x0003660000287a02 */ /* 0x000fe40000000f00 */
[----:B------:R-:W-:Y:S02]  /*2030*/  MOV R41, c[0x0][0xd9c] ;  /* 0x0003670000297a02 */ /* 0x000fe40000000f00 */
[----:B------:R-:W-:-:S02]  /*2040*/  SHF.L.U32 R31, R33, 0x4, RZ ;  /* 0x00000004211f7819 */ /* 0x000fc400000006ff */
[C-C-:B------:R-:W-:Y:S01]  /*2050*/  @P0 LEA.HI.X R37, R33.reuse, R11, R12.reuse, 0x4, P1 ;  /* 0x0000000b21250211 */ /* 0x140fe200008f240c */
[----:B------:R-:W3:Y:S01]  /*2060*/  LDG.E R32, [R40.64] ;  /* 0x0000000428207981 */ /* 0x000ee2000c1e1900 */
[----:B------:R-:W-:Y:S02]  /*2070*/  SHF.L.U64.HI R13, R33, 0x4, R12 ;  /* 0x00000004210d7819 */ /* 0x000fe4000001020c */
[-C--:B------:R-:W-:Y:S01]  /*2080*/  IADD3 R28, P1, R8, R31.reuse, RZ ;  /* 0x0000001f081c7210 */ /* 0x080fe20007f3e0ff */
[----:B------:R0:W4:Y:S01]  /*2090*/  @P0 LDG.E.128 R16, [R36.64] ;  /* 0x0000000424100981 */ /* 0x000122000c1e1d00 */
[----:B------:R-:W-:Y:S02]  /*20a0*/  IADD3 R30, P2, R6, R31, RZ ;  /* 0x0000001f061e7210 */ /* 0x000fe40007f5e0ff */
[-C--:B------:R-:W-:Y:S02]  /*20b0*/  IADD3.X R29, R9, R13.reuse, RZ, P1, !PT ;  /* 0x0000000d091d7210 */ /* 0x080fe40000ffe4ff */
[----:B------:R-:W-:-:S03]  /*20c0*/  IADD3.X R31, R7, R13, RZ, P2, !PT ;  /* 0x0000000d071f7210 */ /* 0x000fc600017fe4ff */
[----:B------:R1:W5:Y:S04]  /*20d0*/  LDG.E.128 R12, [R28.64] ;  /* 0x000000041c0c7981 */ /* 0x000368000c1e1d00 */
[----:B------:R1:W5:Y:S01]  /*20e0*/  LDG.E.128 R20, [R30.64] ;  /* 0x000000041e147981 */ /* 0x000362000c1e1d00 */
[----:B------:R-:W0:Y:S01]  /*20f0*/  MUFU.RCP R38, R0 ;  /* 0x0000000000267308 */ /* 0x000e220000001000 */
[----:B------:R-:W-:Y:S02]  /*2100*/  ISETP.NE.AND P1, PT, RZ, c[0x0][0xd78], PT ;  /* 0x00035e00ff007a0c */ /* 0x000fe40003f25270 */
[----:B--2---:R-:W-:Y:S02]  /*2110*/  MOV R39, R34 ;  /* 0x0000002200277202 */ /* 0x004fe40000000f00 */
[----:B------:R-:W-:-:S02]  /*2120*/  SHF.R.U32.HI R43, RZ, 0x10, R35 ;  /* 0x00000010ff2b7819 */ /* 0x000fc40000011623 */
[----:B0-----:R-:W-:Y:S02]  /*2130*/  SHF.R.U64 R37, R34, 0x10, R35 ;  /* 0x0000001022257819 */ /* 0x001fe40000001223 */
[----:B------:R-:W-:Y:S01]  /*2140*/  MOV R36, R35 ;  /* 0x0000002300247202 */ /* 0x000fe20000000f00 */
[----:B------:R-:W-:Y:S02]  /*2150*/  HADD2.F32 R35, -RZ, R39.H0_H0 ;  /* 0x20000027ff237230 */ /* 0x000fe40000004100 */
[----:B------:R-:W-:Y:S02]  /*2160*/  HADD2.F32 R43, -RZ, R43.H0_H0 ;  /* 0x2000002bff2b7230 */ /* 0x000fe40000004100 */
[----:B------:R-:W-:Y:S01]  /*2170*/  HADD2.F32 R37, -RZ, R37.H0_H0 ;  /* 0x20000025ff257230 */ /* 0x000fe20000004100 */
[C---:B---3--:R-:W-:Y:S01]  /*2180*/  FMUL.FTZ R41, R32.reuse, R35 ;  /* 0x0000002320297220 */ /* 0x048fe20000410000 */
[----:B------:R-:W-:Y:S01]  /*2190*/  HADD2.F32 R39, -RZ, R36.H0_H0 ;  /* 0x20000024ff277230 */ /* 0x000fe20000004100 */
        /* <DEDUP_REMOVED lines=12> */
[-C--:B------:R-:W-:Y:S02]  /*2260*/  FMUL.FTZ R32, R43, R38.reuse ;  /* 0x000000262b207220 */ /* 0x080fe40000410000 */
[-C--:B------:R-:W-:Y:S02]  /*2270*/  FMUL.FTZ R36, R39, R38.reuse ;  /* 0x0000002627247220 */ /* 0x080fe40000410000 */
[----:B------:R-:W-:Y:S02]  /*2280*/  FFMA.FTZ R20, R34, R41, R20 ;  /* 0x0000002922147223 */ /* 0x000fe40000010014 */
        /* <DEDUP_REMOVED lines=48> */
.L_x_71:
[----:B-1----:R-:W-:Y:S01]  /*2590*/  FFMA.FTZ R34, R16, c[0x0][0xd7c], R34 ;  /* 0x00035f0010227a23 */ /* 0x002fe20000010022 */
[----:B------:R-:W0:Y:S01]  /*25a0*/  MUFU.RCP R36, R3 ;  /* 0x0000000300247308 */ /* 0x000e220000001000 */
[----:B------:R-:W-:Y:S02]  /*25b0*/  FMUL.FTZ R32, R43, R38 ;  /* 0x000000262b207220 */ /* 0x000fe40000410000 */
[----:B------:R-:W-:Y:S02]  /*25c0*/  FMUL.FTZ R37, R5, R34 ;  /* 0x0000002205257220 */ /* 0x000fe40000410000 */
[----:B------:R-:W-:Y:S02]  /*25d0*/  FFMA.FTZ R32, R17, c[0x0][0xd7c], R32 ;  /* 0x00035f0011207a23 */ /* 0x000fe40000010020 */
[----:B------:R-:W-:Y:S01]  /*25e0*/  FMUL.FTZ R39, R39, R38 ;  /* 0x0000002627277220 */ /* 0x000fe20000410000 */
[----:B------:R-:W1:Y:S01]  /*25f0*/  MUFU.RCP R16, R2 ;  /* 0x0000000200107308 */ /* 0x000e620000001000 */
[----:B------:R-:W-:-:S02]  /*2600*/  FMUL.FTZ R37, R34, R37 ;  /* 0x0000002522257220 */ /* 0x000fc40000410000 */
[----:B------:R-:W-:Y:S02]  /*2610*/  FMUL.FTZ R17, R5, R32 ;  /* 0x0000002005117220 */ /* 0x000fe40000410000 */
[----:B------:R-:W-:Y:S02]  /*2620*/  FFMA.FTZ R18, R18, c[0x0][0xd7c], R39 ;  /* 0x00035f0012127a23 */ /* 0x000fe40000010027 */
[----:B------:R-:W-:Y:S02]  /*2630*/  FMUL.FTZ R38, R35, R38 ;  /* 0x0000002623267220 */ /* 0x000fe40000410000 */
[----:B-----5:R-:W-:Y:S02]  /*2640*/  FFMA.FTZ R20, R20, c[0x0][0xd60], R37 ;  /* 0x0003580014147a23 */ /* 0x020fe40000010025 */
[----:B------:R-:W-:Y:S02]  /*2650*/  FMUL.FTZ R37, R32, R17 ;  /* 0x0000001120257220 */ /* 0x000fe40000410000 */
[----:B------:R-:W-:-:S02]  /*2660*/  FMUL.FTZ R35, R5, R18 ;  /* 0x0000001205237220 */ /* 0x000fc40000410000 */
[----:B------:R-:W-:Y:S02]  /*2670*/  FFMA.FTZ R38, R19, c[0x0][0xd7c], R38 ;  /* 0x00035f0013267a23 */ /* 0x000fe40000010026 */
[----:B------:R-:W-:Y:S02]  /*2680*/  FFMA.FTZ R21, R21, c[0x0][0xd60], R37 ;  /* 0x0003580015157a23 */ /* 0x000fe40000010025 */
[----:B------:R-:W-:Y:S02]  /*2690*/  FMUL.FTZ R35, R18, R35 ;  /* 0x0000002312237220 */ /* 0x000fe40000410000 */
[----:B------:R-:W-:Y:S02]  /*26a0*/  FMUL.FTZ R37, R5, R38 ;  /* 0x0000002605257220 */ /* 0x000fe40000410000 */
[----:B------:R-:W-:Y:S02]  /*26b0*/  FFMA.FTZ R22, R22, c[0x0][0xd60], R35 ;  /* 0x0003580016167a23 */ /* 0x000fe40000010023 */
[----:B------:R-:W-:-:S02]  /*26c0*/  FMUL.FTZ R35, R38, R37 ;  /* 0x0000002526237220 */ /* 0x000fc40000410000 */
[-C--:B0-----:R-:W-:Y:S02]  /*26d0*/  FMUL.FTZ R17, R20, R36.reuse ;  /* 0x0000002414117220 */ /* 0x081fe40000410000 */
[----:B------:R-:W-:Y:S02]  /*26e0*/  FFMA.FTZ R23, R23, c[0x0][0xd60], R35 ;  /* 0x0003580017177a23 */ /* 0x000fe40000010023 */
[-C--:B------:R-:W-:Y:S02]  /*26f0*/  FMUL.FTZ R19, R21, R36.reuse ;  /* 0x0000002415137220 */ /* 0x080fe40000410000 */
[-C--:B------:R-:W-:Y:S01]  /*2700*/  FMUL.FTZ R37, R22, R36.reuse ;  /* 0x0000002416257220 */ /* 0x080fe20000410000 */
[----:B------:R-:W0:Y:S01]  /*2710*/  MUFU.SQRT R17, R17 ;  /* 0x0000001100117308 */ /* 0x000e220000002000 */
[----:B------:R-:W-:Y:S02]  /*2720*/  FMUL.FTZ R40, R23, R36 ;  /* 0x0000002417287220 */ /* 0x000fe40000410000 */
[----:B------:R-:W-:-:S02]  /*2730*/  FMUL.FTZ R39, R32, c[0x0][0xd64] ;  /* 0x0003590020277a20 */ /* 0x000fc40000410000 */
[----:B------:R-:W-:Y:S02]  /*2740*/  FMUL.FTZ R41, R18, c[0x0][0xd64] ;  /* 0x0003590012297a20 */ /* 0x000fe40000410000 */
[----:B------:R-:W-:Y:S01]  /*2750*/  FMUL.FTZ R43, R38, c[0x0][0xd64] ;  /* 0x00035900262b7a20 */ /* 0x000fe20000410000 */
[----:B------:R-:W2:Y:S01]  /*2760*/  MUFU.SQRT R19, R19 ;  /* 0x0000001300137308 */ /* 0x000ea20000002000 */
[----:B------:R-:W-:Y:S02]  /*2770*/  FFMA.FTZ R13, R13, c[0x0][0xd5c], R39 ;  /* 0x000357000d0d7a23 */ /* 0x000fe40000010027 */
[----:B------:R-:W-:Y:S02]  /*2780*/  FFMA.FTZ R14, R14, c[0x0][0xd5c], R41 ;  /* 0x000357000e0e7a23 */ /* 0x000fe40000010029 */
[----:B------:R-:W-:Y:S02]  /*2790*/  FFMA.FTZ R15, R15, c[0x0][0xd5c], R43 ;  /* 0x000357000f0f7a23 */ /* 0x000fe4000001002b */
[----:B-1----:R-:W-:Y:S01]  /*27a0*/  FMUL.FTZ R18, R13, R16 ;  /* 0x000000100d127220 */ /* 0x002fe20000410000 */
[----:B------:R-:W1:Y:S01]  /*27b0*/  MUFU.SQRT R37, R37 ;  /* 0x0000002500257308 */ /* 0x000e620000002000 */
[----:B0-----:R-:W-:-:S02]  /*27c0*/  FADD.FTZ R36, R17, c[0x0][0xd74] ;  /* 0x00035d0011247621 */ /* 0x001fc40000010000 */
[----:B------:R-:W-:-:S05]  /*27d0*/  FMUL.FTZ R32, R14, R16 ;  /* 0x000000100e207220 */ /* 0x000fca0000410000 */
        /* <DEDUP_REMOVED lines=16> */
.L_x_72:
[----:B------:R-:W0:Y:S01]  /*28e0*/  F2F.F16.F32 R34, R17 ;  /* 0x0000001100227304 */ /* 0x000e220000200800 */
[----:B------:R-:W-:-:S07]  /*28f0*/  IADD3 R33, R33, c[0x0][0x0], RZ ;  /* 0x0000000021217a10 */ /* 0x000fce0007ffe0ff */
[----:B------:R-:W-:Y:S08]  /*2900*/  F2F.F16.F32 R32, R18 ;  /* 0x0000001200207304 */ /* 0x000ff00000200800 */
[----:B------:R-:W1:Y:S01]  /*2910*/  F2F.F16.F32 R39, R19 ;  /* 0x0000001300277304 */ /* 0x000e620000200800 */
[----:B0-----:R-:W-:-:S07]  /*2920*/  IMAD.WIDE.U32 R34, R34, 0x10000, RZ ;  /* 0x0001000022227825 */ /* 0x001fce00078e00ff */
[----:B------:R-:W0:Y:S01]  /*2930*/  F2F.F16.F32 R37, R16 ;  /* 0x0000001000257304 */ /* 0x000e220000200800 */
        /* <DEDUP_REMOVED lines=11> */
        .type           $_Z25multi_tensor_apply_kernelI18TensorListMetadataILi4EE17LAMBStage1FunctorIN3c104HalfEfEJfffPiif10adamMode_tfPfS8_S8_S8_EEvlPViT_T0_DpT1_$__internal_accurate_pow,@function
        .size           $_Z25multi_tensor_apply_kernelI18TensorListMetadataILi4EE17LAMBStage1FunctorIN3c104HalfEfEJfffPiif10adamMode_tfPfS8_S8_S8_EEvlPViT_T0_DpT1_$__internal_accurate_pow,(.L_x_135 - $_Z25multi_tensor_apply_kernelI18TensorListMetadataILi4EE17LAMBStage1FunctorIN3c104HalfEfEJfffPiif10adamMode_tfPfS8_S8_S8_EEvlPViT_T0_DpT1_$__internal_accurate_pow)
$_Z25multi_tensor_apply_kernelI18TensorListMetadataILi4EE17LAMBStage1FunctorIN3c104HalfEfEJfffPiif10adamMode_tfPfS8_S8_S8_EEvlPViT_T0_DpT1_$__internal_accurate_pow:
[----:B------:R-:W-:Y:S01]  /*29f0*/  SHF.R.U32.HI R13, RZ, 0x14, R7 ;  /* 0x00000014ff0d7819 */ /* 0x000fe20000011607 */
[----:B------:R-:W-:Y:S01]  /*2a00*/  HFMA2.MMA R23, -RZ, RZ, 1.671875, -24560 ;  /* 0x3eb0f5ffff177435 */ /* 0x000fe200000001ff */
[----:B------:R-:W-:-:S02]  /*2a10*/  MOV R6, R16 ;  /* 0x0000001000067202 */ /* 0x000fc40000000f00 */
[----:B------:R-:W-:Y:S02]  /*2a20*/  ISETP.NE.AND P1, PT, R13, RZ, PT ;  /* 0x000000ff0d00720c */ /* 0x000fe40003f25270 */
[----:B------:R-:W-:Y:S02]  /*2a30*/  MOV R18, RZ ;  /* 0x000000ff00127202 */ /* 0x000fe40000000f00 */
[----:B------:R-:W-:-:S09]  /*2a40*/  MOV R22, 0x7d2cafe2 ;  /* 0x7d2cafe200167802 */ /* 0x000fd20000000f00 */
[----:B------:R0:W1:Y:S02]  /*2a50*/  @!P1 DMUL R26, R6, 1.80143985094819840000e+16 ;  /* 0x43500000061a9828 */ /* 0x0000640000000000 */
[----:B0-----:R-:W-:-:S08]  /*2a60*/  IMAD.MOV.U32 R6, RZ, RZ, R7 ;  /* 0x000000ffff067224 */ /* 0x001fd000078e0007 */
[----:B-1----:R-:W-:Y:S02]  /*2a70*/  @!P1 MOV R6, R27 ;  /* 0x0000001b00069202 */ /* 0x002fe40000000f00 */
[----:B------:R-:W-:Y:S02]  /*2a80*/  @!P1 MOV R16, R26 ;  /* 0x0000001a00109202 */ /* 0x000fe40000000f00 */
[----:B------:R-:W-:Y:S02]  /*2a90*/  LOP3.LUT R6, R6, 0x800fffff, RZ, 0xc0, !PT ;  /* 0x800fffff06067812 */ /* 0x000fe400078ec0ff */
[----:B------:R-:W-:Y:S02]  /*2aa0*/  @!P1 LEA.HI R13, R27, 0xffffffca, RZ, 0xc ;  /* 0xffffffca1b0d9811 */ /* 0x000fe400078f60ff */
        /* <DEDUP_REMOVED lines=53> */
[----:B0-----:R-:W-:Y:S02]  /*2e00*/  LOP3.LUT R16, R20, 0x80000000, RZ, 0x3c, !PT ;  /* 0x8000000014107812 */ /* 0x001fe400078e3cff */
[----:B------:R-:W-:-:S02]  /*2e10*/  MOV R17, 0x43300000 ;  /* 0x4330000000117802 */ /* 0x000fc40000000f00 */
        /* <DEDUP_REMOVED lines=24> */
[----:B0-----:R-:W-:Y:S01]  /*2fa0*/  IMAD.MOV.U32 R16, RZ, RZ, 0x652b82fe ;  /* 0x652b82feff107424 */ /* 0x001fe200078e00ff */
[----:B------:R-:W-:-:S03]  /*2fb0*/  MOV R17, 0x3ff71547 ;  /* 0x3ff7154700117802 */ /* 0x000fc60000000f00 */
        /* <DEDUP_REMOVED lines=17> */
[----:B0-----:R-:W-:Y:S02]  /*30d0*/  LEA R19, R16, R21, 0x14 ;  /* 0x0000001510137211 */ /* 0x001fe400078ea0ff */
        /* <DEDUP_REMOVED lines=16> */
.L_x_74:
[----:B-1----:R-:W-:-:S04]  /*31e0*/  DSETP.NEU.AND P1, PT, |R18|, +INF , PT ;  /* 0x7ff000001200742a */ /* 0x002fc80003f2d200 */
[----:B------:R-:W1:-:S06]  /*31f0*/  DADD R6, R6, -R14 ;  /* 0x0000000006067229 */ /* 0x000e4c000000080e */
[----:B-1----:R-:W1:-:S06]  /*3200*/  DADD R6, R12, R6 ;  /* 0x000000000c067229 */ /* 0x002e4c0000000006 */
[----:B-1----:R1:W2:Y:S02]  /*3210*/  @P1 DFMA R18, R6, R18, R18 ;  /* 0x000000120612122b */ /* 0x0022a40000000012 */
[----:B-1----:R-:W-:Y:S02]  /*3220*/  MOV R6, R10 ;  /* 0x0000000a00067202 */ /* 0x002fe40000000f00 */
[----:B------:R-:W-:-:S04]  /*3230*/  MOV R7, 0x0 ;  /* 0x0000000000077802 */ /* 0x000fc80000000f00 */
[----:B--2---:R-:W-:Y:S05]  /*3240*/  RET.REL.NODEC R6 `(_Z25multi_tensor_apply_kernelI18TensorListMetadataILi4EE17LAMBStage1FunctorIN3c104HalfEfEJfffPiif10adamMode_tfPfS8_S8_S8_EEvlPViT_T0_DpT1_) ;  /* 0xffffcdb006007950 */ /* 0x004fea0003c3ffff */
.L_x_75:
        /* <DEDUP_REMOVED lines=11> */
.L_x_135:


//--------------------- .text._Z25multi_tensor_apply_kernelI18TensorListMetadataILi4EE17LAMBStage1FunctorIN3c104HalfES4_EJfffPiif10adamMode_tfPfS8_S8_S8_EEvlPViT_T0_DpT1_ --------------------------
	.section	.text._Z25multi_tensor_apply_kernelI18TensorListMetadataILi4EE17LAMBStage1FunctorIN3c104HalfES4_EJfffPiif10adamMode_tfPfS8_S8_S8_EEvlPViT_T0_DpT1_,"ax",@progbits
	.sectioninfo	@"SHI_REGISTERS=48"
	.align	128
        .global         _Z25multi_tensor_apply_kernelI18TensorListMetadataILi4EE17LAMBStage1FunctorIN3c104HalfES4_EJfffPiif10adamMode_tfPfS8_S8_S8_EEvlPViT_T0_DpT1_
        .type           _Z25multi_tensor_apply_kernelI18TensorListMetadataILi4EE17LAMBStage1FunctorIN3c104HalfES4_EJfffPiif10adamMode_tfPfS8_S8_S8_EEvlPViT_T0_DpT1_,@function
        .size           _Z25multi_tensor_apply_kernelI18TensorListMetadataILi4EE17LAMBStage1FunctorIN3c104HalfES4_EJfffPiif10adamMode_tfPfS8_S8_S8_EEvlPViT_T0_DpT1_,(.L_x_136 - _Z25multi_tensor_apply_kernelI18TensorListMetadataILi4EE17LAMBStage1FunctorIN3c104HalfES4_EJfffPiif10adamMode_tfPfS8_S8_S8_EEvlPViT_T0_DpT1_)
        .other          _Z25multi_tensor_apply_kernelI18TensorListMetadataILi4EE17LAMBStage1FunctorIN3c104HalfES4_EJfffPiif10adamMode_tfPfS8_S8_S8_EEvlPViT_T0_DpT1_,@"STO_CUDA_ENTRY STV_DEFAULT"
_Z25multi_tensor_apply_kernelI18TensorListMetadataILi4EE17LAMBStage1FunctorIN3c104HalfES4_EJfffPiif10adamMode_tfPfS8_S8_S8_EEvlPViT_T0_DpT1_:
.text._Z25multi_tensor_apply_kernelI18TensorListMetadataILi4EE17LAMBStage1FunctorIN3c104HalfES4_EJfffPiif10adamMode_tfPfS8_S8_S8_EEvlPViT_T0_DpT1_:
        /* <DEDUP_REMOVED lines=11> */
[----:B------:R-:W-:-:S12]  /*00b0*/  IMAD.MOV.U32 R0, RZ, RZ, 0x3f800000 ;  /* 0x3f800000ff007424 */ /* 0x000fd800078e00ff */
[----:B------:R-:W-:Y:S05]  /*00c0*/  @P0 BRA `(.L_x_76) ;  /* 0x0000098000000947 */ /* 0x000fea0003800000 */
[----:B------:R-:W-:Y:S02]  /*00d0*/  MOV R8, c[0x0][0xd68] ;  /* 0x00035a0000087a02 */ /* 0x000fe40000000f00 */
[----:B------:R-:W-:-:S05]  /*00e0*/  MOV R9, c[0x0][0xd6c] ;  /* 0x00035b0000097a02 */ /* 0x000fca0000000f00 */
[----:B------:R-:W2:Y:S01]  /*00f0*/  LDG.E R8, [R8.64] ;  /* 0x0000000408087981 */ /* 0x000ea2000c1e1900 */
[----:B------:R-:W-:-:S04]  /*0100*/  IMAD.MOV.U32 R6, RZ, RZ, 0x3f800000 ;  /* 0x3f800000ff067424 */ /* 0x000fc800078e00ff */
[----:B------:R-:W-:-:S04]  /*0110*/  FMUL.FTZ R6, R6, c[0x0][0xd5c] ;  /* 0x0003570006067a20 */ /* 0x000fc80000410000 */
[----:B------:R-:W0:Y:S02]  /*0120*/  F2F.F64.F32 R2, R6 ;  /* 0x0000000600027310 */ /* 0x000e240000201800 */
[----:B0-----:R-:W0:-:S10]  /*0130*/  DADD R2, -RZ, |R2| ;  /* 0x00000000ff027229 */ /* 0x001e140000000502 */
[----:B0-----:R-:W-:Y:S01]  /*0140*/  MOV R16, R2 ;  /* 0x0000000200107202 */ /* 0x001fe20000000f00 */
[----:B--2---:R-:W0:Y:S02]  /*0150*/  I2F.F64 R4, R8 ;  /* 0x0000000800047312 */ /* 0x004e240000201c00 */
[----:B0-----:R-:W-:Y:S02]  /*0160*/  LOP3.LUT R7, R5, 0x7ff00000, RZ, 0xc0, !PT ;  /* 0x7ff0000005077812 */ /* 0x001fe400078ec0ff */
[----:B------:R-:W-:Y:S02]  /*0170*/  MOV R12, R4 ;  /* 0x00000004000c7202 */ /* 0x000fe40000000f00 */
[----:B------:R-:W-:Y:S02]  /*0180*/  LEA.HI R7, R7, 0xfffffc0c, RZ, 0xc ;  /* 0xfffffc0c07077811 */ /* 0x000fe400078f60ff */
[----:B------:R-:W-:Y:S02]  /*0190*/  MOV R9, R5 ;  /* 0x0000000500097202 */ /* 0x000fe40000000f00 */
[----:B------:R-:W-:-:S02]  /*01a0*/  SHF.L.U32 R10, R4, R7, RZ ;  /* 0x00000007040a7219 */ /* 0x000fc400000006ff */
[----:B------:R-:W-:Y:S02]  /*01b0*/  SHF.L.U64.HI R7, R4, R7, R5 ;  /* 0x0000000704077219 */ /* 0x000fe40000010205 */
[----:B------:R-:W-:Y:S02]  /*01c0*/  ISETP.NE.U32.AND P0, PT, R10, RZ, PT ;  /* 0x000000ff0a00720c */ /* 0x000fe40003f05070 */
[----:B------:R-:W-:Y:S02]  /*01d0*/  MOV R10, 0x220 ;  /* 0x00000220000a7802 */ /* 0x000fe40000000f00 */
[----:B------:R-:W-:Y:S02]  /*01e0*/  ISETP.NE.AND.EX P0, PT, R7, -0x80000000, PT, P0 ;  /* 0x800000000700780c */ /* 0x000fe40003f05300 */
[----:B------:R-:W-:Y:S02]  /*01f0*/  MOV R7, R3 ;  /* 0x0000000300077202 */ /* 0x000fe40000000f00 */
[----:B------:R-:W-:-:S04]  /*0200*/  SEL R11, RZ, 0x1, P0 ;  /* 0x00000001ff0b7807 */ /* 0x000fc80000000000 */
[----:B------:R-:W-:Y:S05]  /*0210*/  CALL.REL.NOINC `($_Z25multi_tensor_apply_kernelI18TensorListMetadataILi4EE17LAMBStage1FunctorIN3c104HalfES4_EJfffPiif10adamMode_tfPfS8_S8_S8_EEvlPViT_T0_DpT1_$__internal_accurate_pow) ;  /* 0x00002d9000007944 */ /* 0x000fea0003c00000 */
[----:B------:R-:W-:Y:S01]  /*0220*/  IMAD.MOV.U32 R10, RZ, RZ, 0x3f800000 ;  /* 0x3f800000ff0a7424 */ /* 0x000fe200078e00ff */
[----:B------:R-:W-:-:S02]  /*0230*/  FSETP.NEU.FTZ.AND P1, PT, RZ, c[0x0][0xd5c], PT ;  /* 0x00035700ff007a0b */ /* 0x000fc40003f3d000 */
        /* <DEDUP_REMOVED lines=17> */
[----:B------:R-:W-:Y:S01]  /*0350*/  IMAD.MOV.U32 R2, RZ, RZ, 0x0 ;  /* 0x00000000ff027424 */ /* 0x000fe200078e00ff */
[----:B------:R-:W-:Y:S01]  /*0360*/  MOV R3, 0xfff80000 ;  /* 0xfff8000000037802 */ /* 0x000fe20000000f00 */
[----:B------:R-:W-:Y:S05]  /*0370*/  BRA `(.L_x_78) ;  /* 0x0000005000007947 */ /* 0x000fea0003800000 */
.L_x_77:
[----:B------:R-:W-:Y:S01]  /*0380*/  ISETP.GE.AND P2, PT, R5, RZ, PT ;  /* 0x000000ff0500720c */ /* 0x000fe20003f46270 */
[----:B------:R-:W2:Y:S01]  /*0390*/  DSETP.NEU.AND P1, PT, |R4|, 0.5, !P0 ;  /* 0x3fe000000400742a */ /* 0x000ea2000472d200 */
[----:B------:R-:W-:-:S05]  /*03a0*/  MOV R2, RZ ;  /* 0x000000ff00027202 */ /* 0x000fca0000000f00 */
[----:B-12---:R-:W-:-:S06]  /*03b0*/  SEL R3, R13, RZ, P1 ;  /* 0x000000ff0d037207 */ /* 0x006fcc0000800000 */
[----:B------:R-:W-:Y:S02]  /*03c0*/  @!P2 LOP3.LUT R3, R3, 0x7ff00000, RZ, 0xfc, !PT ;  /* 0x7ff000000303a812 */ /* 0x000fe400078efcff */
.L_x_78:
        /* <DEDUP_REMOVED lines=17> */
.L_x_81:
        /* <DEDUP_REMOVED lines=10> */
.L_x_80:
[----:B------:R1:W2:-:S04]  /*0580*/  DADD R2, R4, R12 ;  /* 0x0000000004027229 */ /* 0x000288000000000c */
.L_x_79:
[----:B------:R-:W-:Y:S01]  /*0590*/  FMUL.FTZ R10, R10, c[0x0][0xd60] ;  /* 0x000358000a0a7a20 */ /* 0x000fe20000410000 */
[----:B------:R-:W-:Y:S01]  /*05a0*/  MOV R9, R5 ;  /* 0x0000000500097202 */ /* 0x000fe20000000f00 */
[----:B-1----:R-:W-:Y:S02]  /*05b0*/  IMAD.MOV.U32 R12, RZ, RZ, R4 ;  /* 0x000000ffff0c7224 */ /* 0x002fe400078e0004 */
[----:B------:R1:W3:Y:S02]  /*05c0*/  F2F.F64.F32 R6, R10 ;  /* 0x0000000a00067310 */ /* 0x0002e40000201800 */
[----:B-1----:R-:W-:Y:S01]  /*05d0*/  MOV R10, 0x610 ;  /* 0x00000610000a7802 */ /* 0x002fe20000000f00 */
[----:B---3--:R-:W1:-:S10]  /*05e0*/  DADD R6, -RZ, |R6| ;  /* 0x00000000ff067229 */ /* 0x008e540000000506 */
[----:B01----:R-:W-:Y:S02]  /*05f0*/  MOV R16, R6 ;  /* 0x0000000600107202 */ /* 0x003fe40000000f00 */
[----:B--2---:R-:W-:Y:S05]  /*0600*/  CALL.REL.NOINC `($_Z25multi_tensor_apply_kernelI18TensorListMetadataILi4EE17LAMBStage1FunctorIN3c104HalfES4_EJfffPiif10adamMode_tfPfS8_S8_S8_EEvlPViT_T0_DpT1_$__internal_accurate_pow) ;  /* 0x000029a000007944 */ /* 0x004fea0003c00000 */
[----:B------:R-:W-:Y:S01]  /*0610*/  MOV R9, 0x3f800000 ;  /* 0x3f80000000097802 */ /* 0x000fe20000000f00 */
[----:B------:R-:W-:Y:S01]  /*0620*/  IMAD.MOV.U32 R7, RZ, RZ, R19 ;  /* 0x000000ffff077224 */ /* 0x000fe200078e0013 */
[----:B------:R-:W-:Y:S02]  /*0630*/  FSETP.NEU.FTZ.AND P1, PT, RZ, c[0x0][0xd60], PT ;  /* 0x00035800ff007a0b */ /* 0x000fe40003f3d000 */
[----:B------:R-:W-:Y:S01]  /*0640*/  MOV R6, R18 ;  /* 0x0000001200067202 */ /* 0x000fe20000000f00 */
[----:B------:R-:W-:-:S06]  /*0650*/  FMUL.FTZ R14, R9, c[0x0][0xd60] ;  /* 0x00035800090e7a20 */ /* 0x000fcc0000410000 */
        /* <DEDUP_REMOVED lines=14> */
.L_x_82:
[----:B------:R-:W-:Y:S01]  /*0740*/  ISETP.GE.AND P1, PT, R5, RZ, PT ;  /* 0x000000ff0500720c */ /* 0x000fe20003f26270 */
[----:B------:R-:W2:Y:S01]  /*0750*/  DSETP.NEU.AND P0, PT, |R4|, 0.5, !P0 ;  /* 0x3fe000000400742a */ /* 0x000ea2000470d200 */
[----:B------:R-:W-:-:S05]  /*0760*/  MOV R6, RZ ;  /* 0x000000ff00067202 */ /* 0x000fca0000000f00 */
[----:B-12---:R-:W-:Y:S02]  /*0770*/  SEL R7, R15, RZ, P0 ;  /* 0x000000ff0f077207 */ /* 0x006fe40000000000 */
[----:B------:R-:W-:-:S04]  /*0780*/  SEL R11, RZ, 0x1, !P0 ;  /* 0x00000001ff0b7807 */ /* 0x000fc80004000000 */
[----:B------:R-:W-:Y:S02]  /*0790*/  @!P1 LOP3.LUT R7, R7, 0x7ff00000, RZ, 0xfc, !PT ;  /* 0x7ff0000007079812 */ /* 0x000fe400078efcff */
.L_x_83:
        /* <DEDUP_REMOVED lines=17> */
.L_x_86:
        /* <DEDUP_REMOVED lines=11> */
.L_x_85:
[----:B------:R1:W2:-:S06]  /*0960*/  DADD R6, R4, R14 ;  /* 0x0000000004067229 */ /* 0x00028c000000000e */
.L_x_84:
[----:B--2---:R-:W2:Y:S01]  /*0970*/  DADD R6, -R6, 1 ;  /* 0x3ff0000006067429 */ /* 0x004ea20000000100 */
[C---:B------:R-:W-:Y:S02]  /*0980*/  FSETP.NEU.FTZ.AND P0, PT, R9.reuse, c[0x0][0xd60], PT ;  /* 0x0003580009007a0b */ /* 0x040fe40003f1d000 */
[----:B------:R-:W-:Y:S01]  /*0990*/  FSETP.NEU.FTZ.AND P1, PT, R9, c[0x0][0xd5c], PT ;  /* 0x0003570009007a0b */ /* 0x000fe20003f3d000 */
[----:B------:R-:W3:Y:S01]  /*09a0*/  DADD R2, -R2, 1 ;  /* 0x3ff0000002027429 */ /* 0x000ee20000000100 */
[C---:B------:R-:W-:Y:S01]  /*09b0*/  ISETP.EQ.OR P0, PT, R8.reuse, RZ, !P0 ;  /* 0x000000ff0800720c */ /* 0x040fe20004702670 */
[----:B--2---:R-:W2:Y:S01]  /*09c0*/  F2F.F32.F64 R31, R6 ;  /* 0x00000006001f7310 */ /* 0x004ea20000301000 */
[----:B------:R-:W-:Y:S01]  /*09d0*/  ISETP.EQ.OR P1, PT, R8, RZ, !P1 ;  /* 0x000000ff0800720c */ /* 0x000fe20004f22670 */
[----:B------:R-:W2:-:S04]  /*09e0*/  DSETP.GEU.AND P2, PT, |R6|, c[0x2][0x0], PT ;  /* 0x008000000600762a */ /* 0x000e880003f4e200 */
[----:B---3--:R-:W3:Y:S02]  /*09f0*/  DSETP.GEU.AND P3, PT, |R2|, c[0x2][0x0], PT ;  /* 0x008000000200762a */ /* 0x008ee40003f6e200 */
[----:B------:R-:W3:Y:S08]  /*0a00*/  F2F.F32.F64 R30, R2 ;  /* 0x00000002001e7310 */ /* 0x000ef00000301000 */
[----:B--2---:R-:W-:-:S05]  /*0a10*/  @!P2 FMUL R31, R31, 1.175494350822287508e-38 ;  /* 0x008000001f1fa820 */ /* 0x004fca0000400000 */
[----:B------:R-:W-:Y:S01]  /*0a20*/  FSEL R31, R31, RZ, !P0 ;  /* 0x000000ff1f1f7208 */ /* 0x000fe20004000000 */
[----:B---3--:R-:W-:-:S05]  /*0a30*/  @!P3 FMUL R30, R30, 1.175494350822287508e-38 ;  /* 0x008000001e1eb820 */ /* 0x008fca0000400000 */
[----:B------:R-:W-:Y:S02]  /*0a40*/  FSEL R30, R30, RZ, !P1 ;  /* 0x000000ff1e1e7208 */ /* 0x000fe40004800000 */
.L_x_76:
[----:B------:R-:W-:Y:S02]  /*0a50*/  MOV R2, c[0x0][0xd88] ;  /* 0x0003620000027a02 */ /* 0x000fe40000000f00 */
[----:B------:R-:W-:Y:S02]  /*0a60*/  MOV R3, c[0x0][0xd8c] ;  /* 0x0003630000037a02 */ /* 0x000fe40000000f00 */
[----:B-1----:R-:W-:Y:S02]  /*0a70*/  MOV R4, c[0x0][0xd80] ;  /* 0x0003600000047a02 */ /* 0x002fe40000000f00 */
[----:B------:R-:W-:Y:S01]  /*0a80*/  MOV R5, c[0x0][0xd84] ;  /* 0x0003610000057a02 */ /* 0x000fe20000000f00 */
[----:B------:R1:W2:Y:S04]  /*0a90*/  LDG.E R12, [R2.64] ;  /* 0x00000004020c7981 */ /* 0x0002a8000c1e1900 */
[----:B------:R3:W2:Y:S01]  /*0aa0*/  LDG.E R13, [R4.64] ;  /* 0x00000004040d7981 */ /* 0x0006a2000c1e1900 */
[----:B------:R-:W-:Y:S01]  /*0ab0*/  IMAD.MOV.U32 R7, RZ, RZ, 0x4 ;  /* 0x00000004ff077424 */ /* 0x000fe200078e00ff */
[----:B------:R-:W-:-:S02]  /*0ac0*/  MOV R11, 0x8 ;  /* 0x00000008000b7802 */ /* 0x000fc40000000f00 */
[----:B------:R-:W4:Y:S02]  /*0ad0*/  S2R R14, SR_CTAID.X ;  /* 0x00000000000e7919 */ /* 0x000f240000002500 */
[----:B----4-:R-:W4:Y:S01]  /*0ae0*/  LDC.U8 R6, c[0x0][R14+0x710] ;  /* 0x0001c4000e067b82 */ /* 0x010f220000000000 */
[----:B------:R-:W-:-:S07]  /*0af0*/  IMAD R10, R14, R7, c[0x2][0x8] ;  /* 0x008002000e0a7624 */ /* 0x000fce00078e0207 */
[----:B------:R-:W5:Y:S01]  /*0b00*/  LDC R10, c[0x0][R10+0x840] ;  /* 0x000210000a0a7b82 */ /* 0x000f620000000800 */
[----:B----4-:R-:W-:-:S07]  /*0b10*/  IMAD R11, R6, R11, c[0x2][0x8] ;  /* 0x00800200060b7624 */ /* 0x010fce00078e020b */
[----:B------:R-:W4:Y:S01]  /*0b20*/  LDC R32, c[0x0][R11+0x5e0] ;  /* 0x000178000b207b82 */ /* 0x000f220000000800 */
[----:B-----5:R-:W-:-:S07]  /*0b30*/  IMAD R15, R10, c[0x0][0x160], RZ ;  /* 0x000058000a0f7a24 */ /* 0x020fce00078e02ff */
[----:B------:R-:W5:Y:S08]  /*0b40*/  LDC.64 R8, c[0x0][R11+0x160] ;  /* 0x000058000b087b82 */ /* 0x000f700000000a00 */
[----:B------:R-:W0:Y:S01]  /*0b50*/  LDC.64 R6, c[0x0][R11+0x280] ;  /* 0x0000a0000b067b82 */ /* 0x000e220000000a00 */
[----:B----4-:R-:W-:-:S07]  /*0b60*/  IADD3 R32, R32, -R15, RZ ;  /* 0x8000000f20207210 */ /* 0x010fce0007ffe0ff */
[----:B---3--:R-:W3:Y:S01]  /*0b70*/  LDC.64 R4, c[0x0][R11+0x3a0] ;  /* 0x0000e8000b047b82 */ /* 0x008ee20000000a00 */
[----:B------:R-:W-:Y:S01]  /*0b80*/  LOP3.LUT R10, R32, c[0x0][0x160], RZ, 0xfc, !PT ;  /* 0x00005800200a7a12 */ /* 0x000fe200078efcff */
[----:B-----5:R-:W-:-:S06]  /*0b90*/  IMAD.WIDE R8, R15, 0x2, R8 ;  /* 0x000000020f087825 */ /* 0x020fcc00078e0208 */
[----:B-1----:R-:W1:Y:S01]  /*0ba0*/  LDC.64 R2, c[0x0][R11+0x4c0] ;  /* 0x000130000b027b82 */ /* 0x002e620000000a00 */
[----:B------:R-:W-:Y:S02]  /*0bb0*/  LOP3.LUT P0, RZ, R10, 0x3, RZ, 0xc0, !PT ;  /* 0x000000030aff7812 */ /* 0x000fe4000780c0ff */
[----:B------:R-:W-:Y:S01]  /*0bc0*/  LOP3.LUT P1, RZ, R8, 0x7, RZ, 0xc0, !PT ;  /* 0x0000000708ff7812 */ /* 0x000fe2000782c0ff */
[----:B0-----:R-:W-:-:S03]  /*0bd0*/  IMAD.WIDE R6, R15, 0x2, R6 ;  /* 0x000000020f067825 */ /* 0x001fc600078e0206 */
[----:B------:R-:W-:Y:S01]  /*0be0*/  PLOP3.LUT P0, PT, P0, P1, PT, 0xa8, 0x0 ;  /* 0x000000000000781c */ /* 0x000fe20000703570 */
[----:B---3--:R-:W-:-:S04]  /*0bf0*/  IMAD.WIDE R4, R15, 0x2, R4 ;  /* 0x000000020f047825 */ /* 0x008fc800078e0204 */
[----:B-1----:R-:W-:Y:S01]  /*0c00*/  IMAD.WIDE R2, R15, 0x2, R2 ;  /* 0x000000020f027825 */ /* 0x002fe200078e0202 */
        /* <DEDUP_REMOVED lines=9> */
.L_x_87:
[----:B------:R-:W-:-:S04]  /*0ca0*/  MOV R10, 0x1 ;  /* 0x00000001000a7802 */ /* 0x000fc80000000f00 */
[----:B------:R-:W-:-:S04]  /*0cb0*/  ISETP.LE.AND P0, PT, R10, c[0x0][0x160], PT ;  /* 0x000058000a007a0c */ /* 0x000fc80003f03270 */
[----:B------:R-:W-:-:S13]  /*0cc0*/  ISETP.LT.OR P0, PT, R32, 0x1, !P0 ;  /* 0x000000012000780c */ /* 0x000fda0004701670 */
[----:B------:R-:W-:Y:S05]  /*0cd0*/  @P0 EXIT ;  /* 0x000000000000094d */ /* 0x000fea0003800000 */
[----:B------:R-:W0:Y:S01]  /*0ce0*/  S2R R33, SR_TID.X ;  /* 0x0000000000217919 */ /* 0x000e220000002100 */
[----:B------:R-:W-:Y:S01]  /*0cf0*/  MOV R35, c[0x0][0xd60] ;  /* 0x0003580000237a02 */ /* 0x000fe20000000f00 */
[----:B------:R-:W-:Y:S01]  /*0d00*/  IMAD.MOV.U32 R34, RZ, RZ, RZ ;  /* 0x000000ffff227224 */ /* 0x000fe200078e00ff */
[----:B------:R-:W-:-:S03]  /*0d10*/  FSETP.NEU.FTZ.AND P3, PT, RZ, c[0x0][0xd7c], PT ;  /* 0x00035f00ff007a0b */ /* 0x000fc60003f7d000 */
[----:B------:R-:W-:Y:S02]  /*0d20*/  FADD.FTZ R35, -R35, 1 ;  /* 0x3f80000023237421 */ /* 0x000fe40000010100 */
.L_x_102:
[----:B0-----:R-:W-:Y:S01]  /*0d30*/  IADD3 R37, R33, R34, RZ ;  /* 0x0000002221257210 */ /* 0x001fe20007ffe0ff */
[----:B------:R-:W-:Y:S01]  /*0d40*/  BSSY B0, `(.L_x_89) ;  /* 0x0000099000007945 */ /* 0x000fe20003800000 */
[----:B------:R-:W-:Y:S02]  /*0d50*/  HFMA2.MMA R36, -RZ, RZ, 0, 0 ;  /* 0x00000000ff247435 */ /* 0x000fe400000001ff */
[----:B------:R-:W-:-:S04]  /*0d60*/  ISETP.GE.AND P0, PT, R37, c[0x0][0x160], PT ;  /* 0x0000580025007a0c */ /* 0x000fc80003f06270 */
[----:B------:R-:W-:Y:S01]  /*0d70*/  ISETP.LT.AND P0, PT, R37, R32, !P0 ;  /* 0x000000202500720c */ /* 0x000fe20004701270 */
[----:B------:R-:W-:Y:S11]  /*0d80*/  @!P3 BRA `(.L_x_90) ;  /* 0x000005100000b947 */ /* 0x000ff60003800000 */
[C---:B------:R-:W-:Y:S01]  /*0d90*/  IADD3 R39, R37.reuse, c[0x0][0x0], RZ ;  /* 0x0000000025277a10 */ /* 0x040fe20007ffe0ff */
[----:B------:R-:W-:-:S03]  /*0da0*/  @P0 IMAD.WIDE R20, R37, 0x2, R8 ;  /* 0x0000000225140825 */ /* 0x000fc600078e0208 */
[C---:B------:R-:W-:Y:S02]  /*0db0*/  IADD3 R41, R39.reuse, c[0x0][0x0], RZ ;  /* 0x0000000027297a10 */ /* 0x040fe40007ffe0ff */
[----:B------:R-:W-:Y:S01]  /*0dc0*/  ISETP.GE.AND P1, PT, R39, c[0x0][0x160], PT ;  /* 0x0000580027007a0c */ /* 0x000fe20003f26270 */
[----:B------:R0:W2:Y:S01]  /*0dd0*/  @P0 LDG.E.U16 R40, [R20.64] ;  /* 0x0000000414280981 */ /* 0x0000a2000c1e1500 */
[----:B------:R-:W-:Y:S02]  /*0de0*/  ISETP.GE.AND P2, PT, R41, c[0x0][0x160], PT ;  /* 0x0000580029007a0c */ /* 0x000fe40003f46270 */
[----:B------:R-:W-:Y:S02]  /*0df0*/  MOV R10, c[0x0][0xd98] ;  /* 0x00036600000a7a02 */ /* 0x000fe40000000f00 */
[----:B------:R-:W-:Y:S02]  /*0e00*/  MOV R11, c[0x0][0xd9c] ;  /* 0x00036700000b7a02 */ /* 0x000fe40000000f00 */
[----:B------:R-:W-:-:S02]  /*0e10*/  ISETP.GE.OR P1, PT, R39, R32, P1 ;  /* 0x000000202700720c */ /* 0x000fc40000f26670 */
[----:B------:R-:W-:Y:S01]  /*0e20*/  ISETP.GE.OR P2, PT, R41, R32, P2 ;  /* 0x000000202900720c */ /* 0x000fe20001746670 */
[----:B------:R-:W3:Y:S01]  /*0e30*/  @P0 LDG.E R38, [R10.64] ;  /* 0x000000040a260981 */ /* 0x000ee2000c1e1900 */
[----:B------:R-:W-:-:S04]  /*0e40*/  @P0 IMAD.WIDE R12, R37, 0x2, R6 ;  /* 0x00000002250c0825 */ /* 0x000fc800078e0206 */
[----:B------:R-:W-:Y:S02]  /*0e50*/  @P0 IMAD.WIDE R14, R37, 0x2, R4 ;  /* 0x00000002250e0825 */ /* 0x000fe400078e0204 */
[----:B------:R1:W4:Y:S03]  /*0e60*/  @P0 LDG.E.U16 R12, [R12.64] ;  /* 0x000000040c0c0981 */ /* 0x000326000c1e1500 */
[--C-:B------:R-:W-:Y:S01]  /*0e70*/  @!P1 IMAD.WIDE R22, R39, 0x2, R8.reuse ;  /* 0x0000000227169825 */ /* 0x100fe200078e0208 */
[----:B------:R5:W4:Y:S03]  /*0e80*/  @P0 LDG.E.U16 R14, [R14.64] ;  /* 0x000000040e0e0981 */ /* 0x000b26000c1e1500 */
[----:B------:R-:W-:Y:S01]  /*0e90*/  @!P2 IMAD.WIDE R24, R41, 0x2, R8 ;  /* 0x000000022918a825 */ /* 0x000fe200078e0208 */
[----:B------:R0:W4:Y:S03]  /*0ea0*/  @!P1 LDG.E.U16 R42, [R22.64] ;  /* 0x00000004162a9981 */ /* 0x000126000c1e1500 */
[----:B------:R-:W-:Y:S01]  /*0eb0*/  @P0 IMAD.WIDE R16, R37, 0x2, R2 ;  /* 0x0000000225100825 */ /* 0x000fe200078e0202 */
[----:B------:R1:W4:Y:S03]  /*0ec0*/  @!P2 LDG.E.U16 R43, [R24.64] ;  /* 0x00000004182ba981 */ /* 0x000326000c1e1500 */
[C---:B------:R-:W-:Y:S01]  /*0ed0*/  @!P1 IMAD.WIDE R18, R39.reuse, 0x2, R6 ;  /* 0x0000000227129825 */ /* 0x040fe200078e0206 */
[----:B------:R-:W4:Y:S03]  /*0ee0*/  @!P1 LDG.E R45, [R10.64] ;  /* 0x000000040a2d9981 */ /* 0x000f26000c1e1900 */
[----:B0-----:R-:W-:Y:S01]  /*0ef0*/  @!P1 IMAD.WIDE R22, R39, 0x2, R2 ;  /* 0x0000000227169825 */ /* 0x001fe200078e0202 */
[----:B------:R0:W4:Y:S03]  /*0f00*/  @P0 LDG.E.U16 R16, [R16.64] ;  /* 0x0000000410100981 */ /* 0x000126000c1e1500 */
[----:B-1----:R-:W-:Y:S01]  /*0f10*/  @!P2 IMAD.WIDE R24, R41, 0x2, R6 ;  /* 0x000000022918a825 */ /* 0x002fe200078e0206 */
[----:B------:R1:W4:Y:S03]  /*0f20*/  @!P1 LDG.E.U16 R18, [R18.64] ;  /* 0x0000000412129981 */ /* 0x000326000c1e1500 */
[--C-:B------:R-:W-:Y:S01]  /*0f30*/  @!P1 IMAD.WIDE R20, R39, 0x2, R4.reuse ;  /* 0x0000000227149825 */ /* 0x100fe200078e0204 */
[----:B------:R0:W4:Y:S03]  /*0f40*/  @!P1 LDG.E.U16 R22, [R22.64] ;  /* 0x0000000416169981 */ /* 0x000126000c1e1500 */
[C---:B------:R-:W-:Y:S01]  /*0f50*/  @!P2 IMAD.WIDE R26, R41.reuse, 0x2, R4 ;  /* 0x00000002291aa825 */ /* 0x040fe200078e0204 */
[----:B------:R-:W4:Y:S03]  /*0f60*/  @!P2 LDG.E.U16 R24, [R24.64] ;  /* 0x000000041818a981 */ /* 0x000f26000c1e1500 */
[----:B------:R-:W-:Y:S01]  /*0f70*/  @!P2 IMAD.WIDE R28, R41, 0x2, R2 ;  /* 0x00000002291ca825 */ /* 0x000fe200078e0202 */
[----:B------:R-:W4:Y:S04]  /*0f80*/  @!P2 LDG.E R44, [R10.64] ;  /* 0x000000040a2ca981 */ /* 0x000f28000c1e1900 */
[----:B------:R2:W4:Y:S04]  /*0f90*/  @!P1 LDG.E.U16 R20, [R20.64] ;  /* 0x0000000414149981 */ /* 0x000528000c1e1500 */
[----:B0-----:R0:W4:Y:S04]  /*0fa0*/  @!P2 LDG.E.U16 R17, [R26.64] ;  /* 0x000000041a11a981 */ /* 0x001128000c1e1500 */
[----:B-1----:R1:W4:Y:S01]  /*0fb0*/  @!P2 LDG.E.U16 R19, [R28.64] ;  /* 0x000000041c13a981 */ /* 0x002322000c1e1500 */
[----:B------:R-:W-:Y:S01]  /*0fc0*/  IMAD.MOV.U32 R13, RZ, RZ, RZ ;  /* 0x000000ffff0d7224 */ /* 0x000fe200078e00ff */
[----:B------:R-:W-:-:S02]  /*0fd0*/  MOV R23, RZ ;  /* 0x000000ff00177202 */ /* 0x000fc40000000f00 */
[----:B-----5:R-:W-:Y:S01]  /*0fe0*/  MOV R15, RZ ;  /* 0x000000ff000f7202 */ /* 0x020fe20000000f00 */
[----:B0-----:R-:W-:Y:S01]  /*0ff0*/  CS2R R26, SRZ ;  /* 0x00000000001a7805 */ /* 0x001fe2000001ff00 */
[----:B-1----:R-:W-:Y:S01]  /*1000*/  CS2R R28, SRZ ;  /* 0x00000000001c7805 */ /* 0x002fe2000001ff00 */
[----:B--2---:R-:W-:-:S05]  /*1010*/  @P0 HADD2.F32 R21, -RZ, R40.H0_H0 ;  /* 0x20000028ff150230 */ /* 0x004fca0000004100 */
[----:B---3--:R-:W-:Y:S01]  /*1020*/  @P0 FMUL.FTZ R13, R38, R21 ;  /* 0x00000015260d0220 */ /* 0x008fe20000410000 */
[----:B------:R-:W-:-:S04]  /*1030*/  IADD3 R21, R41, c[0x0][0x0], RZ ;  /* 0x0000000029157a10 */ /* 0x000fc80007ffe0ff */
[----:B------:R-:W-:-:S04]  /*1040*/  ISETP.GE.AND P4, PT, R21, c[0x0][0x160], PT ;  /* 0x0000580015007a0c */ /* 0x000fc80003f86270 */
[----:B------:R-:W-:Y:S02]  /*1050*/  ISETP.GE.OR P4, PT, R21, R32, P4 ;  /* 0x000000201500720c */ /* 0x000fe40002786670 */
[----:B------:R-:W-:Y:S01]  /*1060*/  MOV R38, RZ ;  /* 0x000000ff00267202 */ /* 0x000fe20000000f00 */
[----:B----4-:R-:W-:Y:S02]  /*1070*/  @P0 HADD2.F32 R38, -RZ, R12.H0_H0 ;  /* 0x2000000cff260230 */ /* 0x010fe40000004100 */
[----:B------:R-:W-:Y:S01]  /*1080*/  @!P1 HADD2.F32 R42, -RZ, R42.H0_H0 ;  /* 0x2000002aff2a9230 */ /* 0x000fe20000004100 */
[----:B------:R-:W-:Y:S01]  /*1090*/  MOV R12, RZ ;  /* 0x000000ff000c7202 */ /* 0x000fe20000000f00 */
[----:B------:R-:W-:Y:S02]  /*10a0*/  @P0 HADD2.F32 R23, -RZ, R14.H0_H0 ;  /* 0x2000000eff170230 */ /* 0x000fe40000004100 */
[----:B------:R-:W-:Y:S01]  /*10b0*/  @!P2 HADD2.F32 R43, -RZ, R43.H0_H0 ;  /* 0x2000002bff2ba230 */ /* 0x000fe20000004100 */
[----:B------:R-:W-:Y:S01]  /*10c0*/  IMAD.MOV.U32 R14, RZ, RZ, RZ ;  /* 0x000000ffff0e7224 */ /* 0x000fe200078e00ff */
[----:B------:R-:W-:Y:S01]  /*10d0*/  MOV R40, RZ ;  /* 0x000000ff00287202 */ /* 0x000fe20000000f00 */
[----:B------:R-:W-:Y:S01]  /*10e0*/  @!P1 FMUL.FTZ R36, R45, R42 ;  /* 0x0000002a2d249220 */ /* 0x000fe20000410000 */
[----:B------:R-:W-:Y:S01]  /*10f0*/  MOV R45, RZ ;  /* 0x000000ff002d7202 */ /* 0x000fe20000000f00 */
[----:B------:R-:W-:-:S02]  /*1100*/  @P0 HADD2.F32 R28, -RZ, R16.H0_H0 ;  /* 0x20000010ff1c0230 */ /* 0x000fc40000004100 */
[----:B------:R-:W-:Y:S02]  /*1110*/  @!P1 HADD2.F32 R27, -RZ, R18.H0_H0 ;  /* 0x20000012ff1b9230 */ /* 0x000fe40000004100 */
[----:B------:R-:W-:Y:S01]  /*1120*/  @!P1 HADD2.F32 R12, -RZ, R22.H0_H0 ;  /* 0x20000016ff0c9230 */ /* 0x000fe20000004100 */
[----:B------:R-:W-:Y:S01]  /*1130*/  MOV R22, RZ ;  /* 0x000000ff00167202 */ /* 0x000fe20000000f00 */
[----:B------:R-:W-:Y:S01]  /*1140*/  @!P2 HADD2.F32 R14, -RZ, R24.H0_H0 ;  /* 0x20000018ff0ea230 */ /* 0x000fe20000004100 */
[----:B------:R-:W-:Y:S01]  /*1150*/  CS2R R24, SRZ ;  /* 0x0000000000187805 */ /* 0x000fe2000001ff00 */
[----:B------:R-:W-:Y:S01]  /*1160*/  @!P2 FMUL.FTZ R15, R44, R43 ;  /* 0x0000002b2c0fa220 */ /* 0x000fe20000410000 */
[----:B------:R-:W-:Y:S02]  /*1170*/  @!P1 HADD2.F32 R26, -RZ, R20.H0_H0 ;  /* 0x20000014ff1a9230 */ /* 0x000fe40000004100 */
[----:B------:R-:W-:Y:S02]  /*1180*/  @!P2 HADD2.F32 R40, -RZ, R17.H0_H0 ;  /* 0x20000011ff28a230 */ /* 0x000fe40000004100 */
[----:B------:R-:W-:Y:S01]  /*1190*/  @!P2 HADD2.F32 R29, -RZ, R19.H0_H0 ;  /* 0x20000013ff1da230 */ /* 0x000fe20000004100 */
[----:B------:R-:W-:Y:S05]  /*11a0*/  @P4 BRA `(.L_x_91) ;  /* 0x0000052000004947 */ /* 0x000fea0003800000 */
[C---:B------:R-:W-:Y:S01]  /*11b0*/  IMAD.WIDE R24, R21.reuse, 0x2, R8 ;  /* 0x0000000215187825 */ /* 0x040fe200078e0208 */
[----:B------:R-:W2:Y:S03]  /*11c0*/  LDG.E R10, [R10.64] ;  /* 0x000000040a0a7981 */ /* 0x000ea6000c1e1900 */
[----:B------:R-:W-:-:S02]  /*11d0*/  IMAD.WIDE R16, R21, 0x2, R6 ;  /* 0x0000000215107825 */ /* 0x000fc400078e0206 */
[----:B------:R-:W3:Y:S02]  /*11e0*/  LDG.E.U16 R24, [R24.64] ;  /* 0x0000000418187981 */ /* 0x000ee4000c1e1500 */
[C---:B------:R-:W-:Y:S02]  /*11f0*/  IMAD.WIDE R18, R21.reuse, 0x2, R4 ;  /* 0x0000000215127825 */ /* 0x040fe400078e0204 */
[----:B------:R-:W4:Y:S02]  /*1200*/  LDG.E.U16 R16, [R16.64] ;  /* 0x0000000410107981 */ /* 0x000f24000c1e1500 */
[----:B------:R-:W-:Y:S02]  /*1210*/  IMAD.WIDE R20, R21, 0x2, R2 ;  /* 0x0000000215147825 */ /* 0x000fe400078e0202 */
[----:B------:R-:W5:Y:S04]  /*1220*/  LDG.E.U16 R18, [R18.64] ;  /* 0x0000000412127981 */ /* 0x000f68000c1e1500 */
[----:B------:R-:W5:Y:S01]  /*1230*/  LDG.E.U16 R20, [R20.64] ;  /* 0x0000000414147981 */ /* 0x000f62000c1e1500 */
[----:B---3--:R-:W-:-:S02]  /*1240*/  HADD2.F32 R45, -RZ, R24.H0_H0 ;  /* 0x20000018ff2d7230 */ /* 0x008fc40000004100 */
[----:B----4-:R-:W-:-:S03]  /*1250*/  HADD2.F32 R22, -RZ, R16.H0_H0 ;  /* 0x20000010ff167230 */ /* 0x010fc60000004100 */
[----:B--2---:R-:W-:Y:S01]  /*1260*/  FMUL.FTZ R45, R10, R45 ;  /* 0x0000002d0a2d7220 */ /* 0x004fe20000410000 */
[----:B-----5:R-:W-:Y:S02]  /*1270*/  HADD2.F32 R24, -RZ, R18.H0_H0 ;  /* 0x20000012ff187230 */ /* 0x020fe40000004100 */
[----:B------:R-:W-:Y:S01]  /*1280*/  HADD2.F32 R25, -RZ, R20.H0_H0 ;  /* 0x20000014ff197230 */ /* 0x000fe20000004100 */
[----:B------:R-:W-:Y:S05]  /*1290*/  BRA `(.L_x_91) ;  /* 0x0000043000007947 */ /* 0x000fea0003800000 */
.L_x_90:
[C---:B------:R-:W-:Y:S01]  /*12a0*/  IADD3 R39, R37.reuse, c[0x0][0x0], RZ ;  /* 0x0000000025277a10 */ /* 0x040fe20007ffe0ff */
[----:B------:R-:W-:-:S03]  /*12b0*/  @P0 IMAD.WIDE R20, R37, 0x2, R8 ;  /* 0x0000000225140825 */ /* 0x000fc600078e0208 */
[C---:B------:R-:W-:Y:S02]  /*12c0*/  IADD3 R15, R39.reuse, c[0x0][0x0], RZ ;  /* 0x00000000270f7a10 */ /* 0x040fe40007ffe0ff */
[----:B------:R-:W-:Y:S01]  /*12d0*/  ISETP.GE.AND P1, PT, R39, c[0x0][0x160], PT ;  /* 0x0000580027007a0c */ /* 0x000fe20003f26270 */
[----:B------:R-:W-:Y:S01]  /*12e0*/  IMAD.MOV.U32 R11, RZ, RZ, c[0x0][0xd9c] ;  /* 0x00036700ff0b7624 */ /* 0x000fe200078e00ff */
[----:B------:R-:W-:Y:S01]  /*12f0*/  IADD3 R45, R15, c[0x0][0x0], RZ ;  /* 0x000000000f2d7a10 */ /* 0x000fe20007ffe0ff */
[----:B------:R-:W-:Y:S01]  /*1300*/  @P0 IMAD.WIDE R26, R37, 0x2, R4 ;  /* 0x00000002251a0825 */ /* 0x000fe200078e0204 */
[----:B------:R-:W-:Y:S01]  /*1310*/  ISETP.GE.AND P4, PT, R15, c[0x0][0x160], PT ;  /* 0x000058000f007a0c */ /* 0x000fe20003f86270 */
[----:B------:R0:W2:Y:S01]  /*1320*/  @P0 LDG.E.U16 R28, [R20.64] ;  /* 0x00000004141c0981 */ /* 0x0000a2000c1e1500 */
[----:B------:R-:W-:Y:S02]  /*1330*/  ISETP.GE.AND P2, PT, R45, c[0x0][0x160], PT ;  /* 0x000058002d007a0c */ /* 0x000fe40003f46270 */
[-C--:B------:R-:W-:Y:S01]  /*1340*/  ISETP.GE.OR P1, PT, R39, R32.reuse, P1 ;  /* 0x000000202700720c */ /* 0x080fe20000f26670 */
[----:B------:R-:W3:Y:S01]  /*1350*/  @P0 LDG.E.U16 R26, [R26.64] ;  /* 0x000000041a1a0981 */ /* 0x000ee2000c1e1500 */
[----:B------:R-:W-:-:S02]  /*1360*/  ISETP.GE.OR P4, PT, R15, R32, P4 ;  /* 0x000000200f00720c */ /* 0x000fc40002786670 */
[----:B------:R-:W-:Y:S02]  /*1370*/  ISETP.GE.OR P2, PT, R45, R32, P2 ;  /* 0x000000202d00720c */ /* 0x000fe40001746670 */
[----:B------:R-:W-:-:S05]  /*1380*/  MOV R10, c[0x0][0xd98] ;  /* 0x00036600000a7a02 */ /* 0x000fca0000000f00 */
[----:B------:R1:W4:Y:S02]  /*1390*/  @P0 LDG.E R38, [R10.64] ;  /* 0x000000040a260981 */ /* 0x000324000c1e1900 */
[--C-:B------:R-:W-:Y:S02]  /*13a0*/  @!P1 IMAD.WIDE R16, R39, 0x2, R8.reuse ;  /* 0x0000000227109825 */ /* 0x100fe400078e0208 */
[----:B------:R1:W5:Y:S02]  /*13b0*/  @!P1 LDG.E R40, [R10.64] ;  /* 0x000000040a289981 */ /* 0x000364000c1e1900 */
[--C-:B------:R-:W-:Y:S02]  /*13c0*/  @!P4 IMAD.WIDE R18, R15, 0x2, R8.reuse ;  /* 0x000000020f12c825 */ /* 0x100fe400078e0208 */
[----:B------:R0:W5:Y:S02]  /*13d0*/  @!P1 LDG.E.U16 R29, [R16.64] ;  /* 0x00000004101d9981 */ /* 0x000164000c1e1500 */
[----:B------:R-:W-:-:S02]  /*13e0*/  @!P2 IMAD.WIDE R24, R45, 0x2, R8 ;  /* 0x000000022d18a825 */ /* 0x000fc400078e0208 */
[----:B------:R0:W5:Y:S02]  /*13f0*/  @!P4 LDG.E.U16 R41, [R18.64] ;  /* 0x000000041229c981 */ /* 0x000164000c1e1500 */
[C---:B------:R-:W-:Y:S02]  /*1400*/  @!P4 IMAD.WIDE R12, R15.reuse, 0x2, R4 ;  /* 0x000000020f0cc825 */ /* 0x040fe400078e0204 */
[----:B------:R0:W5:Y:S02]  /*1410*/  @!P2 LDG.E.U16 R43, [R24.64] ;  /* 0x00000004182ba981 */ /* 0x000164000c1e1500 */
[----:B------:R-:W-:Y:S02]  /*1420*/  @!P4 IMAD.WIDE R14, R15, 0x2, R2 ;  /* 0x000000020f0ec825 */ /* 0x000fe400078e0202 */
[----:B------:R1:W5:Y:S02]  /*1430*/  @!P4 LDG.E.U16 R12, [R12.64] ;  /* 0x000000040c0cc981 */ /* 0x000364000c1e1500 */
[----:B------:R-:W-:-:S02]  /*1440*/  @!P2 IMAD.WIDE R22, R45, 0x2, R4 ;  /* 0x000000022d16a825 */ /* 0x000fc400078e0204 */
[----:B------:R1:W5:Y:S02]  /*1450*/  @!P4 LDG.E R42, [R10.64] ;  /* 0x000000040a2ac981 */ /* 0x000364000c1e1900 */
[----:B0-----:R-:W-:Y:S02]  /*1460*/  @P0 IMAD.WIDE R16, R37, 0x2, R2 ;  /* 0x0000000225100825 */ /* 0x001fe400078e0202 */
[----:B------:R0:W5:Y:S02]  /*1470*/  @!P4 LDG.E.U16 R14, [R14.64] ;  /* 0x000000040e0ec981 */ /* 0x000164000c1e1500 */
[C---:B------:R-:W-:Y:S02]  /*1480*/  @!P1 IMAD.WIDE R18, R39.reuse, 0x2, R4 ;  /* 0x0000000227129825 */ /* 0x040fe400078e0204 */
[----:B------:R1:W5:Y:S02]  /*1490*/  @!P2 LDG.E R44, [R10.64] ;  /* 0x000000040a2ca981 */ /* 0x000364000c1e1900 */
[----:B------:R-:W-:-:S02]  /*14a0*/  @!P1 IMAD.WIDE R20, R39, 0x2, R2 ;  /* 0x0000000227149825 */ /* 0x000fc400078e0202 */
[----:B------:R0:W5:Y:S02]  /*14b0*/  @!P2 LDG.E.U16 R22, [R22.64] ;  /* 0x000000041616a981 */ /* 0x000164000c1e1500 */
[----:B------:R-:W-:Y:S02]  /*14c0*/  @!P2 IMAD.WIDE R24, R45, 0x2, R2 ;  /* 0x000000022d18a825 */ /* 0x000fe400078e0202 */
[----:B------:R-:W5:Y:S04]  /*14d0*/  @P0 LDG.E.U16 R16, [R16.64] ;  /* 0x0000000410100981 */ /* 0x000f68000c1e1500 */
[----:B------:R-:W5:Y:S04]  /*14e0*/  @!P1 LDG.E.U16 R18, [R18.64] ;  /* 0x0000000412129981 */ /* 0x000f68000c1e1500 */
[----:B------:R-:W5:Y:S04]  /*14f0*/  @!P1 LDG.E.U16 R20, [R20.64] ;  /* 0x0000000414149981 */ /* 0x000f68000c1e1500 */
[----:B-1----:R1:W5:Y:S01]  /*1500*/  @!P2 LDG.E.U16 R10, [R24.64] ;  /* 0x00000004180aa981 */ /* 0x002362000c1e1500 */
[----:B0-----:R-:W-:-:S02]  /*1510*/  MOV R23, RZ ;  /* 0x000000ff00177202 */ /* 0x001fc40000000f00 */
[----:B------:R-:W-:Y:S02]  /*1520*/  MOV R13, RZ ;  /* 0x000000ff000d7202 */ /* 0x000fe40000000f00 */
[----:B------:R-:W-:Y:S02]  /*1530*/  MOV R15, RZ ;  /* 0x000000ff000f7202 */ /* 0x000fe40000000f00 */
[----:B------:R-:W-:Y:S01]  /*1540*/  MOV R45, RZ ;  /* 0x000000ff002d7202 */ /* 0x000fe20000000f00 */
[----:B-1----:R-:W-:Y:S01]  /*1550*/  CS2R R24, SRZ ;  /* 0x0000000000187805 */ /* 0x002fe2000001ff00 */
[----:B--2---:R-:W-:Y:S02]  /*1560*/  @P0 HADD2.F32 R11, -RZ, R28.H0_H0 ;  /* 0x2000001cff0b0230 */ /* 0x004fe40000004100 */
[----:B---3--:R-:W-:Y:S01]  /*1570*/  @P0 HADD2.F32 R23, -RZ, R26.H0_H0 ;  /* 0x2000001aff170230 */ /* 0x008fe20000004100 */
[----:B------:R-:W-:Y:S02]  /*1580*/  CS2R R26, SRZ ;  /* 0x00000000001a7805 */ /* 0x000fe4000001ff00 */
[----:B----4-:R-:W-:Y:S01]  /*1590*/  @P0 FMUL.FTZ R13, R38, R11 ;  /* 0x0000000b260d0220 */ /* 0x010fe20000410000 */
[----:B-----5:R-:W-:-:S02]  /*15a0*/  @!P1 HADD2.F32 R29, -RZ, R29.H0_H0 ;  /* 0x2000001dff1d9230 */ /* 0x020fc40000004100 */
[----:B------:R-:W-:-:S03]  /*15b0*/  @!P4 HADD2.F32 R41, -RZ, R41.H0_H0 ;  /* 0x20000029ff29c230 */ /* 0x000fc60000004100 */
[----:B------:R-:W-:Y:S01]  /*15c0*/  @!P1 FMUL.FTZ R36, R29, R40 ;  /* 0x000000281d249220 */ /* 0x000fe20000410000 */
[----:B------:R-:W-:Y:S01]  /*15d0*/  MOV R40, RZ ;  /* 0x000000ff00287202 */ /* 0x000fe20000000f00 */
[----:B------:R-:W-:Y:S01]  /*15e0*/  @!P2 HADD2.F32 R43, -RZ, R43.H0_H0 ;  /* 0x2000002bff2ba230 */ /* 0x000fe20000004100 */
[----:B------:R-:W-:Y:S01]  /*15f0*/  CS2R R28, SRZ ;  /* 0x00000000001c7805 */ /* 0x000fe2000001ff00 */
[----:B------:R-:W-:Y:S01]  /*1600*/  MOV R38, RZ ;  /* 0x000000ff00267202 */ /* 0x000fe20000000f00 */
[----:B------:R-:W-:Y:S01]  /*1610*/  @!P4 HADD2.F32 R40, -RZ, R12.H0_H0 ;  /* 0x2000000cff28c230 */ /* 0x000fe20000004100 */
[----:B------:R-:W-:Y:S02]  /*1620*/  IMAD.MOV.U32 R12, RZ, RZ, RZ ;  /* 0x000000ffff0c7224 */ /* 0x000fe400078e00ff */
[----:B------:R-:W-:Y:S01]  /*1630*/  @!P4 FMUL.FTZ R15, R41, R42 ;  /* 0x0000002a290fc220 */ /* 0x000fe20000410000 */
[----:B------:R-:W-:Y:S01]  /*1640*/  @!P4 HADD2.F32 R29, -RZ, R14.H0_H0 ;  /* 0x2000000eff1dc230 */ /* 0x000fe20000004100 */
[----:B------:R-:W-:Y:S01]  /*1650*/  MOV R14, RZ ;  /* 0x000000ff000e7202 */ /* 0x000fe20000000f00 */
[----:B------:R-:W-:Y:S01]  /*1660*/  @!P2 FMUL.FTZ R45, R43, R44 ;  /* 0x0000002c2b2da220 */ /* 0x000fe20000410000 */
[----:B------:R-:W-:Y:S01]  /*1670*/  @!P2 HADD2.F32 R24, -RZ, R22.H0_H0 ;  /* 0x20000016ff18a230 */ /* 0x000fe20000004100 */
[----:B------:R-:W-:Y:S01]  /*1680*/  MOV R22, RZ ;  /* 0x000000ff00167202 */ /* 0x000fe20000000f00 */
[----:B------:R-:W-:-:S02]  /*1690*/  @P0 HADD2.F32 R28, -RZ, R16.H0_H0 ;  /* 0x20000010ff1c0230 */ /* 0x000fc40000004100 */
[----:B------:R-:W-:Y:S02]  /*16a0*/  @!P1 HADD2.F32 R26, -RZ, R18.H0_H0 ;  /* 0x20000012ff1a9230 */ /* 0x000fe40000004100 */
[----:B------:R-:W-:Y:S02]  /*16b0*/  @!P1 HADD2.F32 R12, -RZ, R20.H0_H0 ;  /* 0x20000014ff0c9230 */ /* 0x000fe40000004100 */
[----:B------:R-:W-:Y:S02]  /*16c0*/  @!P2 HADD2.F32 R25, -RZ, R10.H0_H0 ;  /* 0x2000000aff19a230 */ /* 0x000fe40000004100 */
.L_x_91:
[----:B------:R-:W-:Y:S05]  /*16d0*/  BSYNC B0 ;  /* 0x0000000000007941 */ /* 0x000fea0003800000 */
.L_x_89:
[----:B------:R-:W0:Y:S01]  /*16e0*/  MUFU.RCP R16, R0 ;  /* 0x0000000000107308 */ /* 0x000e220000001000 */
[----:B------:R-:W-:Y:S01]  /*16f0*/  ISETP.NE.AND P1, PT, RZ, c[0x0][0xd78], PT ;  /* 0x00035e00ff007a0c */ /* 0x000fe20003f25270 */
[----:B0-----:R-:W-:-:S12]  /*1700*/  FMUL.FTZ R13, R16, R13 ;  /* 0x0000000d100d7220 */ /* 0x001fd80000410000 */
[----:B------:R-:W-:Y:S05]  /*1710*/  @!P1 BRA `(.L_x_92) ;  /* 0x0000036000009947 */ /* 0x000fea0003800000 */
[----:B------:R-:W-:Y:S01]  /*1720*/  FMUL.FTZ R10, R28, c[0x0][0xd60] ;  /* 0x000358001c0a7a20 */ /* 0x000fe20000410000 */
[----:B------:R-:W0:Y:S01]  /*1730*/  MUFU.RCP R17, R31 ;  /* 0x0000001f00117308 */ /* 0x000e220000001000 */
[----:B------:R-:W-:Y:S02]  /*1740*/  FMUL.FTZ R28, R35, R13 ;  /* 0x0000000d231c7220 */ /* 0x000fe40000410000 */
[----:B------:R-:W-:Y:S02]  /*1750*/  FMUL.FTZ R20, R29, c[0x0][0xd60] ;  /* 0x000358001d147a20 */ /* 0x000fe40000410000 */
[----:B------:R-:W-:Y:S02]  /*1760*/  FFMA.FTZ R28, R13, R28, R10 ;  /* 0x0000001c0d1c7223 */ /* 0x000fe4000001000a */
[C---:B------:R-:W-:Y:S01]  /*1770*/  FMUL.FTZ R10, R16.reuse, R15 ;  /* 0x0000000f100a7220 */ /* 0x040fe20000410000 */
[----:B------:R-:W-:Y:S01]  /*1780*/  MUFU.RCP R11, R30 ;  /* 0x0000001e000b7308 */ /* 0x000fe20000001000 */
[----:B------:R-:W-:-:S02]  /*1790*/  FMUL.FTZ R36, R16, R36 ;  /* 0x0000002410247220 */ /* 0x000fc40000410000 */
[C---:B------:R-:W-:Y:S02]  /*17a0*/  FMUL.FTZ R29, R35.reuse, R10 ;  /* 0x0000000a231d7220 */ /* 0x040fe40000410000 */
[----:B------:R-:W-:Y:S02]  /*17b0*/  FMUL.FTZ R18, R16, R45 ;  /* 0x0000002d10127220 */ /* 0x000fe40000410000 */
[----:B------:R-:W-:Y:S02]  /*17c0*/  FFMA.FTZ R29, R10, R29, R20 ;  /* 0x0000001d0a1d7223 */ /* 0x000fe40000010014 */
[----:B------:R-:W-:Y:S02]  /*17d0*/  FMUL.FTZ R12, R12, c[0x0][0xd60] ;  /* 0x000358000c0c7a20 */ /* 0x000fe40000410000 */
[----:B------:R-:W-:Y:S02]  /*17e0*/  FMUL.FTZ R21, R35, R36 ;  /* 0x0000002423157220 */ /* 0x000fe40000410000 */
[----:B------:R-:W-:-:S02]  /*17f0*/  FMUL.FTZ R20, R25, c[0x0][0xd60] ;  /* 0x0003580019147a20 */ /* 0x000fc40000410000 */
[----:B------:R-:W-:Y:S02]  /*1800*/  FMUL.FTZ R25, R35, R18 ;  /* 0x0000001223197220 */ /* 0x000fe40000410000 */
[----:B------:R-:W-:Y:S02]  /*1810*/  FFMA.FTZ R12, R36, R21, R12 ;  /* 0x00000015240c7223 */ /* 0x000fe4000001000c */
[----:B------:R-:W-:Y:S02]  /*1820*/  FFMA.FTZ R25, R18, R25, R20 ;  /* 0x0000001912197223 */ /* 0x000fe40000010014 */
[-C--:B0-----:R-:W-:Y:S02]  /*1830*/  FMUL.FTZ R21, R12, R17.reuse ;  /* 0x000000110c157220 */ /* 0x081fe40000410000 */
[-C--:B------:R-:W-:Y:S02]  /*1840*/  FMUL.FTZ R19, R28, R17.reuse ;  /* 0x000000111c137220 */ /* 0x080fe40000410000 */
[----:B------:R-:W-:-:S02]  /*1850*/  FMUL.FTZ R16, R29, R17 ;  /* 0x000000111d107220 */ /* 0x000fc40000410000 */
[----:B------:R-:W-:Y:S01]  /*1860*/  FMUL.FTZ R41, R25, R17 ;  /* 0x0000001119297220 */ /* 0x000fe20000410000 */
[----:B------:R-:W0:Y:S08]  /*1870*/  MUFU.SQRT R15, R19 ;  /* 0x00000013000f7308 */ /* 0x000e300000002000 */
[----:B------:R-:W1:Y:S08]  /*1880*/  MUFU.SQRT R21, R21 ;  /* 0x0000001500157308 */ /* 0x000e700000002000 */
[----:B------:R-:W2:Y:S01]  /*1890*/  MUFU.SQRT R16, R16 ;  /* 0x0000001000107308 */ /* 0x000ea20000002000 */
[----:B0-----:R-:W-:-:S07]  /*18a0*/  FADD.FTZ R20, R15, c[0x0][0xd74] ;  /* 0x00035d000f147621 */ /* 0x001fce0000010000 */
[----:B------:R-:W0:Y:S01]  /*18b0*/  MUFU.SQRT R41, R41 ;  /* 0x0000002900297308 */ /* 0x000e220000002000 */
[----:B-1----:R-:W-:Y:S02]  /*18c0*/  FADD.FTZ R19, R21, c[0x0][0xd74] ;  /* 0x00035d0015137621 */ /* 0x002fe40000010000 */
[----:B------:R-:W-:-:S04]  /*18d0*/  FMUL.FTZ R21, R26, c[0x0][0xd5c] ;  /* 0x000357001a157a20 */ /* 0x000fc80000410000 */
[----:B------:R-:W-:Y:S01]  /*18e0*/  FFMA.FTZ R26, R36, c[0x0][0xd64], R21 ;  /* 0x00035900241a7a23 */ /* 0x000fe20000010015 */
[----:B------:R-:W1:Y:S01]  /*18f0*/  MUFU.RCP R20, R20 ;  /* 0x0000001400147308 */ /* 0x000e620000001000 */
[----:B--2---:R-:W-:Y:S02]  /*1900*/  FADD.FTZ R15, R16, c[0x0][0xd74] ;  /* 0x00035d00100f7621 */ /* 0x004fe40000010000 */
[----:B------:R-:W-:Y:S02]  /*1910*/  FMUL.FTZ R16, R23, c[0x0][0xd5c] ;  /* 0x0003570017107a20 */ /* 0x000fe40000410000 */
[----:B------:R-:W-:Y:S02]  /*1920*/  FMUL.FTZ R23, R40, c[0x0][0xd5c] ;  /* 0x0003570028177a20 */ /* 0x000fe40000410000 */
[----:B------:R-:W-:Y:S01]  /*1930*/  FFMA.FTZ R16, R13, c[0x0][0xd64], R16 ;  /* 0x000359000d107a23 */ /* 0x000fe20000010010 */
[----:B------:R-:W2:Y:S01]  /*1940*/  MUFU.RCP R19, R19 ;  /* 0x0000001300137308 */ /* 0x000ea20000001000 */
[----:B0-----:R-:W-:-:S02]  /*1950*/  FADD.FTZ R17, R41, c[0x0][0xd74] ;  /* 0x00035d0029117621 */ /* 0x001fc40000010000 */
[----:B------:R-:W-:Y:S02]  /*1960*/  FMUL.FTZ R41, R24, c[0x0][0xd5c] ;  /* 0x0003570018297a20 */ /* 0x000fe40000410000 */
[----:B------:R-:W-:Y:S02]  /*1970*/  FFMA.FTZ R40, R10, c[0x0][0xd64], R23 ;  /* 0x000359000a287a23 */ /* 0x000fe40000010017 */
[----:B------:R-:W-:Y:S01]  /*1980*/  FFMA.FTZ R24, R18, c[0x0][0xd64], R41 ;  /* 0x0003590012187a23 */ /* 0x000fe20000010029 */
[----:B------:R-:W0:Y:S01]  /*1990*/  MUFU.RCP R15, R15 ;  /* 0x0000000f000f7308 */ /* 0x000e220000001000 */
[-C--:B------:R-:W-:Y:S02]  /*19a0*/  FMUL.FTZ R13, R16, R11.reuse ;  /* 0x0000000b100d7220 */ /* 0x080fe40000410000 */
[-C--:B------:R-:W-:Y:S02]  /*19b0*/  FMUL.FTZ R10, R26, R11.reuse ;  /* 0x0000000b1a0a7220 */ /* 0x080fe40000410000 */
[----:B------:R-:W-:-:S02]  /*19c0*/  FMUL.FTZ R18, R40, R11 ;  /* 0x0000000b28127220 */ /* 0x000fc40000410000 */
[----:B------:R-:W-:Y:S01]  /*19d0*/  FMUL.FTZ R36, R24, R11 ;  /* 0x0000000b18247220 */ /* 0x000fe20000410000 */
[----:B------:R-:W3:Y:S01]  /*19e0*/  MUFU.RCP R17, R17 ;  /* 0x0000001100117308 */ /* 0x000ee20000001000 */
[----:B-1----:R-:W-:Y:S02]  /*19f0*/  FMUL.FTZ R13, R13, R20 ;  /* 0x000000140d0d7220 */ /* 0x002fe40000410000 */
[----:B--2---:R-:W-:Y:S02]  /*1a00*/  FMUL.FTZ R10, R10, R19 ;  /* 0x000000130a0a7220 */ /* 0x004fe40000410000 */
[----:B------:R-:W-:Y:S02]  /*1a10*/  FFMA.FTZ R11, R38, c[0x0][0xd7c], R13 ;  /* 0x00035f00260b7a23 */ /* 0x000fe4000001000d */
[----:B------:R-:W-:Y:S02]  /*1a20*/  FFMA.FTZ R13, R27, c[0x0][0xd7c], R10 ;  /* 0x00035f001b0d7a23 */ /* 0x000fe4000001000a */
[----:B0-----:R-:W-:-:S04]  /*1a30*/  FMUL.FTZ R15, R18, R15 ;  /* 0x0000000f120f7220 */ /* 0x001fc80000410000 */
[----:B------:R-:W-:Y:S02]  /*1a40*/  FFMA.FTZ R27, R14, c[0x0][0xd7c], R15 ;  /* 0x00035f000e1b7a23 */ /* 0x000fe4000001000f */
[----:B---3--:R-:W-:-:S04]  /*1a50*/  FMUL.FTZ R17, R36, R17 ;  /* 0x0000001124117220 */ /* 0x008fc80000410000 */
[----:B------:R-:W-:Y:S01]  /*1a60*/  FFMA.FTZ R19, R22, c[0x0][0xd7c], R17 ;  /* 0x00035f0016137a23 */ /* 0x000fe20000010011 */
[----:B------:R-:W-:Y:S05]  /*1a70*/  BRA `(.L_x_93) ;  /* 0x0000035000007947 */ /* 0x000fea0003800000 */
.L_x_92:
[C---:B------:R-:W-:Y:S02]  /*1a80*/  FMUL.FTZ R10, R16.reuse, R36 ;  /* 0x00000024100a7220 */ /* 0x040fe40000410000 */
[----:B------:R-:W-:Y:S02]  /*1a90*/  FMUL.FTZ R15, R16, R15 ;  /* 0x0000000f100f7220 */ /* 0x000fe40000410000 */
[----:B------:R-:W-:Y:S02]  /*1aa0*/  FFMA.FTZ R10, R27, c[0x0][0xd7c], R10 ;  /* 0x00035f001b0a7a23 */ /* 0x000fe4000001000a */
[----:B------:R-:W-:Y:S02]  /*1ab0*/  FFMA.FTZ R14, R14, c[0x0][0xd7c], R15 ;  /* 0x00035f000e0e7a23 */ /* 0x000fe4000001000f */
[----:B------:R-:W-:Y:S02]  /*1ac0*/  FMUL.FTZ R17, R35, R10 ;  /* 0x0000000a23117220 */ /* 0x000fe40000410000 */
[----:B------:R-:W-:-:S02]  /*1ad0*/  FMUL.FTZ R45, R16, R45 ;  /* 0x0000002d102d7220 */ /* 0x000fc40000410000 */
[----:B------:R-:W-:Y:S02]  /*1ae0*/  FMUL.FTZ R17, R10, R17 ;  /* 0x000000110a117220 */ /* 0x000fe40000410000 */
[----:B------:R-:W-:Y:S02]  /*1af0*/  FFMA.FTZ R38, R38, c[0x0][0xd7c], R13 ;  /* 0x00035f0026267a23 */ /* 0x000fe4000001000d */
[----:B------:R-:W-:Y:S01]  /*1b00*/  FFMA.FTZ R12, R12, c[0x0][0xd60], R17 ;  /* 0x000358000c0c7a23 */ /* 0x000fe20000010011 */
[----:B------:R-:W0:Y:S01]  /*1b10*/  MUFU.RCP R13, R31 ;  /* 0x0000001f000d7308 */ /* 0x000e220000001000 */
[C---:B------:R-:W-:Y:S02]  /*1b20*/  FMUL.FTZ R17, R35.reuse, R14 ;  /* 0x0000000e23117220 */ /* 0x040fe40000410000 */
[----:B------:R-:W-:Y:S02]  /*1b30*/  FFMA.FTZ R22, R22, c[0x0][0xd7c], R45 ;  /* 0x00035f0016167a23 */ /* 0x000fe4000001002d */
[----:B------:R-:W-:-:S02]  /*1b40*/  FMUL.FTZ R11, R35, R38 ;  /* 0x00000026230b7220 */ /* 0x000fc40000410000 */
[----:B------:R-:W-:Y:S02]  /*1b50*/  FMUL.FTZ R18, R14, R17 ;  /* 0x000000110e127220 */ /* 0x000fe40000410000 */
[----:B------:R-:W-:Y:S02]  /*1b60*/  FMUL.FTZ R17, R35, R22 ;  /* 0x0000001623117220 */ /* 0x000fe40000410000 */
[----:B------:R-:W-:Y:S02]  /*1b70*/  FMUL.FTZ R11, R38, R11 ;  /* 0x0000000b260b7220 */ /* 0x000fe40000410000 */
[----:B------:R-:W-:Y:S02]  /*1b80*/  FFMA.FTZ R29, R29, c[0x0][0xd60], R18 ;  /* 0x000358001d1d7a23 */ /* 0x000fe40000010012 */
[----:B------:R-:W-:Y:S02]  /*1b90*/  FMUL.FTZ R18, R22, R17 ;  /* 0x0000001116127220 */ /* 0x000fe40000410000 */
[----:B------:R-:W-:-:S02]  /*1ba0*/  FFMA.FTZ R28, R28, c[0x0][0xd60], R11 ;  /* 0x000358001c1c7a23 */ /* 0x000fc4000001000b */
[----:B------:R-:W-:Y:S01]  /*1bb0*/  FFMA.FTZ R25, R25, c[0x0][0xd60], R18 ;  /* 0x0003580019197a23 */ /* 0x000fe20000010012 */
[----:B------:R-:W1:Y:S01]  /*1bc0*/  MUFU.RCP R11, R30 ;  /* 0x0000001e000b7308 */ /* 0x000e620000001000 */
[-C--:B0-----:R-:W-:Y:S02]  /*1bd0*/  FMUL.FTZ R15, R28, R13.reuse ;  /* 0x0000000d1c0f7220 */ /* 0x081fe40000410000 */
[-C--:B------:R-:W-:Y:S02]  /*1be0*/  FMUL.FTZ R16, R12, R13.reuse ;  /* 0x0000000d0c107220 */ /* 0x080fe40000410000 */
[-C--:B------:R-:W-:Y:S02]  /*1bf0*/  FMUL.FTZ R17, R29, R13.reuse ;  /* 0x0000000d1d117220 */ /* 0x080fe40000410000 */
[----:B------:R-:W-:Y:S01]  /*1c00*/  FMUL.FTZ R18, R25, R13 ;  /* 0x0000000d19127220 */ /* 0x000fe20000410000 */
[----:B------:R-:W0:Y:S01]  /*1c10*/  MUFU.SQRT R15, R15 ;  /* 0x0000000f000f7308 */ /* 0x000e220000002000 */
[----:B------:R-:W-:-:S02]  /*1c20*/  FMUL.FTZ R21, R14, c[0x0][0xd64] ;  /* 0x000359000e157a20 */ /* 0x000fc40000410000 */
[----:B------:R-:W-:Y:S02]  /*1c30*/  FMUL.FTZ R41, R22, c[0x0][0xd64] ;  /* 0x0003590016297a20 */ /* 0x000fe40000410000 */
[----:B------:R-:W-:Y:S02]  /*1c40*/  FFMA.FTZ R40, R40, c[0x0][0xd5c], R21 ;  /* 0x0003570028287a23 */ /* 0x000fe40000010015 */
[----:B------:R-:W-:Y:S01]  /*1c50*/  FFMA.FTZ R24, R24, c[0x0][0xd5c], R41 ;  /* 0x0003570018187a23 */ /* 0x000fe20000010029 */
[----:B------:R-:W2:Y:S03]  /*1c60*/  MUFU.SQRT R16, R16 ;  /* 0x0000001000107308 */ /* 0x000ea60000002000 */
[----:B-1----:R-:W-:-:S05]  /*1c70*/  FMUL.FTZ R20, R24, R11 ;  /* 0x0000000b18147220 */ /* 0x002fca0000410000 */
        /* <DEDUP_REMOVED lines=13> */
[-C--:B------:R-:W-:Y:S02]  /*1d50*/  FMUL.FTZ R14, R26, R11.reuse ;  /* 0x0000000b1a0e7220 */ /* 0x080fe40000410000 */
[----:B------:R-:W-:-:S03]  /*1d60*/  FMUL.FTZ R18, R40, R11 ;  /* 0x0000000b28127220 */ /* 0x000fc60000410000 */
[----:B------:R-:W0:Y:S01]  /*1d70*/  MUFU.RCP R27, R27 ;  /* 0x0000001b001b7308 */ /* 0x000e220000001000 */
[----:B--2---:R-:W-:-:S07]  /*1d80*/  FMUL.FTZ R11, R10, R13 ;  /* 0x0000000d0a0b7220 */ /* 0x004fce0000410000 */
[----:B------:R-:W2:Y:S01]  /*1d90*/  MUFU.RCP R19, R19 ;  /* 0x0000001300137308 */ /* 0x000ea20000001000 */
[----:B-1----:R-:W-:Y:S02]  /*1da0*/  FMUL.FTZ R13, R14, R15 ;  /* 0x0000000f0e0d7220 */ /* 0x002fe40000410000 */
[----:B0-----:R-:W-:Y:S02]  /*1db0*/  FMUL.FTZ R27, R18, R27 ;  /* 0x0000001b121b7220 */ /* 0x001fe40000410000 */
[----:B--2---:R-:W-:-:S03]  /*1dc0*/  FMUL.FTZ R19, R20, R19 ;  /* 0x0000001314137220 */ /* 0x004fc60000410000 */
.L_x_93:
[C---:B------:R-:W-:Y:S01]  /*1dd0*/  IADD3 R23, R39.reuse, c[0x0][0x0], RZ ;  /* 0x0000000027177a10 */ /* 0x040fe20007ffe0ff */
[----:B------:R-:W-:Y:S01]  /*1de0*/  BSSY B0, `(.L_x_94) ;  /* 0x0000012000007945 */ /* 0x000fe20003800000 */
[----:B------:R-:W-:Y:S02]  /*1df0*/  ISETP.GE.AND P1, PT, R39, c[0x0][0x160], PT ;  /* 0x0000580027007a0c */ /* 0x000fe40003f26270 */
[C---:B------:R-:W-:Y:S02]  /*1e00*/  IADD3 R21, R23.reuse, c[0x0][0x0], RZ ;  /* 0x0000000017157a10 */ /* 0x040fe40007ffe0ff */
[----:B------:R-:W-:-:S02]  /*1e10*/  ISETP.GE.AND P4, PT, R23, c[0x0][0x160], PT ;  /* 0x0000580017007a0c */ /* 0x000fc40003f86270 */
[----:B------:R-:W-:Y:S02]  /*1e20*/  ISETP.GE.AND P2, PT, R21, c[0x0][0x160], PT ;  /* 0x0000580015007a0c */ /* 0x000fe40003f46270 */
[-C--:B------:R-:W-:Y:S02]  /*1e30*/  ISETP.GE.OR P1, PT, R39, R32.reuse, P1 ;  /* 0x000000202700720c */ /* 0x080fe40000f26670 */
[-C--:B------:R-:W-:Y:S02]  /*1e40*/  ISETP.GE.OR P4, PT, R23, R32.reuse, P4 ;  /* 0x000000201700720c */ /* 0x080fe40002786670 */
[----:B------:R-:W-:Y:S01]  /*1e50*/  ISETP.GE.OR P2, PT, R21, R32, P2 ;  /* 0x000000201500720c */ /* 0x000fe20001746670 */
[----:B------:R-:W-:Y:S07]  /*1e60*/  @!P0 BRA `(.L_x_95) ;  /* 0x0000009000008947 */ /* 0x000fee0003800000 */
[----:B------:R-:W-:Y:S01]  /*1e70*/  F2FP.PACK_AB R18, R16, R11 ;  /* 0x0000000b1012723e */ /* 0x000fe200000000ff */
[C---:B------:R-:W-:Y:S01]  /*1e80*/  IMAD.WIDE R10, R37.reuse, 0x2, R8 ;  /* 0x00000002250a7825 */ /* 0x040fe200078e0208 */
[----:B------:R-:W-:Y:S02]  /*1e90*/  F2FP.PACK_AB R28, RZ, R28 ;  /* 0x0000001cff1c723e */ /* 0x000fe400000000ff */
[----:B------:R-:W-:Y:S01]  /*1ea0*/  PRMT R20, R18, 0x7632, R20 ;  /* 0x0000763212147816 */ /* 0x000fe20000000014 */
[C---:B------:R-:W-:Y:S01]  /*1eb0*/  IMAD.WIDE R14, R37.reuse, 0x2, R4 ;  /* 0x00000002250e7825 */ /* 0x040fe200078e0204 */
[----:B------:R0:W-:Y:S03]  /*1ec0*/  STG.E.U16 [R10.64], R18 ;  /* 0x000000120a007986 */ /* 0x0001e6000c101504 */
[----:B------:R-:W-:Y:S01]  /*1ed0*/  IMAD.WIDE R16, R37, 0x2, R2 ;  /* 0x0000000225107825 */ /* 0x000fe200078e0202 */
[----:B------:R0:W-:Y:S04]  /*1ee0*/  STG.E.U16 [R14.64], R20 ;  /* 0x000000140e007986 */ /* 0x0001e8000c101504 */
[----:B------:R0:W-:Y:S02]  /*1ef0*/  STG.E.U16 [R16.64], R28 ;  /* 0x0000001c10007986 */ /* 0x0001e4000c101504 */
.L_x_95:
[----:B------:R-:W-:Y:S05]  /*1f00*/  BSYNC B0 ;  /* 0x0000000000007941 */ /* 0x000fea0003800000 */
.L_x_94:
[----:B------:R-:W-:Y:S01]  /*1f10*/  BSSY B0, `(.L_x_96) ;  /* 0x000000b000007945 */ /* 0x000fe20003800000 */
[----:B------:R-:W-:Y:S05]  /*1f20*/  @P1 BRA `(.L_x_97) ;  /* 0x0000009000001947 */ /* 0x000fea0003800000 */
[----:B------:R-:W-:Y:S01]  /*1f30*/  F2FP.PACK_AB R26, R26, R13 ;  /* 0x0000000d1a1a723e */ /* 0x000fe200000000ff */
[----:B0-----:R-:W-:Y:S01]  /*1f40*/  IMAD.WIDE R10, R39, 0x2, R8 ;  /* 0x00000002270a7825 */ /* 0x001fe200078e0208 */
[----:B------:R-:W-:-:S02]  /*1f50*/  F2FP.PACK_AB R16, RZ, R12 ;  /* 0x0000000cff10723e */ /* 0x000fc400000000ff */
[----:B------:R-:W-:Y:S01]  /*1f60*/  PRMT R17, R26, 0x7632, R17 ;  /* 0x000076321a117816 */ /* 0x000fe20000000011 */
[C---:B------:R-:W-:Y:S01]  /*1f70*/  IMAD.WIDE R12, R39.reuse, 0x2, R4 ;  /* 0x00000002270c7825 */ /* 0x040fe200078e0204 */
[----:B------:R0:W-:Y:S03]  /*1f80*/  STG.E.U16 [R10.64], R26 ;  /* 0x0000001a0a007986 */ /* 0x0001e6000c101504 */
[----:B------:R-:W-:Y:S01]  /*1f90*/  IMAD.WIDE R14, R39, 0x2, R2 ;  /* 0x00000002270e7825 */ /* 0x000fe200078e0202 */
[----:B------:R0:W-:Y:S04]  /*1fa0*/  STG.E.U16 [R12.64], R17 ;  /* 0x000000110c007986 */ /* 0x0001e8000c101504 */
[----:B------:R0:W-:Y:S02]  /*1fb0*/  STG.E.U16 [R14.64], R16 ;  /* 0x000000100e007986 */ /* 0x0001e4000c101504 */
.L_x_97:
[----:B------:R-:W-:Y:S05]  /*1fc0*/  BSYNC B0 ;  /* 0x0000000000007941 */ /* 0x000fea0003800000 */
.L_x_96:
        /* <DEDUP_REMOVED lines=11> */
.L_x_99:
[----:B------:R-:W-:Y:S05]  /*2080*/  BSYNC B0 ;  /* 0x0000000000007941 */ /* 0x000fea0003800000 */
.L_x_98:
        /* <DEDUP_REMOVED lines=11> */
.L_x_101:
[----:B------:R-:W-:Y:S05]  /*2140*/  BSYNC B0 ;  /* 0x0000000000007941 */ /* 0x000fea0003800000 */
.L_x_100:
[----:B0-----:R-:W-:-:S04]  /*2150*/  MOV R11, c[0x0][0x0] ;  /* 0x00000000000b7a02 */ /* 0x001fc80000000f00 */
[----:B------:R-:W-:-:S04]  /*2160*/  LEA R34, R11, R34, 0x2 ;  /* 0x000000220b227211 */ /* 0x000fc800078e10ff */
[C---:B------:R-:W-:Y:S02]  /*2170*/  ISETP.GE.AND P0, PT, R34.reuse, c[0x0][0x160], PT ;  /* 0x0000580022007a0c */ /* 0x040fe40003f06270 */
[----:B------:R-:W-:-:S13]  /*2180*/  ISETP.LT.AND P1, PT, R34, R32, PT ;  /* 0x000000202200720c */ /* 0x000fda0003f21270 */
[----:B------:R-:W-:Y:S05]  /*2190*/  @!P0 BRA P1, `(.L_x_102) ;  /* 0xffffeb9000008947 */ /* 0x000fea000083ffff */
[----:B------:R-:W-:Y:S05]  /*21a0*/  EXIT ;  /* 0x000000000000794d */ /* 0x000fea0003800000 */
.L_x_88:
[----:B------:R-:W0:Y:S02]  /*21b0*/  S2R R17, SR_TID.X ;  /* 0x0000000000117919 */ /* 0x000e240000002100 */
[----:B0-----:R-:W-:-:S05]  /*21c0*/  IMAD.SHL.U32 R11, R17, 0x4, RZ ;  /* 0x00000004110b7824 */ /* 0x001fca00078e00ff */
[----:B------:R-:W-:-:S04]  /*21d0*/  ISETP.GE.AND P0, PT, R11, c[0x0][0x160], PT ;  /* 0x000058000b007a0c */ /* 0x000fc80003f06270 */
[----:B------:R-:W-:-:S13]  /*21e0*/  ISETP.GE.OR P0, PT, R11, R32, P0 ;  /* 0x000000200b00720c */ /* 0x000fda0000706670 */
[----:B------:R-:W-:Y:S05]  /*21f0*/  @P0 EXIT ;  /* 0x000000000000094d */ /* 0x000fea0003800000 */
[----:B------:R-:W-:Y:S02]  /*2200*/  MOV R16, c[0x0][0xd60] ;  /* 0x0003580000107a02 */ /* 0x000fe40000000f00 */
[----:B------:R-:W-:-:S03]  /*2210*/  FSETP.NEU.FTZ.AND P0, PT, RZ, c[0x0][0xd7c], PT ;  /* 0x00035f00ff007a0b */ /* 0x000fc60003f1d000 */
[----:B------:R-:W-:-:S08]  /*2220*/  FADD.FTZ R16, -R16, 1 ;  /* 0x3f80000010107421 */ /* 0x000fd00000010100 */
.L_x_107:
[----:B-1----:R-:W-:Y:S02]  /*2230*/  SHF.R.S32.HI R10, RZ, 0x1f, R17 ;  /* 0x0000001fff0a7819 */ /* 0x002fe40000011411 */
[C---:B------:R-:W-:Y:S02]  /*2240*/  @P0 LEA R34, P1, R17.reuse, R6, 0x3 ;  /* 0x0000000611220211 */ /* 0x040fe400078218ff */
[C---:B------:R-:W-:Y:S02]  /*2250*/  SHF.L.U32 R11, R17.reuse, 0x3, RZ ;  /* 0x00000003110b7819 */ /* 0x040fe400000006ff */
[C---:B------:R-:W-:Y:S01]  /*2260*/  @P0 LEA.HI.X R35, R17.reuse, R7, R10, 0x3, P1 ;  /* 0x0000000711230211 */ /* 0x040fe200008f1c0a */
[C---:B------:R-:W-:Y:S01]  /*2270*/  IMAD.WIDE R14, R17.reuse, 0x8, R8 ;  /* 0x00000008110e7825 */ /* 0x040fe200078e0208 */
[----:B------:R-:W-:Y:S02]  /*2280*/  SHF.L.U64.HI R19, R17, 0x3, R10 ;  /* 0x0000000311137819 */ /* 0x000fe4000001020a */
[----:B------:R-:W-:-:S02]  /*2290*/  IADD3 R12, P1, R4, R11, RZ ;  /* 0x0000000b040c7210 */ /* 0x000fc40007f3e0ff */
[----:B------:R-:W2:Y:S01]  /*22a0*/  @P0 LDG.E.64 R34, [R34.64] ;  /* 0x0000000422220981 */ /* 0x000ea2000c1e1b00 */
[----:B------:R-:W-:Y:S02]  /*22b0*/  IADD3 R10, P2, R2, R11, RZ ;  /* 0x0000000b020a7210 */ /* 0x000fe40007f5e0ff */
[-C--:B------:R-:W-:Y:S01]  /*22c0*/  IADD3.X R13, R5, R19.reuse, RZ, P1, !PT ;  /* 0x00000013050d7210 */ /* 0x080fe20000ffe4ff */
[----:B------:R-:W3:Y:S01]  /*22d0*/  LDG.E.64 R28, [R14.64] ;  /* 0x000000040e1c7981 */ /* 0x000ee2000c1e1b00 */
[----:B------:R-:W-:-:S03]  /*22e0*/  IADD3.X R11, R3, R19, RZ, P2, !PT ;  /* 0x00000013030b7210 */ /* 0x000fc600017fe4ff */
[----:B------:R-:W4:Y:S04]  /*22f0*/  LDG.E.64 R18, [R12.64] ;  /* 0x000000040c127981 */ /* 0x000f28000c1e1b00 */
[----:B------:R-:W4:Y:S01]  /*2300*/  LDG.E.64 R20, [R10.64] ;  /* 0x000000040a147981 */ /* 0x000f22000c1e1b00 */
[----:B------:R-:W-:Y:S01]  /*2310*/  IMAD.MOV.U32 R27, RZ, RZ, c[0x0][0xd9c] ;  /* 0x00036700ff1b7624 */ /* 0x000fe200078e00ff */
[----:B------:R-:W-:-:S05]  /*2320*/  MOV R26, c[0x0][0xd98] ;  /* 0x00036600001a7a02 */ /* 0x000fca0000000f00 */
[----:B------:R4:W5:Y:S01]  /*2330*/  LDG.E R27, [R26.64] ;  /* 0x000000041a1b7981 */ /* 0x000962000c1e1900 */
[--C-:B--2---:R-:W-:Y:S02]  /*2340*/  @P0 SHF.R.U32.HI R25, RZ, 0x10, R35.reuse ;  /* 0x00000010ff190819 */ /* 0x104fe40000011623 */
[----:B------:R-:W-:Y:S02]  /*2350*/  @P0 SHF.R.U64 R33, R34, 0x10, R35 ;  /* 0x0000001022210819 */ /* 0x000fe40000001223 */
[----:B------:R-:W-:Y:S01]  /*2360*/  @P0 PRMT R24, R25, 0x7610, R24 ;  /* 0x0000761019180816 */ /* 0x000fe20000000018 */
[----:B---3--:R-:W-:Y:S01]  /*2370*/  HADD2.F32 R38, -RZ, R28.H0_H0 ;  /* 0x2000001cff267230 */ /* 0x008fe20000004100 */
[----:B------:R-:W-:Y:S02]  /*2380*/  MOV R25, R29 ;  /* 0x0000001d00197202 */ /* 0x000fe40000000f00 */
[--C-:B------:R-:W-:Y:S02]  /*2390*/  SHF.R.U64 R40, R28, 0x10, R29.reuse ;  /* 0x000000101c287819 */ /* 0x100fe4000000121d */
[----:B------:R-:W-:-:S02]  /*23a0*/  SHF.R.U32.HI R29, RZ, 0x10, R29 ;  /* 0x00000010ff1d7819 */ /* 0x000fc4000001161d */
[----:B------:R-:W-:Y:S02]  /*23b0*/  @P0 PRMT R23, R35, 0x7610, R23 ;  /* 0x0000761023170816 */ /* 0x000fe40000000017 */
[----:B------:R-:W-:Y:S02]  /*23c0*/  PRMT R25, R25, 0x5410, R25 ;  /* 0x0000541019197816 */ /* 0x000fe40000000019 */
[----:B----4-:R-:W-:Y:S02]  /*23d0*/  SHF.R.U32.HI R26, RZ, 0x10, R19 ;  /* 0x00000010ff1a7819 */ /* 0x010fe40000011613 */
[----:B------:R-:W-:Y:S02]  /*23e0*/  @P0 PRMT R22, R34, 0x7610, R22 ;  /* 0x0000761022160816 */ /* 0x000fe40000000016 */
[----:B------:R-:W-:Y:S02]  /*23f0*/  PRMT R24, R24, 0x5410, R29 ;  /* 0x0000541018187816 */ /* 0x000fe4000000001d */
[----:B------:R-:W-:-:S02]  /*2400*/  @P0 PRMT R23, R23, 0x5410, R33 ;  /* 0x0000541017170816 */ /* 0x000fc40000000021 */
[----:B------:R-:W-:Y:S02]  /*2410*/  SHF.R.U64 R29, R18, 0x10, R19 ;  /* 0x00000010121d7819 */ /* 0x000fe40000001213 */
[--C-:B------:R-:W-:Y:S02]  /*2420*/  SHF.R.U64 R34, R20, 0x10, R21.reuse ;  /* 0x0000001014227819 */ /* 0x100fe40000001215 */
[----:B------:R-:W-:Y:S02]  /*2430*/  SHF.R.U32.HI R36, RZ, 0x10, R21 ;  /* 0x00000010ff247819 */ /* 0x000fe40000011615 */
[----:B------:R-:W-:Y:S01]  /*2440*/  PRMT R25, R26, 0x7610, R25 ;  /* 0x000076101a197816 */ /* 0x000fe20000000019 */
[----:B------:R-:W-:Y:S05]  /*2450*/  @!P0 BRA `(.L_x_103) ;  /* 0x0000010000008947 */ /* 0x000fea0003800000 */
[----:B------:R-:W-:Y:S02]  /*2460*/  HADD2.F32 R28, -RZ, R21.H0_H0 ;  /* 0x20000015ff1c7230 */ /* 0x000fe40000004100 */
[----:B------:R-:W-:Y:S02]  /*2470*/  HADD2.F32 R26, -RZ, R20.H0_H0 ;  /* 0x20000014ff1a7230 */ /* 0x000fe40000004100 */
[----:B------:R-:W-:-:S02]  /*2480*/  HADD2.F32 R21, -RZ, R23.H1_H1 ;  /* 0x30000017ff157230 */ /* 0x000fc40000004100 */
[----:B------:R-:W-:Y:S02]  /*2490*/  HADD2.F32 R42, -RZ, R25.H1_H1 ;  /* 0x30000019ff2a7230 */ /* 0x000fe40000004100 */
[----:B------:R-:W-:Y:S02]  /*24a0*/  HADD2.F32 R44, -RZ, R24.H1_H1 ;  /* 0x30000018ff2c7230 */ /* 0x000fe40000004100 */
[----:B------:R-:W-:Y:S02]  /*24b0*/  HADD2.F32 R18, -RZ, R18.H0_H0 ;  /* 0x20000012ff127230 */ /* 0x000fe40000004100 */
[----:B------:R-:W-:Y:S02]  /*24c0*/  HADD2.F32 R19, -RZ, R19.H0_H0 ;  /* 0x20000013ff137230 */ /* 0x000fe40000004100 */
[----:B------:R-:W-:Y:S02]  /*24d0*/  HADD2.F32 R22, -RZ, R22.H0_H0 ;  /* 0x20000016ff167230 */ /* 0x000fe40000004100 */
[----:B------:R-:W-:-:S02]  /*24e0*/  HADD2.F32 R40, -RZ, R40.H0_H0 ;  /* 0x20000028ff287230 */ /* 0x000fc40000004100 */
[----:B------:R-:W-:Y:S02]  /*24f0*/  HADD2.F32 R20, -RZ, R29.H0_H0 ;  /* 0x2000001dff147230 */ /* 0x000fe40000004100 */
[----:B------:R-:W-:Y:S02]  /*2500*/  HADD2.F32 R34, -RZ, R34.H0_H0 ;  /* 0x20000022ff227230 */ /* 0x000fe40000004100 */
[----:B------:R-:W-:Y:S02]  /*2510*/  HADD2.F32 R23, -RZ, R23.H0_H0 ;  /* 0x20000017ff177230 */ /* 0x000fe40000004100 */
[----:B------:R-:W-:Y:S02]  /*2520*/  HADD2.F32 R24, -RZ, R24.H0_H0 ;  /* 0x20000018ff187230 */ /* 0x000fe40000004100 */
[----:B------:R-:W-:Y:S02]  /*2530*/  HADD2.F32 R25, -RZ, R25.H0_H0 ;  /* 0x20000019ff197230 */ /* 0x000fe40000004100 */
[----:B------:R-:W-:Y:S01]  /*2540*/  HADD2.F32 R36, -RZ, R36.H0_H0 ;  /* 0x20000024ff247230 */ /* 0x000fe20000004100 */
[----:B------:R-:W-:Y:S05]  /*2550*/  BRA `(.L_x_104) ;  /* 0x000000e000007947 */ /* 0x000fea0003800000 */
.L_x_103:
[----:B------:R-:W-:Y:S01]  /*2560*/  HADD2.F32 R44, -RZ, R24.H1_H1 ;  /* 0x30000018ff2c7230 */ /* 0x000fe20000004100 */
[----:B------:R-:W-:Y:S01]  /*2570*/  HFMA2.MMA R24, -RZ, RZ, 0, 0 ;  /* 0x00000000ff187435 */ /* 0x000fe200000001ff */
[----:B------:R-:W-:Y:S01]  /*2580*/  HADD2.F32 R26, -RZ, R20.H0_H0 ;  /* 0x20000014ff1a7230 */ /* 0x000fe20000004100 */
[----:B------:R-:W-:Y:S01]  /*2590*/  CS2R R22, SRZ ;  /* 0x0000000000167805 */ /* 0x000fe2000001ff00 */
[----:B------:R-:W-:Y:S01]  /*25a0*/  HADD2.F32 R28, -RZ, R21.H0_H0 ;  /* 0x20000015ff1c7230 */ /* 0x000fe20000004100 */
[----:B------:R-:W-:Y:S01]  /*25b0*/  MOV R21, RZ ;  /* 0x000000ff00157202 */ /* 0x000fe20000000f00 */
[----:B------:R-:W-:-:S02]  /*25c0*/  HADD2.F32 R42, -RZ, R25.H1_H1 ;  /* 0x30000019ff2a7230 */ /* 0x000fc40000004100 */
[----:B------:R-:W-:Y:S02]  /*25d0*/  HADD2.F32 R18, -RZ, R18.H0_H0 ;  /* 0x20000012ff127230 */ /* 0x000fe40000004100 */
[----:B------:R-:W-:Y:S02]  /*25e0*/  HADD2.F32 R19, -RZ, R19.H0_H0 ;  /* 0x20000013ff137230 */ /* 0x000fe40000004100 */
[----:B------:R-:W-:Y:S02]  /*25f0*/  HADD2.F32 R40, -RZ, R40.H0_H0 ;  /* 0x20000028ff287230 */ /* 0x000fe40000004100 */
[----:B------:R-:W-:Y:S02]  /*2600*/  HADD2.F32 R20, -RZ, R29.H0_H0 ;  /* 0x2000001dff147230 */ /* 0x000fe40000004100 */
[----:B------:R-:W-:Y:S02]  /*2610*/  HADD2.F32 R34, -RZ, R34.H0_H0 ;  /* 0x20000022ff227230 */ /* 0x000fe40000004100 */
[----:B------:R-:W-:-:S02]  /*2620*/  HADD2.F32 R25, -RZ, R25.H0_H0 ;  /* 0x20000019ff197230 */ /* 0x000fc40000004100 */
[----:B------:R-:W-:Y:S02]  /*2630*/  HADD2.F32 R36, -RZ, R36.H0_H0 ;  /* 0x20000024ff247230 */ /* 0x000fe40000004100 */
.L_x_104:
[----:B------:R-:W0:Y:S01]  /*2640*/  MUFU.RCP R35, R0 ;  /* 0x0000000000237308 */ /* 0x000e220000001000 */
[----:B------:R-:W-:Y:S01]  /*2650*/  ISETP.NE.AND P1, PT, RZ, c[0x0][0xd78], PT ;  /* 0x00035e00ff007a0c */ /* 0x000fe20003f25270 */
[C---:B-----5:R-:W-:Y:S02]  /*2660*/  FMUL.FTZ R29, R27.reuse, R38 ;  /* 0x000000261b1d7220 */ /* 0x060fe40000410000 */
[C---:B------:R-:W-:Y:S02]  /*2670*/  FMUL.FTZ R38, R27.reuse, R44 ;  /* 0x0000002c1b267220 */ /* 0x040fe40000410000 */
[C---:B------:R-:W-:Y:S02]  /*2680*/  FMUL.FTZ R44, R27.reuse, R40 ;  /* 0x000000281b2c7220 */ /* 0x040fe40000410000 */
[----:B------:R-:W-:Y:S02]  /*2690*/  FMUL.FTZ R40, R27, R42 ;  /* 0x0000002a1b287220 */ /* 0x000fe40000410000 */
[----:B0-----:R-:W-:-:S04]  /*26a0*/  FMUL.FTZ R27, R29, R35 ;  /* 0x000000231d1b7220 */ /* 0x001fc80000410000 */
[----:B------:R-:W-:Y:S05]  /*26b0*/  @!P1 BRA `(.L_x_105) ;  /* 0x0000036000009947 */ /* 0x000fea0003800000 */
[----:B------:R-:W0:Y:S01]  /*26c0*/  MUFU.RCP R37, R31 ;  /* 0x0000001f00257308 */ /* 0x000e220000001000 */
[----:B------:R-:W-:Y:S02]  /*26d0*/  FMUL.FTZ R39, R26, c[0x0][0xd60] ;  /* 0x000358001a277a20 */ /* 0x000fe40000410000 */
[----:B------:R-:W-:Y:S02]  /*26e0*/  FMUL.FTZ R33, R40, R35 ;  /* 0x0000002328217220 */ /* 0x000fe40000410000 */
[----:B------:R-:W-:Y:S02]  /*26f0*/  FMUL.FTZ R26, R16, R27 ;  /* 0x0000001b101a7220 */ /* 0x000fe40000410000 */
[----:B------:R-:W-:Y:S02]  /*2700*/  FMUL.FTZ R29, R44, R35 ;  /* 0x000000232c1d7220 */ /* 0x000fe40000410000 */
[----:B------:R-:W-:Y:S02]  /*2710*/  FMUL.FTZ R40, R28, c[0x0][0xd60] ;  /* 0x000358001c287a20 */ /* 0x000fe40000410000 */
[----:B------:R-:W-:-:S02]  /*2720*/  FMUL.FTZ R28, R16, R33 ;  /* 0x00000021101c7220 */ /* 0x000fc40000410000 */
[----:B------:R-:W-:Y:S02]  /*2730*/  FFMA.FTZ R26, R27, R26, R39 ;  /* 0x0000001a1b1a7223 */ /* 0x000fe40000010027 */
[----:B------:R-:W-:Y:S02]  /*2740*/  FMUL.FTZ R35, R38, R35 ;  /* 0x0000002326237220 */ /* 0x000fe40000410000 */
[----:B------:R-:W-:Y:S02]  /*2750*/  FMUL.FTZ R39, R34, c[0x0][0xd60] ;  /* 0x0003580022277a20 */ /* 0x000fe40000410000 */
[----:B------:R-:W-:Y:S02]  /*2760*/  FMUL.FTZ R34, R16, R29 ;  /* 0x0000001d10227220 */ /* 0x000fe40000410000 */
[----:B------:R-:W-:Y:S02]  /*2770*/  FFMA.FTZ R28, R33, R28, R40 ;  /* 0x0000001c211c7223 */ /* 0x000fe40000010028 */
[----:B------:R-:W-:-:S02]  /*2780*/  FMUL.FTZ R40, R36, c[0x0][0xd60] ;  /* 0x0003580024287a20 */ /* 0x000fc40000410000 */
[----:B------:R-:W-:Y:S02]  /*2790*/  FMUL.FTZ R36, R16, R35 ;  /* 0x0000002310247220 */ /* 0x000fe40000410000 */
[----:B------:R-:W-:Y:S02]  /*27a0*/  FFMA.FTZ R34, R29, R34, R39 ;  /* 0x000000221d227223 */ /* 0x000fe40000010027 */
[-C--:B0-----:R-:W-:Y:S02]  /*27b0*/  FMUL.FTZ R38, R26, R37.reuse ;  /* 0x000000251a267220 */ /* 0x081fe40000410000 */
[----:B------:R-:W-:Y:S02]  /*27c0*/  FFMA.FTZ R36, R35, R36, R40 ;  /* 0x0000002423247223 */ /* 0x000fe40000010028 */
[-C--:B------:R-:W-:Y:S02]  /*27d0*/  FMUL.FTZ R42, R34, R37.reuse ;  /* 0x00000025222a7220 */ /* 0x080fe40000410000 */
[----:B------:R-:W0:Y:S01]  /*27e0*/  MUFU.SQRT R38, R38 ;  /* 0x0000002600267308 */ /* 0x000e220000002000 */
[----:B------:R-:W-:-:S02]  /*27f0*/  FMUL.FTZ R40, R36, R37 ;  /* 0x0000002524287220 */ /* 0x000fc40000410000 */
[----:B------:R-:W-:Y:S02]  /*2800*/  FMUL.FTZ R43, R28, R37 ;  /* 0x000000251c2b7220 */ /* 0x000fe40000410000 */
[----:B------:R-:W-:Y:S02]  /*2810*/  FMUL.FTZ R18, R18, c[0x0][0xd5c] ;  /* 0x0003570012127a20 */ /* 0x000fe40000410000 */
[----:B------:R-:W-:Y:S01]  /*2820*/  FMUL.FTZ R20, R20, c[0x0][0xd5c] ;  /* 0x0003570014147a20 */ /* 0x000fe20000410000 */
[----:B------:R1:W2:Y:S01]  /*2830*/  MUFU.SQRT R39, R42 ;  /* 0x0000002a00277308 */ /* 0x0002a20000002000 */
[----:B------:R-:W-:Y:S02]  /*2840*/  FFMA.FTZ R18, R27, c[0x0][0xd64], R18 ;  /* 0x000359001b127a23 */ /* 0x000fe40000010012 */
[----:B------:R-:W-:-:S05]  /*2850*/  FFMA.FTZ R20, R29, c[0x0][0xd64], R20 ;  /* 0x000359001d147a23 */ /* 0x000fca0000010014 */
[----:B------:R-:W3:Y:S01]  /*2860*/  MUFU.SQRT R41, R43 ;  /* 0x0000002b00297308 */ /* 0x000ee20000002000 */
[----:B0-----:R-:W-:Y:S02]  /*2870*/  FADD.FTZ R37, R38, c[0x0][0xd74] ;  /* 0x00035d0026257621 */ /* 0x001fe40000010000 */
[----:B-1----:R-:W-:-:S04]  /*2880*/  FMUL.FTZ R42, R25, c[0x0][0xd5c] ;  /* 0x00035700192a7a20 */ /* 0x002fc80000410000 */
[----:B------:R-:W-:Y:S01]  /*2890*/  FFMA.FTZ R42, R35, c[0x0][0xd64], R42 ;  /* 0x00035900232a7a23 */ /* 0x000fe2000001002a */
[----:B------:R-:W0:Y:S01]  /*28a0*/  MUFU.SQRT R40, R40 ;  /* 0x0000002800287308 */ /* 0x000e220000002000 */
[----:B--2---:R-:W-:-:S07]  /*28b0*/  FADD.FTZ R38, R39, c[0x0][0xd74] ;  /* 0x00035d0027267621 */ /* 0x004fce0000010000 */
[----:B------:R-:W1:Y:S01]  /*28c0*/  MUFU.RCP R39, R30 ;  /* 0x0000001e00277308 */ /* 0x000e620000001000 */
[----:B---3--:R-:W-:-:S07]  /*28d0*/  FADD.FTZ R41, R41, c[0x0][0xd74] ;  /* 0x00035d0029297621 */ /* 0x008fce0000010000 */
[----:B------:R-:W2:Y:S01]  /*28e0*/  MUFU.RCP R37, R37 ;  /* 0x0000002500257308 */ /* 0x000ea20000001000 */
[----:B0-----:R-:W-:Y:S02]  /*28f0*/  FADD.FTZ R27, R40, c[0x0][0xd74] ;  /* 0x00035d00281b7621 */ /* 0x001fe40000010000 */
[----:B------:R-:W-:-:S04]  /*2900*/  FMUL.FTZ R40, R19, c[0x0][0xd5c] ;  /* 0x0003570013287a20 */ /* 0x000fc80000410000 */
[----:B------:R-:W-:Y:S01]  /*2910*/  FFMA.FTZ R40, R33, c[0x0][0xd64], R40 ;  /* 0x0003590021287a23 */ /* 0x000fe20000010028 */
[----:B------:R-:W0:Y:S01]  /*2920*/  MUFU.RCP R38, R38 ;  /* 0x0000002600267308 */ /* 0x000e220000001000 */
[-C--:B-1----:R-:W-:Y:S02]  /*2930*/  FMUL.FTZ R44, R18, R39.reuse ;  /* 0x00000027122c7220 */ /* 0x082fe40000410000 */
[----:B------:R-:W-:-:S05]  /*2940*/  FMUL.FTZ R19, R20, R39 ;  /* 0x0000002714137220 */ /* 0x000fca0000410000 */
[----:B------:R-:W1:Y:S01]  /*2950*/  MUFU.RCP R41, R41 ;  /* 0x0000002900297308 */ /* 0x000e620000001000 */
[----:B--2---:R-:W-:Y:S02]  /*2960*/  FMUL.FTZ R37, R44, R37 ;  /* 0x000000252c257220 */ /* 0x004fe40000410000 */
[-C--:B------:R-:W-:Y:S02]  /*2970*/  FMUL.FTZ R44, R40, R39.reuse ;  /* 0x00000027282c7220 */ /* 0x080fe40000410000 */
[----:B------:R-:W-:Y:S02]  /*2980*/  FMUL.FTZ R39, R42, R39 ;  /* 0x000000272a277220 */ /* 0x000fe40000410000 */
[----:B------:R-:W-:Y:S01]  /*2990*/  FFMA.FTZ R25, R22, c[0x0][0xd7c], R37 ;  /* 0x00035f0016197a23 */ /* 0x000fe20000010025 */
[----:B------:R-:W2:Y:S01]  /*29a0*/  MUFU.RCP R27, R27 ;  /* 0x0000001b001b7308 */ /* 0x000ea20000001000 */
[----:B0-----:R-:W-:-:S04]  /*29b0*/  FMUL.FTZ R38, R19, R38 ;  /* 0x0000002613267220 */ /* 0x001fc80000410000 */
[----:B------:R-:W-:Y:S02]  /*29c0*/  FFMA.FTZ R21, R21, c[0x0][0xd7c], R38 ;  /* 0x00035f0015157a23 */ /* 0x000fe40000010026 */
[----:B-1----:R-:W-:-:S04]  /*29d0*/  FMUL.FTZ R44, R44, R41 ;  /* 0x000000292c2c7220 */ /* 0x002fc80000410000 */
[----:B------:R-:W-:Y:S02]  /*29e0*/  FFMA.FTZ R44, R23, c[0x0][0xd7c], R44 ;  /* 0x00035f00172c7a23 */ /* 0x000fe4000001002c */
[----:B--2---:R-:W-:-:S04]  /*29f0*/  FMUL.FTZ R27, R39, R27 ;  /* 0x0000001b271b7220 */ /* 0x004fc80000410000 */
[----:B------:R-:W-:Y:S01]  /*2a00*/  FFMA.FTZ R38, R24, c[0x0][0xd7c], R27 ;  /* 0x00035f0018267a23 */ /* 0x000fe2000001001b */
[----:B------:R-:W-:Y:S05]  /*2a10*/  BRA `(.L_x_106) ;  /* 0x0000035000007947 */ /* 0x000fea0003800000 */
.L_x_105:
[----:B------:R-:W-:Y:S01]  /*2a20*/  FFMA.FTZ R27, R22, c[0x0][0xd7c], R27 ;  /* 0x00035f00161b7a23 */ /* 0x000fe2000001001b */
[----:B------:R-:W0:Y:S01]  /*2a30*/  MUFU.RCP R33, R31 ;  /* 0x0000001f00217308 */ /* 0x000e220000001000 */
[----:B------:R-:W-:Y:S02]  /*2a40*/  FMUL.FTZ R44, R44, R35 ;  /* 0x000000232c2c7220 */ /* 0x000fe40000410000 */
[----:B------:R-:W-:Y:S02]  /*2a50*/  FMUL.FTZ R22, R16, R27 ;  /* 0x0000001b10167220 */ /* 0x000fe40000410000 */
[----:B------:R-:W-:Y:S02]  /*2a60*/  FFMA.FTZ R29, R21, c[0x0][0xd7c], R44 ;  /* 0x00035f00151d7a23 */ /* 0x000fe4000001002c */
[----:B------:R-:W-:Y:S02]  /*2a70*/  FMUL.FTZ R40, R40, R35 ;  /* 0x0000002328287220 */ /* 0x000fe40000410000 */
[----:B------:R-:W-:-:S02]  /*2a80*/  FMUL.FTZ R21, R27, R22 ;  /* 0x000000161b157220 */ /* 0x000fc40000410000 */
[----:B------:R-:W-:Y:S02]  /*2a90*/  FMUL.FTZ R22, R16, R29 ;  /* 0x0000001d10167220 */ /* 0x000fe40000410000 */
[----:B------:R-:W-:Y:S02]  /*2aa0*/  FFMA.FTZ R23, R23, c[0x0][0xd7c], R40 ;  /* 0x00035f0017177a23 */ /* 0x000fe40000010028 */
[----:B------:R-:W-:Y:S02]  /*2ab0*/  FMUL.FTZ R35, R38, R35 ;  /* 0x0000002326237220 */ /* 0x000fe40000410000 */
[----:B------:R-:W-:Y:S02]  /*2ac0*/  FMUL.FTZ R37, R29, R22 ;  /* 0x000000161d257220 */ /* 0x000fe40000410000 */
[----:B------:R-:W-:Y:S02]  /*2ad0*/  FMUL.FTZ R38, R16, R23 ;  /* 0x0000001710267220 */ /* 0x000fe40000410000 */
[----:B------:R-:W-:-:S02]  /*2ae0*/  FFMA.FTZ R35, R24, c[0x0][0xd7c], R35 ;  /* 0x00035f0018237a23 */ /* 0x000fc40000010023 */
[----:B------:R-:W-:Y:S02]  /*2af0*/  FFMA.FTZ R34, R34, c[0x0][0xd60], R37 ;  /* 0x0003580022227a23 */ /* 0x000fe40000010025 */
[----:B------:R-:W-:Y:S02]  /*2b00*/  FMUL.FTZ R37, R23, R38 ;  /* 0x0000002617257220 */ /* 0x000fe40000410000 */
[----:B------:R-:W-:Y:S02]  /*2b10*/  FMUL.FTZ R38, R16, R35 ;  /* 0x0000002310267220 */ /* 0x000fe40000410000 */
[----:B------:R-:W-:Y:S02]  /*2b20*/  FFMA.FTZ R28, R28, c[0x0][0xd60], R37 ;  /* 0x000358001c1c7a23 */ /* 0x000fe40000010025 */
[----:B------:R-:W-:Y:S02]  /*2b30*/  FMUL.FTZ R37, R35, R38 ;  /* 0x0000002623257220 */ /* 0x000fe40000410000 */
[----:B------:R-:W-:-:S02]  /*2b40*/  FFMA.FTZ R26, R26, c[0x0][0xd60], R21 ;  /* 0x000358001a1a7a23 */ /* 0x000fc40000010015 */
[----:B------:R-:W-:Y:S01]  /*2b50*/  FFMA.FTZ R36, R36, c[0x0][0xd60], R37 ;  /* 0x0003580024247a23 */ /* 0x000fe20000010025 */
[----:B------:R-:W-:Y:S01]  /*2b60*/  MUFU.RCP R21, R30 ;  /* 0x0000001e00157308 */ /* 0x000fe20000001000 */
        /* <DEDUP_REMOVED lines=8> */
[----:B------:R-:W-:Y:S01]  /*2bf0*/  FMUL.FTZ R42, R35, c[0x0][0xd64] ;  /* 0x00035900232a7a20 */ /* 0x000fe20000410000 */
[----:B------:R-:W1:Y:S01]  /*2c00*/  MUFU.SQRT R24, R24 ;  /* 0x0000001800187308 */ /* 0x000e620000002000 */
[----:B------:R-:W-:Y:S02]  /*2c10*/  FFMA.FTZ R18, R18, c[0x0][0xd5c], R27 ;  /* 0x0003570012127a23 */ /* 0x000fe4000001001b */
[----:B------:R-:W-:Y:S02]  /*2c20*/  FFMA.FTZ R20, R20, c[0x0][0xd5c], R29 ;  /* 0x0003570014147a23 */ /* 0x000fe4000001001d */
[----:B------:R-:W-:-:S02]  /*2c30*/  FFMA.FTZ R40, R19, c[0x0][0xd5c], R40 ;  /* 0x0003570013287a23 */ /* 0x000fc40000010028 */
[----:B------:R-:W-:Y:S01]  /*2c40*/  FFMA.FTZ R42, R25, c[0x0][0xd5c], R42 ;  /* 0x00035700192a7a23 */ /* 0x000fe2000001002a */
[----:B------:R-:W2:Y:S01]  /*2c50*/  MUFU.SQRT R38, R38 ;  /* 0x0000002600267308 */ /* 0x000ea20000002000 */
[----:B0-----:R-:W-:Y:S02]  /*2c60*/  FADD.FTZ R37, R22, c[0x0][0xd74] ;  /* 0x00035d0016257621 */ /* 0x001fe40000010000 */
[-C--:B------:R-:W-:Y:S02]  /*2c70*/  FMUL.FTZ R44, R20, R21.reuse ;  /* 0x00000015142c7220 */ /* 0x080fe40000410000 */
[-C--:B------:R-:W-:Y:S02]  /*2c80*/  FMUL.FTZ R19, R40, R21.reuse ;  /* 0x0000001528137220 */ /* 0x080fe40000410000 */
[----:B------:R-:W-:Y:S01]  /*2c90*/  FMUL.FTZ R23, R42, R21 ;  /* 0x000000152a177220 */ /* 0x000fe20000410000 */
[----:B------:R-:W0:Y:S01]  /*2ca0*/  MUFU.SQRT R39, R39 ;  /* 0x0000002700277308 */ /* 0x000e220000002000 */
[----:B-1----:R-:W-:-:S02]  /*2cb0*/  FADD.FTZ R33, R24, c[0x0][0xd74] ;  /* 0x00035d0018217621 */ /* 0x002fc40000010000 */
[----:B--2---:R-:W-:-:S05]  /*2cc0*/  FADD.FTZ R24, R38, c[0x0][0xd74] ;  /* 0x00035d0026187621 */ /* 0x004fca0000010000 */
[----:B------:R-:W1:Y:S01]  /*2cd0*/  MUFU.RCP R37, R37 ;  /* 0x0000002500257308 */ /* 0x000e620000001000 */
[----:B------:R-:W-:Y:S02]  /*2ce0*/  FMUL.FTZ R38, R18, R21 ;  /* 0x0000001512267220 */ /* 0x000fe40000410000 */
[----:B0-----:R-:W-:-:S05]  /*2cf0*/  FADD.FTZ R22, R39, c[0x0][0xd74] ;  /* 0x00035d0027167621 */ /* 0x001fca0000010000 */
[----:B------:R-:W0:Y:S08]  /*2d00*/  MUFU.RCP R33, R33 ;  /* 0x0000002100217308 */ /* 0x000e300000001000 */
[----:B------:R-:W2:Y:S01]  /*2d10*/  MUFU.RCP R24, R24 ;  /* 0x0000001800187308 */ /* 0x000ea20000001000 */
[----:B-1----:R-:W-:-:S07]  /*2d20*/  FMUL.FTZ R25, R38, R37 ;  /* 0x0000002526197220 */ /* 0x002fce0000410000 */
[----:B------:R-:W1:Y:S01]  /*2d30*/  MUFU.RCP R22, R22 ;  /* 0x0000001600167308 */ /* 0x000e620000001000 */
[----:B0-----:R-:W-:Y:S02]  /*2d40*/  FMUL.FTZ R21, R44, R33 ;  /* 0x000000212c157220 */ /* 0x001fe40000410000 */
[----:B--2---:R-:W-:Y:S02]  /*2d50*/  FMUL.FTZ R44, R19, R24 ;  /* 0x00000018132c7220 */ /* 0x004fe40000410000 */
[----:B-1----:R-:W-:-:S03]  /*2d60*/  FMUL.FTZ R38, R23, R22 ;  /* 0x0000001617267220 */ /* 0x002fc60000410000 */
.L_x_106:
[----:B------:R-:W-:Y:S01]  /*2d70*/  F2F.F16.F32 R24, R21 ;  /* 0x0000001500187304 */ /* 0x000fe20000200800 */
[----:B------:R-:W-:-:S07]  /*2d80*/  IADD3 R17, R17, c[0x0][0x0], RZ ;  /* 0x0000000011117a10 */ /* 0x000fce0007ffe0ff */
[----:B------:R-:W-:Y:S08]  /*2d90*/  F2F.F16.F32 R40, R40 ;  /* 0x0000002800287304 */ /* 0x000ff00000200800 */
[----:B------:R-:W0:Y:S08]  /*2da0*/  F2F.F16.F32 R23, R42 ;  /* 0x0000002a00177304 */ /* 0x000e300000200800 */
[----:B------:R1:W2:Y:S08]  /*2db0*/  F2F.F16.F32 R22, R20 ;  /* 0x0000001400167304 */ /* 0x0002b00000200800 */
[----:B------:R-:W-:Y:S01]  /*2dc0*/  F2F.F16.F32 R27, R44 ;  /* 0x0000002c001b7304 */ /* 0x000fe20000200800 */
[----:B0-----:R-:W-:Y:S01]  /*2dd0*/  PRMT R39, R40, 0x5410, R23 ;  /* 0x0000541028277816 */ /* 0x001fe20000000017 */
[----:B-1----:R-:W-:-:S06]  /*2de0*/  IMAD.WIDE.U32 R20, R24, 0x10000, RZ ;  /* 0x0001000018147825 */ /* 0x002fcc00078e00ff */
[----:B------:R-:W0:Y:S01]  /*2df0*/  F2F.F16.F32 R38, R38 ;  /* 0x0000002600267304 */ /* 0x000e220000200800 */
[----:B--2---:R-:W-:-:S07]  /*2e00*/  IMAD.WIDE.U32 R22, R22, 0x10000, RZ ;  /* 0x0001000016167825 */ /* 0x004fce00078e00ff */
[----:B------:R-:W-:Y:S08]  /*2e10*/  F2F.F16.F32 R19, R34 ;  /* 0x0000002200137304 */ /* 0x000ff00000200800 */
[----:B------:R-:W-:Y:S01]  /*2e20*/  F2F.F16.F32 R28, R28 ;  /* 0x0000001c001c7304 */ /* 0x000fe20000200800 */
[----:B0-----:R-:W-:-:S04]  /*2e30*/  PRMT R41, R27, 0x5410, R38 ;  /* 0x000054101b297816 */ /* 0x001fc80000000026 */
[----:B------:R-:W-:-:S03]  /*2e40*/  LOP3.LUT R21, R41, R21, RZ, 0xfc, !PT ;  /* 0x0000001529157212 */ /* 0x000fc600078efcff */
[----:B------:R-:W0:Y:S08]  /*2e50*/  F2F.F16.F32 R29, R36 ;  /* 0x00000024001d7304 */ /* 0x000e300000200800 */
[----:B------:R-:W1:Y:S08]  /*2e60*/  F2F.F16.F32 R25, R25 ;  /* 0x0000001900197304 */ /* 0x000e700000200800 */
[----:B------:R2:W3:Y:S01]  /*2e70*/  F2F.F16.F32 R33, R18 ;  /* 0x0000001200217304 */ /* 0x0004e20000200800 */
[----:B0-----:R-:W-:-:S02]  /*2e80*/  PRMT R37, R28, 0x5410, R29 ;  /* 0x000054101c257816 */ /* 0x001fc4000000001d */
[----:B------:R-:W-:Y:S02]  /*2e90*/  LOP3.LUT R29, R39, R23, RZ, 0xfc, !PT ;  /* 0x00000017271d7212 */ /* 0x000fe400078efcff */
[----:B------:R-:W-:-:S03]  /*2ea0*/  SHF.L.U32 R23, R17, 0x2, RZ ;  /* 0x0000000211177819 */ /* 0x000fc600000006ff */
[----:B------:R-:W0:Y:S01]  /*2eb0*/  F2F.F16.F32 R35, R26 ;  /* 0x0000001a00237304 */ /* 0x000e220000200800 */
[----:B--2---:R-:W-:Y:S01]  /*2ec0*/  IMAD.WIDE.U32 R18, R19, 0x10000, RZ ;  /* 0x0001000013127825 */ /* 0x004fe200078e00ff */
[----:B-1----:R-:W-:Y:S02]  /*2ed0*/  LOP3.LUT R20, R20, R25, RZ, 0xfc, !PT ;  /* 0x0000001914147212 */ /* 0x002fe400078efcff */
[----:B------:R-:W-:Y:S02]  /*2ee0*/  ISETP.GE.AND P1, PT, R23, c[0x0][0x160], PT ;  /* 0x0000580017007a0c */ /* 0x000fe40003f26270 */
[----:B------:R-:W-:Y:S01]  /*2ef0*/  LOP3.LUT R19, R37, R19, RZ, 0xfc, !PT ;  /* 0x0000001325137212 */ /* 0x000fe200078efcff */
[----:B------:R1:W-:Y:S01]  /*2f00*/  STG.E.64 [R14.64], R20 ;  /* 0x000000140e007986 */ /* 0x0003e2000c101b04 */
[----:B---3--:R-:W-:Y:S02]  /*2f10*/  LOP3.LUT R28, R22, R33, RZ, 0xfc, !PT ;  /* 0x00000021161c7212 */ /* 0x008fe400078efcff */
[----:B------:R-:W-:-:S02]  /*2f20*/  ISETP.LT.AND P2, PT, R23, R32, PT ;  /* 0x000000201700720c */ /* 0x000fc40003f41270 */
[----:B------:R-:W-:Y:S01]  /*2f30*/  PRMT R23, R27, 0x5410, R24 ;  /* 0x000054101b177816 */ /* 0x000fe20000000018 */
[----:B------:R1:W-:Y:S01]  /*2f40*/  STG.E.64 [R12.64], R28 ;  /* 0x0000001c0c007986 */ /* 0x0003e2000c101b04 */
[----:B------:R-:W-:Y:S02]  /*2f50*/  PRMT R22, R25, 0x7610, R22 ;  /* 0x0000761019167816 */ /* 0x000fe40000000016 */
[----:B0-----:R-:W-:Y:S02]  /*2f60*/  LOP3.LUT R18, R18, R35, RZ, 0xfc, !PT ;  /* 0x0000002312127212 */ /* 0x001fe400078efcff */
[----:B------:R-:W-:-:S03]  /*2f70*/  PRMT R24, R38, 0x7610, R24 ;  /* 0x0000761026187816 */ /* 0x000fc60000000018 */
[----:B------:R1:W-:Y:S02]  /*2f80*/  STG.E.64 [R10.64], R18 ;  /* 0x000000120a007986 */ /* 0x0003e4000c101b04 */
[----:B------:R-:W-:Y:S05]  /*2f90*/  @!P1 BRA P2, `(.L_x_107) ;  /* 0xfffff29000009947 */ /* 0x000fea000103ffff */
[----:B------:R-:W-:Y:S05]  /*2fa0*/  EXIT ;  /* 0x000000000000794d */ /* 0x000fea0003800000 */
        .type           $_Z25multi_tensor_apply_kernelI18TensorListMetadataILi4EE17LAMBStage1FunctorIN3c104HalfES4_EJfffPiif10adamMode_tfPfS8_S8_S8_EEvlPViT_T0_DpT1_$__internal_accurate_pow,@function
        .size           $_Z25multi_tensor_apply_kernelI18TensorListMetadataILi4EE17LAMBStage1FunctorIN3c104HalfES4_EJfffPiif10adamMode_tfPfS8_S8_S8_EEvlPViT_T0_DpT1_$__internal_accurate_pow,(.L_x_136 - $_Z25multi_tensor_apply_kernelI18TensorListMetadataILi4EE17LAMBStage1FunctorIN3c104HalfES4_EJfffPiif10adamMode_tfPfS8_S8_S8_EEvlPViT_T0_DpT1_$__internal_accurate_pow)
$_Z25multi_tensor_apply_kernelI18TensorListMetadataILi4EE17LAMBStage1FunctorIN3c104HalfES4_EJfffPiif10adamMode_tfPfS8_S8_S8_EEvlPViT_T0_DpT1_$__internal_accurate_pow:
[----:B------:R-:W-:Y:S01]  /*2fb0*/  SHF.R.U32.HI R13, RZ, 0x14, R7 ;  /* 0x00000014ff0d7819 */ /* 0x000fe20000011607 */
[----:B------:R-:W-:Y:S01]  /*2fc0*/  IMAD.MOV.U32 R23, RZ, RZ, 0x3eb0f5ff ;  /* 0x3eb0f5ffff177424 */ /* 0x000fe200078e00ff */
[----:B------:R-:W-:Y:S02]  /*2fd0*/  MOV R6, R16 ;  /* 0x0000001000067202 */ /* 0x000fe40000000f00 */
        /* <DEDUP_REMOVED lines=119> */
[----:B------:R-:W-:Y:S01]  /*3750*/  LEA R19, R9, R21, 0x14 ;  /* 0x0000001509137211 */ /* 0x000fe200078ea0ff */
[----:B------:R-:W-:-:S05]  /*3760*/  IMAD.IADD R16, R16, 0x1, -R9 ;  /* 0x0000000110107824 */ /* 0x000fca00078e0a09 */
[----:B------:R-:W-:Y:S02]  /*3770*/  LEA R17, R16, 0x3ff00000, 0x14 ;  /* 0x3ff0000010117811 */ /* 0x000fe400078ea0ff */
[----:B------:R-:W-:-:S06]  /*3780*/  MOV R16, RZ ;  /* 0x000000ff00107202 */ /* 0x000fcc0000000f00 */
[----:B------:R0:W1:-:S06]  /*3790*/  DMUL R18, R18, R16 ;  /* 0x0000001012127228 */ /* 0x00004c0000000000 */
.L_x_108:
[----:B-1----:R-:W-:-:S04]  /*37a0*/  DSETP.NEU.AND P1, PT, |R18|, +INF , PT ;  /* 0x7ff000001200742a */ /* 0x002fc80003f2d200 */
[----:B------:R-:W1:-:S06]  /*37b0*/  DADD R6, R6, -R14 ;  /* 0x0000000006067229 */ /* 0x000e4c000000080e */
[----:B-1----:R-:W1:-:S06]  /*37c0*/  DADD R6, R12, R6 ;  /* 0x000000000c067229 */ /* 0x002e4c0000000006 */
[----:B-1----:R1:W2:Y:S02]  /*37d0*/  @P1 DFMA R18, R6, R18, R18 ;  /* 0x000000120612122b */ /* 0x0022a40000000012 */
[----:B-1----:R-:W-:Y:S02]  /*37e0*/  MOV R6, R10 ;  /* 0x0000000a00067202 */ /* 0x002fe40000000f00 */
[----:B------:R-:W-:-:S04]  /*37f0*/  MOV R7, 0x0 ;  /* 0x0000000000077802 */ /* 0x000fc80000000f00 */
[----:B--2---:R-:W-:Y:S05]  /*3800*/  RET.REL.NODEC R6 `(_Z25multi_tensor_apply_kernelI18TensorListMetadataILi4EE17LAMBStage1FunctorIN3c104HalfES4_EJfffPiif10adamMode_tfPfS8_S8_S8_EEvlPViT_T0_DpT1_) ;  /* 0xffffc7f006007950 */ /* 0x004fea0003c3ffff */
.L_x_109:
        /* <DEDUP_REMOVED lines=15> */
.L_x_136:


//--------------------- .text._Z25multi_tensor_apply_kernelI18TensorListMetadataILi4EE17LAMBStage1FunctorIffEJfffPiif10adamMode_tfPfS6_S6_S6_EEvlPViT_T0_DpT1_ --------------------------
	.section	.text._Z25multi_tensor_apply_kernelI18TensorListMetadataILi4EE17LAMBStage1FunctorIffEJfffPiif10adamMode_tfPfS6_S6_S6_EEvlPViT_T0_DpT1_,"ax",@progbits
	.sectioninfo	@"SHI_REGISTERS=48"
	.align	128
        .global         _Z25multi_tensor_apply_kernelI18TensorListMetadataILi4EE17LAMBStage1FunctorIffEJfffPiif10adamMode_tfPfS6_S6_S6_EEvlPViT_T0_DpT1_
        .type           _Z25multi_tensor_apply_kernelI18TensorListMetadataILi4EE17LAMBStage1FunctorIffEJfffPiif10adamMode_tfPfS6_S6_S6_EEvlPViT_T0_DpT1_,@function
        .size           _Z25multi_tensor_apply_kernelI18TensorListMetadataILi4EE17LAMBStage1FunctorIffEJfffPiif10adamMode_tfPfS6_S6_S6_EEvlPViT_T0_DpT1_,(.L_x_137 - _Z25multi_tensor_apply_kernelI18TensorListMetadataILi4EE17LAMBStage1FunctorIffEJfffPiif10adamMode_tfPfS6_S6_S6_EEvlPViT_T0_DpT1_)
        .other          _Z25multi_tensor_apply_kernelI18TensorListMetadataILi4EE17LAMBStage1FunctorIffEJfffPiif10adamMode_tfPfS6_S6_S6_EEvlPViT_T0_DpT1_,@"STO_CUDA_ENTRY STV_DEFAULT"
_Z25multi_tensor_apply_kernelI18TensorListMetadataILi4EE17LAMBStage1FunctorIffEJfffPiif10adamMode_tfPfS6_S6_S6_EEvlPViT_T0_DpT1_:
.text._Z25multi_tensor_apply_kernelI18TensorListMetadataILi4EE17LAMBStage1FunctorIffEJfffPiif10adamMode_tfPfS6_S6_S6_EEvlPViT_T0_DpT1_:
        /* <DEDUP_REMOVED lines=9> */
[----:B------:R-:W-:Y:S01]  /*0090*/  MOV R3, 0x3f800000 ;  /* 0x3f80000000037802 */ /* 0x000fe20000000f00 */
[----:B------:R-:W-:Y:S01]  /*00a0*/  HFMA2.MMA R2, -RZ, RZ, 1.875, 0 ;  /* 0x3f800000ff027435 */ /* 0x000fe200000001ff */
[----:B------:R-:W-:-:S13]  /*00b0*/  ISETP.NE.AND P0, PT, R0, 0x1, PT ;  /* 0x000000010000780c */ /* 0x000fda0003f05270 */
        /* <DEDUP_REMOVED lines=18> */
[----:B------:R-:W-:-:S04]  /*01e0*/  ISETP.NE.AND.EX P0, PT, R11, -0x80000000, PT, P0 ;  /* 0x800000000b00780c */ /* 0x000fc80003f05300 */
[----:B------:R-:W-:-:S04]  /*01f0*/  SEL R11, RZ, 0x1, P0 ;  /* 0x00000001ff0b7807 */ /* 0x000fc80000000000 */
[----:B------:R-:W-:Y:S05]  /*0200*/  CALL.REL.NOINC `($_Z25multi_tensor_apply_kernelI18TensorListMetadataILi4EE17LAMBStage1FunctorIffEJfffPiif10adamMode_tfPfS6_S6_S6_EEvlPViT_T0_DpT1_$__internal_accurate_pow) ;  /* 0x000025c000007944 */ /* 0x000fea0003c00000 */
        /* <DEDUP_REMOVED lines=22> */
.L_x_111:
[----:B------:R-:W-:Y:S01]  /*0370*/  ISETP.GE.AND P2, PT, R7, RZ, PT ;  /* 0x000000ff0700720c */ /* 0x000fe20003f46270 */
[----:B------:R-:W2:Y:S01]  /*0380*/  DSETP.NEU.AND P1, PT, |R6|, 0.5, !P0 ;  /* 0x3fe000000600742a */ /* 0x000ea2000472d200 */
[----:B------:R-:W-:-:S05]  /*0390*/  MOV R2, RZ ;  /* 0x000000ff00027202 */ /* 0x000fca0000000f00 */
[----:B-12---:R-:W-:-:S06]  /*03a0*/  SEL R3, R13, RZ, P1 ;  /* 0x000000ff0d037207 */ /* 0x006fcc0000800000 */
[----:B------:R-:W-:Y:S02]  /*03b0*/  @!P2 LOP3.LUT R3, R3, 0x7ff00000, RZ, 0xfc, !PT ;  /* 0x7ff000000303a812 */ /* 0x000fe400078efcff */
.L_x_112:
        /* <DEDUP_REMOVED lines=17> */
.L_x_115:
        /* <DEDUP_REMOVED lines=10> */
.L_x_114:
[----:B------:R1:W2:-:S04]  /*0570*/  DADD R2, R6, R12 ;  /* 0x0000000006027229 */ /* 0x000288000000000c */
.L_x_113:
[----:B------:R-:W-:Y:S01]  /*0580*/  FMUL.FTZ R10, R10, c[0x0][0xd60] ;  /* 0x000358000a0a7a20 */ /* 0x000fe20000410000 */
[----:B-1----:R-:W-:Y:S02]  /*0590*/  MOV R12, R6 ;  /* 0x00000006000c7202 */ /* 0x002fe40000000f00 */
[----:B------:R-:W-:Y:S01]  /*05a0*/  MOV R5, R7 ;  /* 0x0000000700057202 */ /* 0x000fe20000000f00 */
[----:B------:R1:W3:Y:S02]  /*05b0*/  F2F.F64.F32 R8, R10 ;  /* 0x0000000a00087310 */ /* 0x0002e40000201800 */
[----:B-1----:R-:W-:Y:S01]  /*05c0*/  MOV R10, 0x600 ;  /* 0x00000600000a7802 */ /* 0x002fe20000000f00 */
[----:B---3--:R-:W1:-:S10]  /*05d0*/  DADD R8, -RZ, |R8| ;  /* 0x00000000ff087229 */ /* 0x008e540000000508 */
[----:B01----:R-:W-:Y:S02]  /*05e0*/  MOV R16, R8 ;  /* 0x0000000800107202 */ /* 0x003fe40000000f00 */
[----:B--2---:R-:W-:Y:S05]  /*05f0*/  CALL.REL.NOINC `($_Z25multi_tensor_apply_kernelI18TensorListMetadataILi4EE17LAMBStage1FunctorIffEJfffPiif10adamMode_tfPfS6_S6_S6_EEvlPViT_T0_DpT1_$__internal_accurate_pow) ;  /* 0x000021d000007944 */ /* 0x004fea0003c00000 */
        /* <DEDUP_REMOVED lines=19> */
.L_x_116:
[----:B------:R-:W-:Y:S01]  /*0730*/  ISETP.GE.AND P1, PT, R7, RZ, PT ;  /* 0x000000ff0700720c */ /* 0x000fe20003f26270 */
[----:B------:R-:W2:Y:S01]  /*0740*/  DSETP.NEU.AND P0, PT, |R6|, 0.5, !P0 ;  /* 0x3fe000000600742a */ /* 0x000ea2000470d200 */
[----:B------:R-:W-:-:S05]  /*0750*/  MOV R8, RZ ;  /* 0x000000ff00087202 */ /* 0x000fca0000000f00 */
[----:B-12---:R-:W-:Y:S02]  /*0760*/  SEL R9, R15, RZ, P0 ;  /* 0x000000ff0f097207 */ /* 0x006fe40000000000 */
[----:B------:R-:W-:-:S04]  /*0770*/  SEL R11, RZ, 0x1, !P0 ;  /* 0x00000001ff0b7807 */ /* 0x000fc80004000000 */
[----:B------:R-:W-:Y:S02]  /*0780*/  @!P1 LOP3.LUT R9, R9, 0x7ff00000, RZ, 0xfc, !PT ;  /* 0x7ff0000009099812 */ /* 0x000fe400078efcff */
.L_x_117:
        /* <DEDUP_REMOVED lines=17> */
.L_x_120:
[----:B------:R-:W1:-:S14]  /*08a0*/  DSETP.NEU.AND P0, PT, |R14|, +INF , PT ;  /* 0x7ff000000e00742a */ /* 0x000e5c0003f0d200 */
[----:B-1----:R-:W-:Y:S05]  /*08b0*/  @P0 BRA `(.L_x_118) ;  /* 0x000000a000000947 */ /* 0x002fea0003800000 */
[----:B------:R-:W-:Y:S02]  /*08c0*/  ISETP.NE.AND P0, PT, R11, RZ, PT ;  /* 0x000000ff0b00720c */ /* 0x000fe40003f05270 */
[----:B------:R-:W-:Y:S02]  /*08d0*/  LOP3.LUT R5, R7, 0x7fffffff, RZ, 0xc0, !PT ;  /* 0x7fffffff07057812 */ /* 0x000fe400078ec0ff */
[----:B------:R-:W-:Y:S02]  /*08e0*/  ISETP.LT.AND P0, PT, R15, RZ, P0 ;  /* 0x000000ff0f00720c */ /* 0x000fe40000701270 */
[----:B------:R-:W-:Y:S02]  /*08f0*/  ISETP.GT.AND P1, PT, R7, -0x1, PT ;  /* 0xffffffff0700780c */ /* 0x000fe40003f24270 */
[----:B------:R-:W-:Y:S02]  /*0900*/  ISETP.NE.AND P0, PT, R5, 0x3fe00000, P0 ;  /* 0x3fe000000500780c */ /* 0x000fe40000705270 */
[----:B------:R-:W-:-:S02]  /*0910*/  SEL R9, RZ, 0x7ff00000, !P1 ;  /* 0x7ff00000ff097807 */ /* 0x000fc40004800000 */
[----:B------:R-:W-:-:S09]  /*0920*/  MOV R8, RZ ;  /* 0x000000ff00087202 */ /* 0x000fd20000000f00 */
[----:B------:R-:W-:Y:S01]  /*0930*/  @P0 IADD3 R9, R9, -0x80000000, RZ ;  /* 0x8000000009090810 */ /* 0x000fe20007ffe0ff */
[----:B------:R-:W-:Y:S05]  /*0940*/  BRA `(.L_x_118) ;  /* 0x0000001000007947 */ /* 0x000fea0003800000 */
.L_x_119:
[----:B------:R1:W2:-:S06]  /*0950*/  DADD R8, R6, R14 ;  /* 0x0000000006087229 */ /* 0x00028c000000000e */
.L_x_118:
        /* <DEDUP_REMOVED lines=14> */
.L_x_110:
[----:B------:R-:W-:Y:S02]  /*0a40*/  MOV R6, c[0x0][0xd88] ;  /* 0x0003620000067a02 */ /* 0x000fe40000000f00 */
[----:B------:R-:W-:Y:S02]  /*0a50*/  MOV R7, c[0x0][0xd8c] ;  /* 0x0003630000077a02 */ /* 0x000fe40000000f00 */
[----:B------:R-:W-:Y:S02]  /*0a60*/  MOV R8, c[0x0][0xd80] ;  /* 0x0003600000087a02 */ /* 0x000fe40000000f00 */
[----:B------:R-:W-:Y:S01]  /*0a70*/  MOV R9, c[0x0][0xd84] ;  /* 0x0003610000097a02 */ /* 0x000fe20000000f00 */
[----:B------:R1:W2:Y:S04]  /*0a80*/  LDG.E R13, [R6.64] ;  /* 0x00000004060d7981 */ /* 0x0002a8000c1e1900 */
[----:B------:R3:W2:Y:S01]  /*0a90*/  LDG.E R14, [R8.64] ;  /* 0x00000004080e7981 */ /* 0x0006a2000c1e1900 */
[----:B------:R-:W-:-:S02]  /*0aa0*/  MOV R5, 0x4 ;  /* 0x0000000400057802 */ /* 0x000fc40000000f00 */
[----:B------:R-:W-:Y:S01]  /*0ab0*/  MOV R11, 0x8 ;  /* 0x00000008000b7802 */ /* 0x000fe20000000f00 */
[----:B0-----:R-:W0:Y:S02]  /*0ac0*/  S2R R16, SR_CTAID.X ;  /* 0x0000000000107919 */ /* 0x001e240000002500 */
[----:B0-----:R-:W0:Y:S01]  /*0ad0*/  LDC.U8 R0, c[0x0][R16+0x710] ;  /* 0x0001c40010007b82 */ /* 0x001e220000000000 */
[----:B------:R-:W-:-:S07]  /*0ae0*/  IMAD R5, R16, R5, c[0x2][0x8] ;  /* 0x0080020010057624 */ /* 0x000fce00078e0205 */
[----:B------:R-:W4:Y:S01]  /*0af0*/  LDC R5, c[0x0][R5+0x840] ;  /* 0x0002100005057b82 */ /* 0x000f220000000800 */
[----:B0-----:R-:W-:-:S07]  /*0b00*/  IMAD R12, R0, R11, c[0x2][0x8] ;  /* 0x00800200000c7624 */ /* 0x001fce00078e020b */
[----:B------:R-:W0:Y:S01]  /*0b10*/  LDC R0, c[0x0][R12+0x5e0] ;  /* 0x000178000c007b82 */ /* 0x000e220000000800 */
[----:B----4-:R-:W-:-:S07]  /*0b20*/  IMAD R15, R5, c[0x0][0x160], RZ ;  /* 0x00005800050f7a24 */ /* 0x010fce00078e02ff */
[----:B------:R-:W4:Y:S08]  /*0b30*/  LDC.64 R28, c[0x0][R12+0x160] ;  /* 0x000058000c1c7b82 */ /* 0x000f300000000a00 */
[----:B------:R-:W5:Y:S01]  /*0b40*/  LDC.64 R10, c[0x0][R12+0x280] ;  /* 0x0000a0000c0a7b82 */ /* 0x000f620000000a00 */
[----:B0-----:R-:W-:-:S07]  /*0b50*/  IADD3 R0, R0, -R15, RZ ;  /* 0x8000000f00007210 */ /* 0x001fce0007ffe0ff */
[----:B---3--:R-:W0:Y:S01]  /*0b60*/  LDC.64 R8, c[0x0][R12+0x3a0] ;  /* 0x0000e8000c087b82 */ /* 0x008e220000000a00 */
[----:B------:R-:W-:Y:S01]  /*0b70*/  LOP3.LUT R5, R0, c[0x0][0x160], RZ, 0xfc, !PT ;  /* 0x0000580000057a12 */ /* 0x000fe200078efcff */
[----:B----4-:R-:W-:-:S06]  /*0b80*/  IMAD.WIDE R28, R15, 0x4, R28 ;  /* 0x000000040f1c7825 */ /* 0x010fcc00078e021c */
[----:B-1----:R-:W1:Y:S01]  /*0b90*/  LDC.64 R6, c[0x0][R12+0x4c0] ;  /* 0x000130000c067b82 */ /* 0x002e620000000a00 */
[----:B------:R-:W-:Y:S02]  /*0ba0*/  LOP3.LUT P0, RZ, R5, 0x3, RZ, 0xc0, !PT ;  /* 0x0000000305ff7812 */ /* 0x000fe4000780c0ff */
[----:B------:R-:W-:Y:S01]  /*0bb0*/  LOP3.LUT P1, RZ, R28, 0xf, RZ, 0xc0, !PT ;  /* 0x0000000f1cff7812 */ /* 0x000fe2000782c0ff */
[----:B-----5:R-:W-:-:S03]  /*0bc0*/  IMAD.WIDE R10, R15, 0x4, R10 ;  /* 0x000000040f0a7825 */ /* 0x020fc600078e020a */
[----:B------:R-:W-:Y:S01]  /*0bd0*/  PLOP3.LUT P0, PT, P0, P1, PT, 0xa8, 0x0 ;  /* 0x000000000000781c */ /* 0x000fe20000703570 */
[----:B0-----:R-:W-:-:S04]  /*0be0*/  IMAD.WIDE R8, R15, 0x4, R8 ;  /* 0x000000040f087825 */ /* 0x001fc800078e0208 */
        /* <DEDUP_REMOVED lines=10> */
.L_x_121:
        /* <DEDUP_REMOVED lines=9> */
.L_x_128:
[----:B0-----:R-:W-:Y:S01]  /*0d20*/  IADD3 R17, R13, R14, RZ ;  /* 0x0000000e0d117210 */ /* 0x001fe20007ffe0ff */
[----:B------:R-:W-:Y:S01]  /*0d30*/  BSSY B0, `(.L_x_123) ;  /* 0x000007b000007945 */ /* 0x000fe20003800000 */
[----:B------:R-:W-:Y:S02]  /*0d40*/  MOV R16, RZ ;  /* 0x000000ff00107202 */ /* 0x000fe40000000f00 */
        /* <DEDUP_REMOVED lines=15> */
[----:B------:R1:W5:Y:S01]  /*0e40*/  @P0 LDG.E R20, [R24.64] ;  /* 0x0000000418140981 */ /* 0x000362000c1e1900 */
[----:B------:R-:W-:Y:S01]  /*0e50*/  CS2R R36, SRZ ;  /* 0x0000000000247805 */ /* 0x000fe2000001ff00 */
[----:B0-----:R-:W-:-:S03]  /*0e60*/  MOV R22, c[0x0][0xd98] ;  /* 0x0003660000167a02 */ /* 0x001fc60000000f00 */
[----:B------:R0:W2:Y:S01]  /*0e70*/  @P0 LDG.E R42, [R42.64] ;  /* 0x000000042a2a0981 */ /* 0x0000a2000c1e1900 */
[----:B------:R-:W-:-:S03]  /*0e80*/  MOV R23, c[0x0][0xd9c] ;  /* 0x0003670000177a02 */ /* 0x000fc60000000f00 */
[--C-:B------:R-:W-:Y:S02]  /*0e90*/  @!P1 IMAD.WIDE R32, R19, 0x4, R28.reuse ;  /* 0x0000000413209825 */ /* 0x100fe400078e021c */
[----:B------:R-:W2:Y:S02]  /*0ea0*/  @P0 LDG.E R45, [R22.64] ;  /* 0x00000004162d0981 */ /* 0x000ea4000c1e1900 */
[C---:B-1----:R-:W-:Y:S02]  /*0eb0*/  @!P2 IMAD.WIDE R24, R41.reuse, 0x4, R28 ;  /* 0x000000042918a825 */ /* 0x042fe400078e021c */
[----:B------:R1:W3:Y:S02]  /*0ec0*/  @!P1 LDG.E R40, [R32.64] ;  /* 0x0000000420289981 */ /* 0x0002e4000c1e1900 */
[----:B------:R-:W-:Y:S02]  /*0ed0*/  @!P2 IMAD.WIDE R30, R41, 0x4, R10 ;  /* 0x00000004291ea825 */ /* 0x000fe400078e020a */
[----:B0-----:R-:W3:Y:S04]  /*0ee0*/  @!P1 LDG.E R43, [R22.64] ;  /* 0x00000004162b9981 */ /* 0x001ee8000c1e1900 */
[----:B------:R-:W4:Y:S04]  /*0ef0*/  @!P2 LDG.E R24, [R24.64] ;  /* 0x000000041818a981 */ /* 0x000f28000c1e1900 */
[----:B------:R-:W4:Y:S04]  /*0f00*/  @!P2 LDG.E R44, [R22.64] ;  /* 0x00000004162ca981 */ /* 0x000f28000c1e1900 */
[----:B------:R0:W5:Y:S01]  /*0f10*/  @!P2 LDG.E R36, [R30.64] ;  /* 0x000000041e24a981 */ /* 0x000162000c1e1900 */
[----:B------:R-:W-:Y:S01]  /*0f20*/  MOV R5, RZ ;  /* 0x000000ff00057202 */ /* 0x000fe20000000f00 */
[----:B------:R-:W-:-:S05]  /*0f30*/  @!P1 IMAD.WIDE R38, R19, 0x4, R8 ;  /* 0x0000000413269825 */ /* 0x000fca00078e0208 */
[----:B------:R0:W5:Y:S01]  /*0f40*/  @!P1 LDG.E R5, [R38.64] ;  /* 0x0000000426059981 */ /* 0x000162000c1e1900 */
[----:B-1----:R-:W-:Y:S01]  /*0f50*/  @!P2 IMAD.WIDE R32, R41, 0x4, R8 ;  /* 0x000000042920a825 */ /* 0x002fe200078e0208 */
[----:B0-----:R-:W-:Y:S01]  /*0f60*/  CS2R R38, SRZ ;  /* 0x0000000000267805 */ /* 0x001fe2000001ff00 */
[----:B------:R-:W-:-:S05]  /*0f70*/  HFMA2.MMA R12, -RZ, RZ, 0, 0 ;  /* 0x00000000ff0c7435 */ /* 0x000fca00000001ff */
[----:B------:R0:W5:Y:S01]  /*0f80*/  @!P2 LDG.E R38, [R32.64] ;  /* 0x000000042026a981 */ /* 0x000162000c1e1900 */
[----:B------:R-:W-:-:S04]  /*0f90*/  @!P1 IMAD.WIDE R34, R19, 0x4, R10 ;  /* 0x0000000413229825 */ /* 0x000fc800078e020a */
[----:B------:R-:W-:Y:S01]  /*0fa0*/  @P0 IMAD.WIDE R26, R17, 0x4, R6 ;  /* 0x00000004111a0825 */ /* 0x000fe200078e0206 */
[----:B------:R1:W5:Y:S01]  /*0fb0*/  @!P1 LDG.E R12, [R34.64] ;  /* 0x00000004220c9981 */ /* 0x000362000c1e1900 */
[----:B0-----:R-:W-:-:S03]  /*0fc0*/  IADD3 R33, R41, c[0x0][0x0], RZ ;  /* 0x0000000029217a10 */ /* 0x001fc60007ffe0ff */
[----:B------:R0:W5:Y:S01]  /*0fd0*/  @P0 LDG.E R21, [R26.64] ;  /* 0x000000041a150981 */ /* 0x000162000c1e1900 */
[----:B------:R-:W-:-:S04]  /*0fe0*/  ISETP.GE.AND P4, PT, R33, c[0x0][0x160], PT ;  /* 0x0000580021007a0c */ /* 0x000fc80003f86270 */
[----:B------:R-:W-:Y:S01]  /*0ff0*/  ISETP.GE.OR P4, PT, R33, R0, P4 ;  /* 0x000000002100720c */ /* 0x000fe20002786670 */
[----:B-1----:R-:W-:Y:S01]  /*1000*/  @!P2 IMAD.WIDE R34, R41, 0x4, R6 ;  /* 0x000000042922a825 */ /* 0x002fe200078e0206 */
[----:B------:R-:W-:-:S03]  /*1010*/  HFMA2.MMA R41, -RZ, RZ, 0, 0 ;  /* 0x00000000ff297435 */ /* 0x000fc600000001ff */
[----:B0-----:R-:W-:Y:S01]  /*1020*/  @!P1 IMAD.WIDE R26, R19, 0x4, R6 ;  /* 0x00000004131a9825 */ /* 0x001fe200078e0206 */
[----:B------:R0:W5:Y:S04]  /*1030*/  @!P2 LDG.E R39, [R34.64] ;  /* 0x000000042227a981 */ /* 0x000168000c1e1900 */
[----:B------:R1:W5:Y:S01]  /*1040*/  @!P1 LDG.E R37, [R26.64] ;  /* 0x000000041a259981 */ /* 0x000362000c1e1900 */
[----:B0-----:R-:W-:Y:S01]  /*1050*/  CS2R R34, SRZ ;  /* 0x0000000000227805 */ /* 0x001fe2000001ff00 */
[----:B-1----:R-:W-:Y:S01]  /*1060*/  HFMA2.MMA R26, -RZ, RZ, 0, 0 ;  /* 0x00000000ff1a7435 */ /* 0x002fe200000001ff */
[----:B--2---:R-:W-:Y:S01]  /*1070*/  @P0 FMUL.FTZ R34, R45, R42 ;  /* 0x0000002a2d220220 */ /* 0x004fe20000410000 */
[----:B------:R-:W-:Y:S01]  /*1080*/  MOV R42, RZ ;  /* 0x000000ff002a7202 */ /* 0x000fe20000000f00 */
[----:B---3--:R-:W-:Y:S01]  /*1090*/  @!P1 FMUL.FTZ R16, R43, R40 ;  /* 0x000000282b109220 */ /* 0x008fe20000410000 */
[----:B------:R-:W-:Y:S01]  /*10a0*/  MOV R40, RZ ;  /* 0x000000ff00287202 */ /* 0x000fe20000000f00 */
[----:B----4-:R-:W-:Y:S01]  /*10b0*/  @!P2 FMUL.FTZ R41, R44, R24 ;  /* 0x000000182c29a220 */ /* 0x010fe20000410000 */
[----:B------:R-:W-:Y:S05]  /*10c0*/  @P4 BRA `(.L_x_125) ;  /* 0x0000041000004947 */ /* 0x000fea0003800000 */
[C---:B------:R-:W-:Y:S01]  /*10d0*/  IMAD.WIDE R24, R33.reuse, 0x4, R28 ;  /* 0x0000000421187825 */ /* 0x040fe200078e021c */
[----:B------:R-:W2:Y:S03]  /*10e0*/  LDG.E R23, [R22.64] ;  /* 0x0000000416177981 */ /* 0x000ea6000c1e1900 */
[----:B------:R-:W-:-:S02]  /*10f0*/  IMAD.WIDE R26, R33, 0x4, R10 ;  /* 0x00000004211a7825 */ /* 0x000fc400078e020a */
[----:B------:R-:W2:Y:S02]  /*1100*/  LDG.E R24, [R24.64] ;  /* 0x0000000418187981 */ /* 0x000ea4000c1e1900 */
[C---:B------:R-:W-:Y:S02]  /*1110*/  IMAD.WIDE R30, R33.reuse, 0x4, R8 ;  /* 0x00000004211e7825 */ /* 0x040fe400078e0208 */
[----:B------:R0:W5:Y:S02]  /*1120*/  LDG.E R26, [R26.64] ;  /* 0x000000041a1a7981 */ /* 0x000164000c1e1900 */
[----:B------:R-:W-:Y:S02]  /*1130*/  IMAD.WIDE R32, R33, 0x4, R6 ;  /* 0x0000000421207825 */ /* 0x000fe400078e0206 */
[----:B------:R0:W5:Y:S04]  /*1140*/  LDG.E R35, [R30.64] ;  /* 0x000000041e237981 */ /* 0x000168000c1e1900 */
[----:B------:R0:W5:Y:S01]  /*1150*/  LDG.E R42, [R32.64] ;  /* 0x00000004202a7981 */ /* 0x000162000c1e1900 */
[----:B--2---:R-:W-:Y:S01]  /*1160*/  FMUL.FTZ R40, R23, R24 ;  /* 0x0000001817287220 */ /* 0x004fe20000410000 */
[----:B------:R-:W-:Y:S05]  /*1170*/  BRA `(.L_x_125) ;  /* 0x0000036000007947 */ /* 0x000fea0003800000 */
.L_x_124:
[C---:B------:R-:W-:Y:S01]  /*1180*/  IADD3 R19, R17.reuse, c[0x0][0x0], RZ ;  /* 0x0000000011137a10 */ /* 0x040fe20007ffe0ff */
[----:B------:R-:W-:Y:S01]  /*1190*/  CS2R R20, SRZ ;  /* 0x0000000000147805 */ /* 0x000fe2000001ff00 */
[----:B------:R-:W-:Y:S01]  /*11a0*/  @P0 IMAD.WIDE R26, R17, 0x4, R8 ;  /* 0x00000004111a0825 */ /* 0x000fe200078e0208 */
[----:B------:R-:W-:Y:S01]  /*11b0*/  HFMA2.MMA R5, -RZ, RZ, 0, 0 ;  /* 0x00000000ff057435 */ /* 0x000fe200000001ff */
[----:B------:R-:W-:-:S02]  /*11c0*/  IADD3 R31, R19, c[0x0][0x0], RZ ;  /* 0x00000000131f7a10 */ /* 0x000fc40007ffe0ff */
[----:B------:R-:W-:Y:S01]  /*11d0*/  ISETP.GE.AND P1, PT, R19, c[0x0][0x160], PT ;  /* 0x0000580013007a0c */ /* 0x000fe20003f26270 */
[----:B------:R-:W-:Y:S01]  /*11e0*/  @P0 IMAD.WIDE R40, R17, 0x4, R28 ;  /* 0x0000000411280825 */ /* 0x000fe200078e021c */
[C---:B------:R-:W-:Y:S01]  /*11f0*/  ISETP.GE.AND P2, PT, R31.reuse, c[0x0][0x160], PT ;  /* 0x000058001f007a0c */ /* 0x040fe20003f46270 */
[----:B------:R0:W5:Y:S01]  /*1200*/  @P0 LDG.E R20, [R26.64] ;  /* 0x000000041a140981 */ /* 0x000162000c1e1900 */
[----:B------:R-:W-:Y:S01]  /*1210*/  IADD3 R43, R31, c[0x0][0x0], RZ ;  /* 0x000000001f2b7a10 */ /* 0x000fe20007ffe0ff */
[----:B------:R-:W-:Y:S01]  /*1220*/  @P0 IMAD.WIDE R36, R17, 0x4, R6 ;  /* 0x0000000411240825 */ /* 0x000fe200078e0206 */
[-C--:B------:R-:W-:Y:S01]  /*1230*/  ISETP.GE.OR P2, PT, R31, R0.reuse, P2 ;  /* 0x000000001f00720c */ /* 0x080fe20001746670 */
[----:B------:R1:W2:Y:S01]  /*1240*/  @P0 LDG.E R12, [R40.64] ;  /* 0x00000004280c0981 */ /* 0x0002a2000c1e1900 */
[----:B------:R-:W-:Y:S02]  /*1250*/  ISETP.GE.AND P4, PT, R43, c[0x0][0x160], PT ;  /* 0x000058002b007a0c */ /* 0x000fe40003f86270 */
[-C--:B------:R-:W-:Y:S01]  /*1260*/  ISETP.GE.OR P1, PT, R19, R0.reuse, P1 ;  /* 0x000000001300720c */ /* 0x080fe20000f26670 */
[----:B------:R-:W-:Y:S01]  /*1270*/  CS2R R38, SRZ ;  /* 0x0000000000267805 */ /* 0x000fe2000001ff00 */
[----:B------:R-:W-:Y:S01]  /*1280*/  ISETP.GE.OR P4, PT, R43, R0, P4 ;  /* 0x000000002b00720c */ /* 0x000fe20002786670 */
[----:B------:R-:W-:Y:S01]  /*1290*/  HFMA2.MMA R42, -RZ, RZ, 0, 0 ;  /* 0x00000000ff2a7435 */ /* 0x000fe200000001ff */
[----:B0-----:R-:W-:Y:S01]  /*12a0*/  MOV R26, c[0x0][0xd98] ;  /* 0x00036600001a7a02 */ /* 0x001fe20000000f00 */
[----:B------:R0:W5:Y:S01]  /*12b0*/  @P0 LDG.E R21, [R36.64] ;  /* 0x0000000424150981 */ /* 0x000162000c1e1900 */
[----:B------:R-:W-:-:S03]  /*12c0*/  MOV R27, c[0x0][0xd9c] ;  /* 0x00036700001b7a02 */ /* 0x000fc60000000f00 */
[C---:B------:R-:W-:Y:S02]  /*12d0*/  @!P2 IMAD.WIDE R24, R31.reuse, 0x4, R8 ;  /* 0x000000041f18a825 */ /* 0x040fe400078e0208 */
[----:B------:R3:W2:Y:S02]  /*12e0*/  @P0 LDG.E R45, [R26.64] ;  /* 0x000000041a2d0981 */ /* 0x0006a4000c1e1900 */
[C---:B------:R-:W-:Y:S02]  /*12f0*/  @!P2 IMAD.WIDE R22, R31.reuse, 0x4, R6 ;  /* 0x000000041f16a825 */ /* 0x040fe400078e0206 */
[----:B0-----:R3:W4:Y:S02]  /*1300*/  @!P1 LDG.E R36, [R26.64] ;  /* 0x000000041a249981 */ /* 0x001724000c1e1900 */
[----:B------:R-:W-:Y:S02]  /*1310*/  @!P2 IMAD.WIDE R30, R31, 0x4, R28 ;  /* 0x000000041f1ea825 */ /* 0x000fe400078e021c */
[----:B------:R3:W4:Y:S02]  /*1320*/  @!P2 LDG.E R44, [R26.64] ;  /* 0x000000041a2ca981 */ /* 0x000724000c1e1900 */
[----:B------:R-:W-:-:S02]  /*1330*/  @!P1 IMAD.WIDE R34, R19, 0x4, R8 ;  /* 0x0000000413229825 */ /* 0x000fc400078e0208 */
[----:B------:R0:W4:Y:S02]  /*1340*/  @!P2 LDG.E R30, [R30.64] ;  /* 0x000000041e1ea981 */ /* 0x000124000c1e1900 */
[----:B-1----:R-:W-:-:S04]  /*1350*/  @!P4 IMAD.WIDE R40, R43, 0x4, R28 ;  /* 0x000000042b28c825 */ /* 0x002fc800078e021c */
[----:B------:R-:W-:Y:S01]  /*1360*/  @!P1 IMAD.WIDE R32, R19, 0x4, R28 ;  /* 0x0000000413209825 */ /* 0x000fe200078e021c */
[----:B------:R1:W5:Y:S01]  /*1370*/  @!P1 LDG.E R5, [R34.64] ;  /* 0x0000000422059981 */ /* 0x000362000c1e1900 */
[----:B------:R-:W-:-:S03]  /*1380*/  MOV R37, RZ ;  /* 0x000000ff00257202 */ /* 0x000fc60000000f00 */
[----:B0-----:R3:W4:Y:S04]  /*1390*/  @!P4 LDG.E R31, [R26.64] ;  /* 0x000000041a1fc981 */ /* 0x001728000c1e1900 */
[----:B------:R0:W4:Y:S01]  /*13a0*/  @!P1 LDG.E R18, [R32.64] ;  /* 0x0000000420129981 */ /* 0x000122000c1e1900 */
[----:B-1----:R-:W-:-:S03]  /*13b0*/  CS2R R34, SRZ ;  /* 0x0000000000227805 */ /* 0x002fc6000001ff00 */
[----:B------:R1:W5:Y:S04]  /*13c0*/  @!P2 LDG.E R38, [R24.64] ;  /* 0x000000041826a981 */ /* 0x000368000c1e1900 */
[----:B---3--:R3:W4:Y:S01]  /*13d0*/  @!P4 LDG.E R26, [R40.64] ;  /* 0x00000004281ac981 */ /* 0x008722000c1e1900 */
[----:B0-----:R-:W-:-:S03]  /*13e0*/  @!P1 IMAD.WIDE R32, R19, 0x4, R6 ;  /* 0x0000000413209825 */ /* 0x001fc600078e0206 */
[----:B------:R0:W5:Y:S01]  /*13f0*/  @!P2 LDG.E R39, [R22.64] ;  /* 0x000000041627a981 */ /* 0x000162000c1e1900 */
[----:B-1----:R-:W-:-:S03]  /*1400*/  @!P4 IMAD.WIDE R24, R43, 0x4, R6 ;  /* 0x000000042b18c825 */ /* 0x002fc600078e0206 */
[----:B------:R1:W5:Y:S04]  /*1410*/  @!P1 LDG.E R37, [R32.64] ;  /* 0x0000000420259981 */ /* 0x000368000c1e1900 */
[----:B------:R1:W5:Y:S01]  /*1420*/  @!P4 LDG.E R42, [R24.64] ;  /* 0x00000004182ac981 */ /* 0x000362000c1e1900 */
[----:B0-----:R-:W-:-:S05]  /*1430*/  @!P4 IMAD.WIDE R22, R43, 0x4, R8 ;  /* 0x000000042b16c825 */ /* 0x001fca00078e0208 */
[----:B------:R1:W5:Y:S01]  /*1440*/  @!P4 LDG.E R35, [R22.64] ;  /* 0x000000041623c981 */ /* 0x000362000c1e1900 */
[----:B---3--:R-:W-:Y:S01]  /*1450*/  CS2R R40, SRZ ;  /* 0x0000000000287805 */ /* 0x008fe2000001ff00 */
[----:B--2---:R-:W-:Y:S01]  /*1460*/  @P0 FMUL.FTZ R34, R45, R12 ;  /* 0x0000000c2d220220 */ /* 0x004fe20000410000 */
[----:B------:R-:W-:Y:S01]  /*1470*/  HFMA2.MMA R12, -RZ, RZ, 0, 0 ;  /* 0x00000000ff0c7435 */ /* 0x000fe200000001ff */
[----:B----4-:R-:W-:Y:S02]  /*1480*/  @!P2 FMUL.FTZ R41, R30, R44 ;  /* 0x0000002c1e29a220 */ /* 0x010fe40000410000 */
[----:B------:R-:W-:Y:S01]  /*1490*/  @!P1 FMUL.FTZ R16, R18, R36 ;  /* 0x0000002412109220 */ /* 0x000fe20000410000 */
[----:B------:R-:W-:Y:S02]  /*14a0*/  MOV R36, RZ ;  /* 0x000000ff00247202 */ /* 0x000fe40000000f00 */
[----:B------:R-:W-:Y:S01]  /*14b0*/  MOV R18, RZ ;  /* 0x000000ff00127202 */ /* 0x000fe20000000f00 */
[----:B------:R-:W-:Y:S01]  /*14c0*/  @!P4 FMUL.FTZ R40, R26, R31 ;  /* 0x0000001f1a28c220 */ /* 0x000fe20000410000 */
[----:B------:R-:W-:-:S06]  /*14d0*/  HFMA2.MMA R26, -RZ, RZ, 0, 0 ;  /* 0x00000000ff1a7435 */ /* 0x000fcc00000001ff */
.L_x_125:
[----:B01----:R-:W-:Y:S05]  /*14e0*/  BSYNC B0 ;  /* 0x0000000000007941 */ /* 0x003fea0003800000 */
.L_x_123:
[----:B------:R-:W0:Y:S01]  /*14f0*/  MUFU.RCP R23, R4 ;  /* 0x0000000400177308 */ /* 0x000e220000001000 */
[----:B------:R-:W-:Y:S01]  /*1500*/  ISETP.NE.AND P1, PT, RZ, c[0x0][0xd78], PT ;  /* 0x00035e00ff007a0c */ /* 0x000fe20003f25270 */
[----:B0-----:R-:W-:-:S12]  /*1510*/  FMUL.FTZ R34, R23, R34 ;  /* 0x0000002217227220 */ /* 0x001fd80000410000 */
[----:B------:R-:W-:Y:S05]  /*1520*/  @!P1 BRA `(.L_x_126) ;  /* 0x0000036000009947 */ /* 0x000fea0003800000 */
[----:B-----5:R-:W-:Y:S01]  /*1530*/  FMUL.FTZ R24, R21, c[0x0][0xd60] ;  /* 0x0003580015187a20 */ /* 0x020fe20000410000 */
[----:B------:R-:W0:Y:S01]  /*1540*/  MUFU.RCP R30, R2 ;  /* 0x00000002001e7308 */ /* 0x000e220000001000 */
[----:B------:R-:W-:Y:S02]  /*1550*/  FMUL.FTZ R22, R23, R16 ;  /* 0x0000001017167220 */ /* 0x000fe40000410000 */
[----:B------:R-:W-:Y:S02]  /*1560*/  FMUL.FTZ R21, R15, R34 ;  /* 0x000000220f157220 */ /* 0x000fe40000410000 */
[----:B------:R-:W-:Y:S02]  /*1570*/  FMUL.FTZ R27, R37, c[0x0][0xd60] ;  /* 0x00035800251b7a20 */ /* 0x000fe40000410000 */
[----:B------:R-:W-:Y:S01]  /*1580*/  FMUL.FTZ R37, R15, R22 ;  /* 0x000000160f257220 */ /* 0x000fe20000410000 */
[----:B------:R-:W1:Y:S01]  /*1590*/  MUFU.RCP R16, R3 ;  /* 0x0000000300107308 */ /* 0x000e620000001000 */
[----:B------:R-:W-:-:S02]  /*15a0*/  FFMA.FTZ R21, R34, R21, R24 ;  /* 0x0000001522157223 */ /* 0x000fc40000010018 */
        /* <DEDUP_REMOVED lines=41> */
[----:B0-----:R-:W-:-:S04]  /*1840*/  FMUL.FTZ R23, R22, R23 ;  /* 0x0000001716177220 */ /* 0x001fc80000410000 */
[----:B------:R-:W-:Y:S02]  /*1850*/  FFMA.FTZ R36, R36, c[0x0][0xd7c], R23 ;  /* 0x00035f0024247a23 */ /* 0x000fe40000010017 */
[----:B--2---:R-:W-:-:S04]  /*1860*/  FMUL.FTZ R25, R16, R25 ;  /* 0x0000001910197220 */ /* 0x004fc80000410000 */
[----:B------:R-:W-:Y:S01]  /*1870*/  FFMA.FTZ R12, R26, c[0x0][0xd7c], R25 ;  /* 0x00035f001a0c7a23 */ /* 0x000fe20000010019 */
[----:B------:R-:W-:Y:S05]  /*1880*/  BRA `(.L_x_127) ;  /* 0x0000035000007947 */ /* 0x000fea0003800000 */
.L_x_126:
[----:B-----5:R-:W-:Y:S01]  /*1890*/  FFMA.FTZ R18, R18, c[0x0][0xd7c], R34 ;  /* 0x00035f0012127a23 */ /* 0x020fe20000010022 */
[----:B------:R-:W0:Y:S01]  /*18a0*/  MUFU.RCP R22, R2 ;  /* 0x0000000200167308 */ /* 0x000e220000001000 */
[----:B------:R-:W-:Y:S02]  /*18b0*/  FMUL.FTZ R27, R23, R16 ;  /* 0x00000010171b7220 */ /* 0x000fe40000410000 */
[----:B------:R-:W-:Y:S02]  /*18c0*/  FMUL.FTZ R25, R15, R18 ;  /* 0x000000120f197220 */ /* 0x000fe40000410000 */
[----:B------:R-:W-:Y:S02]  /*18d0*/  FFMA.FTZ R16, R12, c[0x0][0xd7c], R27 ;  /* 0x00035f000c107a23 */ /* 0x000fe4000001001b */
[C---:B------:R-:W-:Y:S02]  /*18e0*/  FMUL.FTZ R41, R23.reuse, R41 ;  /* 0x0000002917297220 */ /* 0x040fe40000410000 */
[----:B------:R-:W-:-:S02]  /*18f0*/  FMUL.FTZ R27, R23, R40 ;  /* 0x00000028171b7220 */ /* 0x000fc40000410000 */
[----:B------:R-:W-:Y:S02]  /*1900*/  FMUL.FTZ R12, R18, R25 ;  /* 0x00000019120c7220 */ /* 0x000fe40000410000 */
[C---:B------:R-:W-:Y:S02]  /*1910*/  FMUL.FTZ R25, R15.reuse, R16 ;  /* 0x000000100f197220 */ /* 0x040fe40000410000 */
[----:B------:R-:W-:Y:S02]  /*1920*/  FFMA.FTZ R36, R36, c[0x0][0xd7c], R41 ;  /* 0x00035f0024247a23 */ /* 0x000fe40000010029 */
[----:B------:R-:W-:Y:S02]  /*1930*/  FFMA.FTZ R26, R26, c[0x0][0xd7c], R27 ;  /* 0x00035f001a1a7a23 */ /* 0x000fe4000001001b */
[----:B------:R-:W-:Y:S02]  /*1940*/  FMUL.FTZ R30, R16, R25 ;  /* 0x00000019101e7220 */ /* 0x000fe40000410000 */
[----:B------:R-:W-:-:S02]  /*1950*/  FMUL.FTZ R25, R15, R36 ;  /* 0x000000240f197220 */ /* 0x000fc40000410000 */
[----:B------:R-:W-:Y:S02]  /*1960*/  FMUL.FTZ R27, R15, R26 ;  /* 0x0000001a0f1b7220 */ /* 0x000fe40000410000 */
[----:B------:R-:W-:Y:S02]  /*1970*/  FFMA.FTZ R21, R21, c[0x0][0xd60], R12 ;  /* 0x0003580015157a23 */ /* 0x000fe4000001000c */
[----:B------:R-:W-:Y:S01]  /*1980*/  FFMA.FTZ R37, R37, c[0x0][0xd60], R30 ;  /* 0x0003580025257a23 */ /* 0x000fe2000001001e */
[----:B------:R-:W-:Y:S01]  /*1990*/  MUFU.RCP R12, R3 ;  /* 0x00000003000c7308 */ /* 0x000fe20000001000 */
[----:B------:R-:W-:Y:S02]  /*19a0*/  FMUL.FTZ R30, R36, R25 ;  /* 0x00000019241e7220 */ /* 0x000fe40000410000 */
[----:B------:R-:W-:Y:S02]  /*19b0*/  FMUL.FTZ R31, R26, R27 ;  /* 0x0000001b1a1f7220 */ /* 0x000fe40000410000 */
[----:B0-----:R-:W-:-:S02]  /*19c0*/  FMUL.FTZ R24, R21, R22 ;  /* 0x0000001615187220 */ /* 0x001fc40000410000 */
[----:B------:R-:W-:Y:S02]  /*19d0*/  FFMA.FTZ R39, R39, c[0x0][0xd60], R30 ;  /* 0x0003580027277a23 */ /* 0x000fe4000001001e */
[----:B------:R-:W-:Y:S01]  /*19e0*/  FFMA.FTZ R42, R42, c[0x0][0xd60], R31 ;  /* 0x000358002a2a7a23 */ /* 0x000fe2000001001f */
[----:B------:R0:W1:Y:S01]  /*19f0*/  MUFU.SQRT R23, R24 ;  /* 0x0000001800177308 */ /* 0x0000620000002000 */
[-C--:B------:R-:W-:Y:S02]  /*1a00*/  FMUL.FTZ R25, R37, R22.reuse ;  /* 0x0000001625197220 */ /* 0x080fe40000410000 */
[-C--:B------:R-:W-:Y:S02]  /*1a10*/  FMUL.FTZ R27, R39, R22.reuse ;  /* 0x00000016271b7220 */ /* 0x080fe40000410000 */
[----:B------:R-:W-:Y:S02]  /*1a20*/  FMUL.FTZ R43, R18, c[0x0][0xd64] ;  /* 0x00035900122b7a20 */ /* 0x000fe40000410000 */
[----:B------:R-:W-:Y:S01]  /*1a30*/  FMUL.FTZ R16, R16, c[0x0][0xd64] ;  /* 0x0003590010107a20 */ /* 0x000fe20000410000 */
[----:B------:R-:W2:Y:S01]  /*1a40*/  MUFU.SQRT R25, R25 ;  /* 0x0000001900197308 */ /* 0x000ea20000002000 */
[----:B0-----:R-:W-:-:S02]  /*1a50*/  FMUL.FTZ R24, R42, R22 ;  /* 0x000000162a187220 */ /* 0x001fc40000410000 */
[----:B------:R-:W-:Y:S02]  /*1a60*/  FMUL.FTZ R26, R26, c[0x0][0xd64] ;  /* 0x000359001a1a7a20 */ /* 0x000fe40000410000 */
[----:B------:R-:W-:Y:S02]  /*1a70*/  FFMA.FTZ R43, R20, c[0x0][0xd5c], R43 ;  /* 0x00035700142b7a23 */ /* 0x000fe4000001002b */
[----:B------:R-:W-:Y:S01]  /*1a80*/  FFMA.FTZ R5, R5, c[0x0][0xd5c], R16 ;  /* 0x0003570005057a23 */ /* 0x000fe20000010010 */
[----:B------:R-:W0:Y:S01]  /*1a90*/  MUFU.SQRT R27, R27 ;  /* 0x0000001b001b7308 */ /* 0x000e220000002000 */
[----:B-1----:R-:W-:Y:S02]  /*1aa0*/  FADD.FTZ R34, R23, c[0x0][0xd74] ;  /* 0x00035d0017227621 */ /* 0x002fe40000010000 */
[----:B------:R-:W-:Y:S02]  /*1ab0*/  FFMA.FTZ R35, R35, c[0x0][0xd5c], R26 ;  /* 0x0003570023237a23 */ /* 0x000fe4000001001a */
[----:B------:R-:W-:-:S03]  /*1ac0*/  FMUL.FTZ R16, R5, R12 ;  /* 0x0000000c05107220 */ /* 0x000fc60000410000 */
[----:B------:R-:W1:Y:S01]  /*1ad0*/  MUFU.SQRT R24, R24 ;  /* 0x0000001800187308 */ /* 0x000e620000002000 */
[----:B--2---:R-:W-:Y:S02]  /*1ae0*/  FADD.FTZ R41, R25, c[0x0][0xd74] ;  /* 0x00035d0019297621 */ /* 0x004fe40000010000 */
[----:B------:R-:W-:-:S04]  /*1af0*/  FMUL.FTZ R25, R36, c[0x0][0xd64] ;  /* 0x0003590024197a20 */ /* 0x000fc80000410000 */
[----:B------:R-:W-:Y:S01]  /*1b00*/  FFMA.FTZ R38, R38, c[0x0][0xd5c], R25 ;  /* 0x0003570026267a23 */ /* 0x000fe20000010019 */
[----:B------:R-:W2:Y:S01]  /*1b10*/  MUFU.RCP R34, R34 ;  /* 0x0000002200227308 */ /* 0x000ea20000001000 */
[----:B0-----:R-:W-:Y:S02]  /*1b20*/  FADD.FTZ R23, R27, c[0x0][0xd74] ;  /* 0x00035d001b177621 */ /* 0x001fe40000010000 */
[-C--:B------:R-:W-:Y:S02]  /*1b30*/  FMUL.FTZ R25, R43, R12.reuse ;  /* 0x0000000c2b197220 */ /* 0x080fe40000410000 */
[-C--:B------:R-:W-:Y:S02]  /*1b40*/  FMUL.FTZ R36, R38, R12.reuse ;  /* 0x0000000c26247220 */ /* 0x080fe40000410000 */
[----:B------:R-:W-:Y:S01]  /*1b50*/  FMUL.FTZ R27, R35, R12 ;  /* 0x0000000c231b7220 */ /* 0x000fe20000410000 */
[----:B------:R-:W0:Y:S01]  /*1b60*/  MUFU.RCP R41, R41 ;  /* 0x0000002900297308 */ /* 0x000e220000001000 */
[----:B-1----:R-:W-:-:S07]  /*1b70*/  FADD.FTZ R22, R24, c[0x0][0xd74] ;  /* 0x00035d0018167621 */ /* 0x002fce0000010000 */
[----:B------:R-:W1:Y:S01]  /*1b80*/  MUFU.RCP R23, R23 ;  /* 0x0000001700177308 */ /* 0x000e620000001000 */
[----:B--2---:R-:W-:-:S07]  /*1b90*/  FMUL.FTZ R34, R25, R34 ;  /* 0x0000002219227220 */ /* 0x004fce0000410000 */
[----:B------:R-:W2:Y:S01]  /*1ba0*/  MUFU.RCP R22, R22 ;  /* 0x0000001600167308 */ /* 0x000ea20000001000 */
[----:B0-----:R-:W-:Y:S02]  /*1bb0*/  FMUL.FTZ R41, R16, R41 ;  /* 0x0000002910297220 */ /* 0x001fe40000410000 */
[----:B-1----:R-:W-:Y:S02]  /*1bc0*/  FMUL.FTZ R36, R36, R23 ;  /* 0x0000001724247220 */ /* 0x002fe40000410000 */
[----:B--2---:R-:W-:-:S03]  /*1bd0*/  FMUL.FTZ R12, R27, R22 ;  /* 0x000000161b0c7220 */ /* 0x004fc60000410000 */
.L_x_127:
[----:B------:R-:W-:Y:S01]  /*1be0*/  IADD3 R20, R19, c[0x0][0x0], RZ ;  /* 0x0000000013147a10 */ /* 0x000fe20007ffe0ff */
[----:B------:R-:W-:Y:S01]  /*1bf0*/  @P0 IMAD.WIDE R30, R17, 0x4, R28 ;  /* 0x00000004111e0825 */ /* 0x000fe200078e021c */
[----:B------:R-:W-:Y:S02]  /*1c00*/  ISETP.GE.AND P1, PT, R19, c[0x0][0x160], PT ;  /* 0x0000580013007a0c */ /* 0x000fe40003f26270 */
[C---:B------:R-:W-:Y:S01]  /*1c10*/  IADD3 R45, R20.reuse, c[0x0][0x0], RZ ;  /* 0x00000000142d7a10 */ /* 0x040fe20007ffe0ff */
[----:B------:R-:W-:Y:S01]  /*1c20*/  @P0 IMAD.WIDE R26, R17, 0x4, R8 ;  /* 0x00000004111a0825 */ /* 0x000fe200078e0208 */
[-C--:B------:R-:W-:Y:S01]  /*1c30*/  ISETP.GE.OR P1, PT, R19, R0.reuse, P1 ;  /* 0x000000001300720c */ /* 0x080fe20000f26670 */
[----:B------:R0:W-:Y:S01]  /*1c40*/  @P0 STG.E [R30.64], R34 ;  /* 0x000000221e000986 */ /* 0x0001e2000c101904 */
[C---:B------:R-:W-:Y:S01]  /*1c50*/  ISETP.GE.AND P2, PT, R20.reuse, c[0x0][0x160], PT ;  /* 0x0000580014007a0c */ /* 0x040fe20003f46270 */
[----:B------:R-:W-:Y:S01]  /*1c60*/  @P0 IMAD.WIDE R16, R17, 0x4, R6 ;  /* 0x0000000411100825 */ /* 0x000fe200078e0206 */
[----:B------:R-:W-:Y:S01]  /*1c70*/  ISETP.GE.AND P4, PT, R45, c[0x0][0x160], PT ;  /* 0x000058002d007a0c */ /* 0x000fe20003f86270 */
[----:B------:R1:W-:Y:S01]  /*1c80*/  @P0 STG.E [R26.64], R43 ;  /* 0x0000002b1a000986 */ /* 0x0003e2000c101904 */
[----:B------:R-:W-:-:S02]  /*1c90*/  ISETP.GE.OR P2, PT, R20, R0, P2 ;  /* 0x000000001400720c */ /* 0x000fc40001746670 */
[----:B------:R-:W-:Y:S01]  /*1ca0*/  ISETP.GE.OR P4, PT, R45, R0, P4 ;  /* 0x000000002d00720c */ /* 0x000fe20002786670 */
[----:B------:R-:W-:Y:S04]  /*1cb0*/  @P0 STG.E [R16.64], R21 ;  /* 0x0000001510000986 */ /* 0x000fe8000c101904 */
[----:B------:R-:W-:-:S04]  /*1cc0*/  @!P1 IMAD.WIDE R24, R19, 0x4, R28 ;  /* 0x0000000413189825 */ /* 0x000fc800078e021c */
[C---:B------:R-:W-:Y:S01]  /*1cd0*/  @!P1 IMAD.WIDE R22, R19.reuse, 0x4, R8 ;  /* 0x0000000413169825 */ /* 0x040fe200078e0208 */
[----:B------:R-:W-:Y:S03]  /*1ce0*/  @!P1 STG.E [R24.64], R41 ;  /* 0x0000002918009986 */ /* 0x000fe6000c101904 */
[----:B------:R-:W-:Y:S01]  /*1cf0*/  @!P1 IMAD.WIDE R18, R19, 0x4, R6 ;  /* 0x0000000413129825 */ /* 0x000fe200078e0206 */
[----:B------:R2:W-:Y:S03]  /*1d00*/  @!P1 STG.E [R22.64], R5 ;  /* 0x0000000516009986 */ /* 0x0005e6000c101904 */
[C---:B------:R-:W-:Y:S01]  /*1d10*/  @!P2 IMAD.WIDE R32, R20.reuse, 0x4, R28 ;  /* 0x000000041420a825 */ /* 0x040fe200078e021c */
[----:B------:R3:W-:Y:S03]  /*1d20*/  @!P1 STG.E [R18.64], R37 ;  /* 0x0000002512009986 */ /* 0x0007e6000c101904 */
[C---:B0-----:R-:W-:Y:S01]  /*1d30*/  @!P2 IMAD.WIDE R30, R20.reuse, 0x4, R8 ;  /* 0x00000004141ea825 */ /* 0x041fe200078e0208 */
[----:B------:R0:W-:Y:S03]  /*1d40*/  @!P2 STG.E [R32.64], R36 ;  /* 0x000000242000a986 */ /* 0x0001e6000c101904 */
[----:B-1----:R-:W-:Y:S01]  /*1d50*/  @!P2 IMAD.WIDE R26, R20, 0x4, R6 ;  /* 0x00000004141aa825 */ /* 0x002fe200078e0206 */
[----:B------:R0:W-:Y:S01]  /*1d60*/  @!P2 STG.E [R30.64], R38 ;  /* 0x000000261e00a986 */ /* 0x0001e2000c101904 */
[----:B--2---:R-:W-:-:S02]  /*1d70*/  MOV R5, c[0x0][0x0] ;  /* 0x0000000000057a02 */ /* 0x004fc40000000f00 */
[----:B------:R-:W-:Y:S01]  /*1d80*/  @!P4 IMAD.WIDE R16, R45, 0x4, R28 ;  /* 0x000000042d10c825 */ /* 0x000fe200078e021c */
[----:B------:R0:W-:Y:S01]  /*1d90*/  @!P2 STG.E [R26.64], R39 ;  /* 0x000000271a00a986 */ /* 0x0001e2000c101904 */
[----:B------:R-:W-:Y:S02]  /*1da0*/  LEA R14, R5, R14, 0x2 ;  /* 0x0000000e050e7211 */ /* 0x000fe400078e10ff */
[C---:B---3--:R-:W-:Y:S01]  /*1db0*/  @!P4 IMAD.WIDE R18, R45.reuse, 0x4, R8 ;  /* 0x000000042d12c825 */ /* 0x048fe200078e0208 */
[----:B------:R0:W-:Y:S01]  /*1dc0*/  @!P4 STG.E [R16.64], R12 ;  /* 0x0000000c1000c986 */ /* 0x0001e2000c101904 */
[C---:B------:R-:W-:Y:S02]  /*1dd0*/  ISETP.GE.AND P0, PT, R14.reuse, c[0x0][0x160], PT ;  /* 0x000058000e007a0c */ /* 0x040fe40003f06270 */
[----:B------:R-:W-:Y:S01]  /*1de0*/  @!P4 IMAD.WIDE R44, R45, 0x4, R6 ;  /* 0x000000042d2cc825 */ /* 0x000fe200078e0206 */
[----:B------:R0:W-:Y:S01]  /*1df0*/  @!P4 STG.E [R18.64], R35 ;  /* 0x000000231200c986 */ /* 0x0001e2000c101904 */
[----:B------:R-:W-:-:S03]  /*1e00*/  ISETP.LT.AND P1, PT, R14, R0, PT ;  /* 0x000000000e00720c */ /* 0x000fc60003f21270 */
[----:B------:R0:W-:Y:S10]  /*1e10*/  @!P4 STG.E [R44.64], R42 ;  /* 0x0000002a2c00c986 */ /* 0x0001f4000c101904 */
[----:B------:R-:W-:Y:S05]  /*1e20*/  @!P0 BRA P1, `(.L_x_128) ;  /* 0xffffeef000008947 */ /* 0x000fea000083ffff */
[----:B------:R-:W-:Y:S05]  /*1e30*/  EXIT ;  /* 0x000000000000794d */ /* 0x000fea0003800000 */
.L_x_122:
[----:B------:R-:W0:Y:S02]  /*1e40*/  S2R R37, SR_TID.X ;  /* 0x0000000000257919 */ /* 0x000e240000002100 */
[----:B0-----:R-:W-:-:S04]  /*1e50*/  SHF.L.U32 R5, R37, 0x2, RZ ;  /* 0x0000000225057819 */ /* 0x001fc800000006ff */
[----:B------:R-:W-:-:S04]  /*1e60*/  ISETP.GE.AND P0, PT, R5, c[0x0][0x160], PT ;  /* 0x0000580005007a0c */ /* 0x000fc80003f06270 */
[----:B------:R-:W-:-:S13]  /*1e70*/  ISETP.GE.OR P0, PT, R5, R0, P0 ;  /* 0x000000000500720c */ /* 0x000fda0000706670 */
[----:B------:R-:W-:Y:S05]  /*1e80*/  @P0 EXIT ;  /* 0x000000000000094d */ /* 0x000fea0003800000 */
[----:B------:R-:W-:Y:S02]  /*1e90*/  MOV R5, c[0x0][0xd60] ;  /* 0x0003580000057a02 */ /* 0x000fe40000000f00 */
[----:B------:R-:W-:-:S03]  /*1ea0*/  FSETP.NEU.FTZ.AND P0, PT, RZ, c[0x0][0xd7c], PT ;  /* 0x00035f00ff007a0b */ /* 0x000fc60003f1d000 */
[----:B------:R-:W-:-:S08]  /*1eb0*/  FADD.FTZ R5, -R5, 1 ;  /* 0x3f80000005057421 */ /* 0x000fd00000010100 */
.L_x_131:
[----:B0-----:R-:W-:Y:S01]  /*1ec0*/  SHF.R.S32.HI R16, RZ, 0x1f, R37 ;  /* 0x0000001fff107819 */ /* 0x001fe20000011425 */
[C---:B------:R-:W-:Y:S01]  /*1ed0*/  IMAD.WIDE R34, R37.reuse, 0x10, R28 ;  /* 0x0000001025227825 */ /* 0x040fe200078e021c */
[C---:B------:R-:W-:Y:S02]  /*1ee0*/  @P0 LEA R44, P1, R37.reuse, R10, 0x4 ;  /* 0x0000000a252c0211 */ /* 0x040fe400078220ff */
[----:B------:R-:W-:Y:S02]  /*1ef0*/  MOV R38, c[0x0][0xd98] ;  /* 0x0003660000267a02 */ /* 0x000fe40000000f00 */
[----:B------:R-:W-:Y:S01]  /*1f00*/  MOV R39, c[0x0][0xd9c] ;  /* 0x0003670000277a02 */ /* 0x000fe20000000f00 */
[----:B------:R-:W2:Y:S01]  /*1f10*/  LDG.E.128 R24, [R34.64] ;  /* 0x0000000422187981 */ /* 0x000ea2000c1e1d00 */
[C---:B------:R-:W-:Y:S02]  /*1f20*/  SHF.L.U32 R33, R37.reuse, 0x4, RZ ;  /* 0x0000000425217819 */ /* 0x040fe400000006ff */
[C-C-:B------:R-:W-:Y:S01]  /*1f30*/  @P0 LEA.HI.X R45, R37.reuse, R11, R16.reuse, 0x4, P1 ;  /* 0x0000000b252d0211 */ /* 0x140fe200008f2410 */
[----:B------:R-:W2:Y:S01]  /*1f40*/  LDG.E R43, [R38.64] ;  /* 0x00000004262b7981 */ /* 0x000ea2000c1e1900 */
[----:B------:R-:W-:-:S02]  /*1f50*/  SHF.L.U64.HI R17, R37, 0x4, R16 ;  /* 0x0000000425117819 */ /* 0x000fc40000010210 */
[-C--:B------:R-:W-:Y:S01]  /*1f60*/  IADD3 R30, P1, R8, R33.reuse, RZ ;  /* 0x00000021081e7210 */ /* 0x080fe20007f3e0ff */
[----:B------:R-:W3:Y:S01]  /*1f70*/  @P0 LDG.E.128 R12, [R44.64] ;  /* 0x000000042c0c0981 */ /* 0x000ee2000c1e1d00 */
[----:B------:R-:W-:Y:S02]  /*1f80*/  IADD3 R32, P2, R6, R33, RZ ;  /* 0x0000002106207210 */ /* 0x000fe40007f5e0ff */
[-C--:B------:R-:W-:Y:S02]  /*1f90*/  IADD3.X R31, R9, R17.reuse, RZ, P1, !PT ;  /* 0x00000011091f7210 */ /* 0x080fe40000ffe4ff */
[----:B------:R-:W-:-:S03]  /*1fa0*/  IADD3.X R33, R7, R17, RZ, P2, !PT ;  /* 0x0000001107217210 */ /* 0x000fc600017fe4ff */
[----:B------:R0:W5:Y:S04]  /*1fb0*/  LDG.E.128 R16, [R30.64] ;  /* 0x000000041e107981 */ /* 0x000168000c1e1d00 */
[----:B------:R0:W5:Y:S01]  /*1fc0*/  LDG.E.128 R20, [R32.64] ;  /* 0x0000000420147981 */ /* 0x000162000c1e1d00 */
[----:B------:R-:W1:Y:S01]  /*1fd0*/  MUFU.RCP R36, R4 ;  /* 0x0000000400247308 */ /* 0x000e620000001000 */
[----:B------:R-:W-:Y:S01]  /*1fe0*/  ISETP.NE.AND P1, PT, RZ, c[0x0][0xd78], PT ;  /* 0x00035e00ff007a0c */ /* 0x000fe20003f25270 */
[-C--:B--2---:R-:W-:Y:S02]  /*1ff0*/  FMUL.FTZ R41, R24, R43.reuse ;  /* 0x0000002b18297220 */ /* 0x084fe40000410000 */
[-C--:B------:R-:W-:Y:S02]  /*2000*/  FMUL.FTZ R39, R25, R43.reuse ;  /* 0x0000002b19277220 */ /* 0x080fe40000410000 */
[-C--:B------:R-:W-:Y:S01]  /*2010*/  FMUL.FTZ R25, R27, R43.reuse ;  /* 0x0000002b1b197220 */ /* 0x080fe20000410000 */
[----:B---3--:R-:W-:Y:S01]  /*2020*/  FSEL R15, R15, RZ, P0 ;  /* 0x000000ff0f0f7208 */ /* 0x008fe20000000000 */
[----:B------:R-:W-:Y:S01]  /*2030*/  FMUL.FTZ R27, R26, R43 ;  /* 0x0000002b1a1b7220 */ /* 0x000fe20000410000 */
[----:B------:R-:W-:Y:S01]  /*2040*/  FSEL R14, R14, RZ, P0 ;  /* 0x000000ff0e0e7208 */ /* 0x000fe20000000000 */
[----:B-1----:R-:W-:Y:S01]  /*2050*/  FMUL.FTZ R24, R41, R36 ;  /* 0x0000002429187220 */ /* 0x002fe20000410000 */
[----:B------:R-:W-:-:S02]  /*2060*/  FSEL R13, R13, RZ, P0 ;  /* 0x000000ff0d0d7208 */ /* 0x000fc40000000000 */
[----:B------:R-:W-:Y:S01]  /*2070*/  FSEL R12, R12, RZ, P0 ;  /* 0x000000ff0c0c7208 */ /* 0x000fe20000000000 */
[----:B------:R-:W-:Y:S05]  /*2080*/  @!P1 BRA `(.L_x_129) ;  /* 0x0000036000009947 */ /* 0x000fea0003800000 */
[----:B0-----:R-:W0:Y:S01]  /*2090*/  MUFU.RCP R40, R2 ;  /* 0x0000000200287308 */ /* 0x001e220000001000 */
[----:B------:R-:W-:Y:S02]  /*20a0*/  FMUL.FTZ R26, R39, R36 ;  /* 0x00000024271a7220 */ /* 0x000fe40000410000 */
[----:B------:R-:W-:Y:S02]  /*20b0*/  FMUL.FTZ R39, R5, R24 ;  /* 0x0000001805277220 */ /* 0x000fe40000410000 */
[----:B-----5:R-:W-:Y:S02]  /*20c0*/  FMUL.FTZ R20, R20, c[0x0][0xd60] ;  /* 0x0003580014147a20 */ /* 0x020fe40000410000 */
[----:B------:R-:W-:Y:S02]  /*20d0*/  FMUL.FTZ R38, R27, R36 ;  /* 0x000000241b267220 */ /* 0x000fe40000410000 */
[----:B------:R-:W-:-:S02]  /*20e0*/  FFMA.FTZ R20, R24, R39, R20 ;  /* 0x0000002718147223 */ /* 0x000fc40000010014 */
[----:B------:R-:W-:Y:S02]  /*20f0*/  FMUL.FTZ R36, R25, R36 ;  /* 0x0000002419247220 */ /* 0x000fe40000410000 */
[----:B------:R-:W-:Y:S02]  /*2100*/  FMUL.FTZ R41, R21, c[0x0][0xd60] ;  /* 0x0003580015297a20 */ /* 0x000fe40000410000 */
[----:B------:R-:W-:Y:S02]  /*2110*/  FMUL.FTZ R21, R5, R26 ;  /* 0x0000001a05157220 */ /* 0x000fe40000410000 */
[----:B------:R-:W-:Y:S02]  /*2120*/  FMUL.FTZ R39, R23, c[0x0][0xd60] ;  /* 0x0003580017277a20 */ /* 0x000fe40000410000 */
[----:B0-----:R-:W-:Y:S02]  /*2130*/  FMUL.FTZ R27, R20, R40 ;  /* 0x00000028141b7220 */ /* 0x001fe40000410000 */
[----:B------:R-:W-:-:S02]  /*2140*/  FMUL.FTZ R22, R22, c[0x0][0xd60] ;  /* 0x0003580016167a20 */ /* 0x000fc40000410000 */
[C---:B------:R-:W-:Y:S02]  /*2150*/  FMUL.FTZ R25, R5.reuse, R38 ;  /* 0x0000002605197220 */ /* 0x040fe40000410000 */
[----:B------:R-:W-:Y:S01]  /*2160*/  FMUL.FTZ R23, R5, R36 ;  /* 0x0000002405177220 */ /* 0x000fe20000410000 */
[----:B------:R-:W0:Y:S01]  /*2170*/  MUFU.SQRT R27, R27 ;  /* 0x0000001b001b7308 */ /* 0x000e220000002000 */
[----:B------:R-:W-:Y:S02]  /*2180*/  FFMA.FTZ R21, R26, R21, R41 ;  /* 0x000000151a157223 */ /* 0x000fe40000010029 */
[----:B------:R-:W-:Y:S02]  /*2190*/  FFMA.FTZ R22, R38, R25, R22 ;  /* 0x0000001926167223 */ /* 0x000fe40000010016 */
[----:B------:R-:W-:Y:S02]  /*21a0*/  FFMA.FTZ R23, R36, R23, R39 ;  /* 0x0000001724177223 */ /* 0x000fe40000010027 */
[----:B------:R-:W-:-:S02]  /*21b0*/  FMUL.FTZ R42, R21, R40 ;  /* 0x00000028152a7220 */ /* 0x000fc40000410000 */
[-C--:B------:R-:W-:Y:S02]  /*21c0*/  FMUL.FTZ R44, R22, R40.reuse ;  /* 0x00000028162c7220 */ /* 0x080fe40000410000 */
[----:B------:R-:W-:Y:S02]  /*21d0*/  FMUL.FTZ R41, R23, R40 ;  /* 0x0000002817297220 */ /* 0x000fe40000410000 */
[----:B------:R-:W1:Y:S01]  /*21e0*/  MUFU.SQRT R42, R42 ;  /* 0x0000002a002a7308 */ /* 0x000e620000002000 */
[----:B------:R-:W-:Y:S02]  /*21f0*/  FMUL.FTZ R43, R16, c[0x0][0xd5c] ;  /* 0x00035700102b7a20 */ /* 0x000fe40000410000 */
[----:B0-----:R-:W-:Y:S02]  /*2200*/  FADD.FTZ R39, R27, c[0x0][0xd74] ;  /* 0x00035d001b277621 */ /* 0x001fe40000010000 */
[----:B------:R-:W-:Y:S02]  /*2210*/  FFMA.FTZ R16, R24, c[0x0][0xd64], R43 ;  /* 0x0003590018107a23 */ /* 0x000fe4000001002b */
[----:B------:R-:W-:Y:S01]  /*2220*/  FMUL.FTZ R17, R17, c[0x0][0xd5c] ;  /* 0x0003570011117a20 */ /* 0x000fe20000410000 */
[----:B------:R-:W0:Y:S01]  /*2230*/  MUFU.SQRT R25, R44 ;  /* 0x0000002c00197308 */ /* 0x000e220000002000 */
[----:B------:R-:W-:-:S02]  /*2240*/  FMUL.FTZ R19, R19, c[0x0][0xd5c] ;  /* 0x0003570013137a20 */ /* 0x000fc40000410000 */
        /* <DEDUP_REMOVED lines=26> */
.L_x_129:
[-C--:B0-----:R-:W-:Y:S01]  /*23f0*/  FMUL.FTZ R26, R39, R36.reuse ;  /* 0x00000024271a7220 */ /* 0x081fe20000410000 */
[----:B------:R-:W0:Y:S01]  /*2400*/  MUFU.RCP R38, R2 ;  /* 0x0000000200267308 */ /* 0x000e220000001000 */
[-C--:B------:R-:W-:Y:S02]  /*2410*/  FMUL.FTZ R41, R27, R36.reuse ;  /* 0x000000241b297220 */ /* 0x080fe40000410000 */
[----:B------:R-:W-:Y:S02]  /*2420*/  FFMA.FTZ R26, R13, c[0x0][0xd7c], R26 ;  /* 0x00035f000d1a7a23 */ /* 0x000fe4000001001a */
[----:B------:R-:W-:Y:S02]  /*2430*/  FMUL.FTZ R36, R25, R36 ;  /* 0x0000002419247220 */ /* 0x000fe40000410000 */
[----:B------:R-:W-:Y:S02]  /*2440*/  FMUL.FTZ R13, R5, R26 ;  /* 0x0000001a050d7220 */ /* 0x000fe40000410000 */
[----:B------:R-:W-:-:S02]  /*2450*/  FFMA.FTZ R24, R12, c[0x0][0xd7c], R24 ;  /* 0x00035f000c187a23 */ /* 0x000fc40000010018 */
[----:B------:R-:W-:Y:S01]  /*2460*/  FMUL.FTZ R27, R26, R13 ;  /* 0x0000000d1a1b7220 */ /* 0x000fe20000410000 */
[----:B------:R-:W1:Y:S01]  /*2470*/  MUFU.RCP R12, R3 ;  /* 0x00000003000c7308 */ /* 0x000e620000001000 */
[----:B------:R-:W-:Y:S02]  /*2480*/  FFMA.FTZ R14, R14, c[0x0][0xd7c], R41 ;  /* 0x00035f000e0e7a23 */ /* 0x000fe40000010029 */
[----:B------:R-:W-:Y:S02]  /*2490*/  FFMA.FTZ R36, R15, c[0x0][0xd7c], R36 ;  /* 0x00035f000f247a23 */ /* 0x000fe40000010024 */
[----:B------:R-:W-:Y:S02]  /*24a0*/  FMUL.FTZ R39, R5, R24 ;  /* 0x0000001805277220 */ /* 0x000fe40000410000 */
        /* <DEDUP_REMOVED lines=40> */
[----:B-1----:R-:W-:-:S04]  /*2730*/  FMUL.FTZ R15, R36, R15 ;  /* 0x0000000f240f7220 */ /* 0x002fc80000410000 */
.L_x_130:
[----:B------:R-:W-:Y:S01]  /*2740*/  IADD3 R37, R37, c[0x0][0x0], RZ ;  /* 0x0000000025257a10 */ /* 0x000fe20007ffe0ff */
[----:B------:R0:W-:Y:S03]  /*2750*/  STG.E.128 [R34.64], R12 ;  /* 0x0000000c22007986 */ /* 0x0001e6000c101d04 */
[----:B------:R-:W-:Y:S01]  /*2760*/  SHF.L.U32 R25, R37, 0x2, RZ ;  /* 0x0000000225197819 */ /* 0x000fe200000006ff */
[----:B------:R0:W-:Y:S03]  /*2770*/  STG.E.128 [R30.64], R16 ;  /* 0x000000101e007986 */ /* 0x0001e6000c101d04 */
[C---:B------:R-:W-:Y:S01]  /*2780*/  ISETP.GE.AND P1, PT, R25.reuse, c[0x0][0x160], PT ;  /* 0x0000580019007a0c */ /* 0x040fe20003f26270 */
[----:B------:R0:W-:Y:S01]  /*2790*/  STG.E.128 [R32.64], R20 ;  /* 0x0000001420007986 */ /* 0x0001e2000c101d04 */
[----:B------:R-:W-:-:S13]  /*27a0*/  ISETP.LT.AND P2, PT, R25, R0, PT ;  /* 0x000000001900720c */ /* 0x000fda0003f41270 */
[----:B------:R-:W-:Y:S05]  /*27b0*/  @!P1 BRA P2, `(.L_x_131) ;  /* 0xfffff70000009947 */ /* 0x000fea000103ffff */
[----:B------:R-:W-:Y:S05]  /*27c0*/  EXIT ;  /* 0x000000000000794d */ /* 0x000fea0003800000 */
        .type           $_Z25multi_tensor_apply_kernelI18TensorListMetadataILi4EE17LAMBStage1FunctorIffEJfffPiif10adamMode_tfPfS6_S6_S6_EEvlPViT_T0_DpT1_$__internal_accurate_pow,@function
        .size           $_Z25multi_tensor_apply_kernelI18TensorListMetadataILi4EE17LAMBStage1FunctorIffEJfffPiif10adamMode_tfPfS6_S6_S6_EEvlPViT_T0_DpT1_$__internal_accurate_pow,(.L_x_137 - $_Z25multi_tensor_apply_kernelI18TensorListMetadataILi4EE17LAMBStage1FunctorIffEJfffPiif10adamMode_tfPfS6_S6_S6_EEvlPViT_T0_DpT1_$__internal_accurate_pow)
$_Z25multi_tensor_apply_kernelI18TensorListMetadataILi4EE17LAMBStage1FunctorIffEJfffPiif10adamMode_tfPfS6_S6_S6_EEvlPViT_T0_DpT1_$__internal_accurate_pow:
[----:B------:R-:W-:Y:S01]  /*27d0*/  SHF.R.U32.HI R13, RZ, 0x14, R9 ;  /* 0x00000014ff0d7819 */ /* 0x000fe20000011609 */
[----:B------:R-:W-:Y:S01]  /*27e0*/  HFMA2.MMA R23, -RZ, RZ, 1.671875, -24560 ;  /* 0x3eb0f5ffff177435 */ /* 0x000fe200000001ff */
[----:B------:R-:W-:Y:S02]  /*27f0*/  MOV R8, R16 ;  /* 0x0000001000087202 */ /* 0x000fe40000000f00 */
[----:B------:R-:W-:Y:S02]  /*2800*/  ISETP.NE.AND P1, PT, R13, RZ, PT ;  /* 0x000000ff0d00720c */ /* 0x000fe40003f25270 */
[----:B------:R-:W-:Y:S02]  /*2810*/  MOV R18, RZ ;  /* 0x000000ff00127202 */ /* 0x000fe40000000f00 */
[----:B------:R-:W-:-:S09]  /*2820*/  MOV R22, 0x7d2cafe2 ;  /* 0x7d2cafe200167802 */ /* 0x000fd20000000f00 */
[----:B------:R0:W1:Y:S02]  /*2830*/  @!P1 DMUL R26, R8, 1.80143985094819840000e+16 ;  /* 0x43500000081a9828 */ /* 0x0000640000000000 */
[----:B0-----:R-:W-:-:S08]  /*2840*/  MOV R8, R9 ;  /* 0x0000000900087202 */ /* 0x001fd00000000f00 */
        /* <DEDUP_REMOVED lines=119> */
.L_x_132:
[----:B-1----:R-:W-:-:S04]  /*2fc0*/  DSETP.NEU.AND P1, PT, |R18|, +INF , PT ;  /* 0x7ff000001200742a */ /* 0x002fc80003f2d200 */
[----:B------:R-:W1:-:S06]  /*2fd0*/  DADD R8, R8, -R14 ;  /* 0x0000000008087229 */ /* 0x000e4c000000080e */
[----:B-1----:R-:W1:-:S06]  /*2fe0*/  DADD R8, R12, R8 ;  /* 0x000000000c087229 */ /* 0x002e4c0000000008 */
[----:B-1----:R1:W2:Y:S02]  /*2ff0*/  @P1 DFMA R18, R8, R18, R18 ;  /* 0x000000120812122b */ /* 0x0022a40000000012 */
[----:B-1----:R-:W-:Y:S02]  /*3000*/  MOV R8, R10 ;  /* 0x0000000a00087202 */ /* 0x002fe40000000f00 */
[----:B------:R-:W-:-:S04]  /*3010*/  MOV R9, 0x0 ;  /* 0x0000000000097802 */ /* 0x000fc80000000f00 */
[----:B--2---:R-:W-:Y:S05]  /*3020*/  RET.REL.NODEC R8 `(_Z25multi_tensor_apply_kernelI18TensorListMetadataILi4EE17LAMBStage1FunctorIffEJfffPiif10adamMode_tfPfS6_S6_S6_EEvlPViT_T0_DpT1_) ;  /* 0xffffcfd008007950 */ /* 0x004fea0003c3ffff */
.L_x_133:
        /* <DEDUP_REMOVED lines=13> */
.L_x_137:


//--------------------- .nv.global                --------------------------
	.section	.nv.global,"aw",@nobits
.nv.global:
	.type		_ZN54_INTERNAL_eb366312_23_multi_tensor_lamb_mp_cu_65fa13604cuda3std3__48in_placeE,@object
	.size		_ZN54_INTERNAL_eb366312_23_multi_tensor_lamb_mp_cu_65fa13604cuda3std3__48in_placeE,(_ZN54_INTERNAL_eb366312_23_multi_tensor_lamb_mp_cu_65fa13604cuda3std6ranges3__45__cpo8distanceE - _ZN54_INTERNAL_eb366312_23_multi_tensor_lamb_mp_cu_65fa13604cuda3std3__48in_placeE)
_ZN54_INTERNAL_eb366312_23_multi_tensor_lamb_mp_cu_65fa13604cuda3std3__48in_placeE:
	.zero		1
	.type		_ZN54_INTERNAL_eb366312_23_multi_tensor_lamb_mp_cu_65fa13604cuda3std6ranges3__45__cpo8distanceE,@object
	.size		_ZN54_INTERNAL_eb366312_23_multi_tensor_lamb_mp_cu_65fa13604cuda3std6ranges3__45__cpo8distanceE,(_ZN54_INTERNAL_eb366312_23_multi_tensor_lamb_mp_cu_65fa13604cuda3std3__45__cpo6cbeginE - _ZN54_INTERNAL_eb366312_23_multi_tensor_lamb_mp_cu_65fa13604cuda3std6ranges3__45__cpo8distanceE)
_ZN54_INTERNAL_eb366312_23_multi_tensor_lamb_mp_cu_65fa13604cuda3std6ranges3__45__cpo8distanceE:
	.zero		1
	.type		_ZN54_INTERNAL_eb366312_23_multi_tensor_lamb_mp_cu_65fa13604cuda3std3__45__cpo6cbeginE,@object
	.size		_ZN54_INTERNAL_eb366312_23_multi_tensor_lamb_mp_cu_65fa13604cuda3std3__45__cpo6cbeginE,(_ZN54_INTERNAL_eb366312_23_multi_tensor_lamb_mp_cu_65fa13604cuda3std6ranges3__45__cpo7advanceE - _ZN54_INTERNAL_eb366312_23_multi_tensor_lamb_mp_cu_65fa13604cuda3std3__45__cpo6cbeginE)
_ZN54_INTERNAL_eb366312_23_multi_tensor_lamb_mp_cu_65fa13604cuda3std3__45__cpo6cbeginE:
	.zero		1
	.type		_ZN54_INTERNAL_eb366312_23_multi_tensor_lamb_mp_cu_65fa13604cuda3std6ranges3__45__cpo7advanceE,@object
	.size		_ZN54_INTERNAL_eb366312_23_multi_tensor_lamb_mp_cu_65fa13604cuda3std6ranges3__45__cpo7advanceE,(_ZN54_INTERNAL_eb366312_23_multi_tensor_lamb_mp_cu_65fa13604cuda3std3__45__cpo7crbeginE - _ZN54_INTERNAL_eb366312_23_multi_tensor_lamb_mp_cu_65fa13604cuda3std6ranges3__45__cpo7advanceE)
_ZN54_INTERNAL_eb366312_23_multi_tensor_lamb_mp_cu_65fa13604cuda3std6ranges3__45__cpo7advanceE:
	.zero		1
	.type		_ZN54_INTERNAL_eb366312_23_multi_tensor_lamb_mp_cu_65fa13604cuda3std3__45__cpo7crbeginE,@object
	.size		_ZN54_INTERNAL_eb366312_23_multi_tensor_lamb_mp_cu_65fa13604cuda3std3__45__cpo7crbeginE,(_ZN54_INTERNAL_eb366312_23_multi_tensor_lamb_mp_cu_65fa13604cuda3std6ranges3__45__cpo4dataE - _ZN54_INTERNAL_eb366312_23_multi_tensor_lamb_mp_cu_65fa13604cuda3std3__45__cpo7crbeginE)
_ZN54_INTERNAL_eb366312_23_multi_tensor_lamb_mp_cu_65fa13604cuda3std3__45__cpo7crbeginE:
	.zero		1
	.type		_ZN54_INTERNAL_eb366312_23_multi_tensor_lamb_mp_cu_65fa13604cuda3std6ranges3__45__cpo4dataE,@object
	.size		_ZN54_INTERNAL_eb366312_23_multi_tensor_lamb_mp_cu_65fa13604cuda3std6ranges3__45__cpo4dataE,(_ZN54_INTERNAL_eb366312_23_multi_tensor_lamb_mp_cu_65fa13604cuda3std6ranges3__45__cpo5beginE - _ZN54_INTERNAL_eb366312_23_multi_tensor_lamb_mp_cu_65fa13604cuda3std6ranges3__45__cpo4dataE)
_ZN54_INTERNAL_eb366312_23_multi_tensor_lamb_mp_cu_65fa13604cuda3std6ranges3__45__cpo4dataE:
	.zero		1
	.type		_ZN54_INTERNAL_eb366312_23_multi_tensor_lamb_mp_cu_65fa13604cuda3std6ranges3__45__cpo5beginE,@object
	.size		_ZN54_INTERNAL_eb366312_23_multi_tensor_lamb_mp_cu_65fa13604cuda3std6ranges3__45__cpo5beginE,(_ZN54_INTERNAL_eb366312_23_multi_tensor_lamb_mp_cu_65fa13604cuda3std3__456_GLOBAL__N__eb366312_23_multi_tensor_lamb_mp_cu_65fa13606ignoreE - _ZN54_INTERNAL_eb366312_23_multi_tensor_lamb_mp_cu_65fa13604cuda3std6ranges3__45__cpo5beginE)
_ZN54_INTERNAL_eb366312_23_multi_tensor_lamb_mp_cu_65fa13604cuda3std6ranges3__45__cpo5beginE:
	.zero		1
	.type		_ZN54_INTERNAL_eb366312_23_multi_tensor_lamb_mp_cu_65fa13604cuda3std3__456_GLOBAL__N__eb366312_23_multi_tensor_lamb_mp_cu_65fa13606ignoreE,@object
	.size		_ZN54_INTERNAL_eb366312_23_multi_tensor_lamb_mp_cu_65fa13604cuda3std3__456_GLOBAL__N__eb366312_23_multi_tensor_lamb_mp_cu_65fa13606ignoreE,(_ZN54_INTERNAL_eb366312_23_multi_tensor_lamb_mp_cu_65fa13604cuda3std6ranges3__45__cpo4sizeE - _ZN54_INTERNAL_eb366312_23_multi_tensor_lamb_mp_cu_65fa13604cuda3std3__456_GLOBAL__N__eb366312_23_multi_tensor_lamb_mp_cu_65fa13606ignoreE)
_ZN54_INTERNAL_eb366312_23_multi_tensor_lamb_mp_cu_65fa13604cuda3std3__456_GLOBAL__N__eb366312_23_multi_tensor_lamb_mp_cu_65fa13606ignoreE:
	.zero		1
	.type		_ZN54_INTERNAL_eb366312_23_multi_tensor_lamb_mp_cu_65fa13604cuda3std6ranges3__45__cpo4sizeE,@object
	.size		_ZN54_INTERNAL_eb366312_23_multi_tensor_lamb_mp_cu_65fa13604cuda3std6ranges3__45__cpo4sizeE,(_ZN54_INTERNAL_eb366312_23_multi_tensor_lamb_mp_cu_65fa13604cuda3std3__45__cpo5beginE - _ZN54_INTERNAL_eb366312_23_multi_tensor_lamb_mp_cu_65fa13604cuda3std6ranges3__45__cpo4sizeE)
_ZN54_INTERNAL_eb366312_23_multi_tensor_lamb_mp_cu_65fa13604cuda3std6ranges3__45__cpo4sizeE:
	.zero		1
	.type		_ZN54_INTERNAL_eb366312_23_multi_tensor_lamb_mp_cu_65fa13604cuda3std3__45__cpo5beginE,@object
	.size		_ZN54_INTERNAL_eb366312_23_multi_tensor_lamb_mp_cu_65fa13604cuda3std3__45__cpo5beginE,(_ZN54_INTERNAL_eb366312_23_multi_tensor_lamb_mp_cu_65fa13604cuda3std6ranges3__45__cpo6cbeginE - _ZN54_INTERNAL_eb366312_23_multi_tensor_lamb_mp_cu_65fa13604cuda3std3__45__cpo5beginE)
_ZN54_INTERNAL_eb366312_23_multi_tensor_lamb_mp_cu_65fa13604cuda3std3__45__cpo5beginE:
	.zero		1
	.type		_ZN54_INTERNAL_eb366312_23_multi_tensor_lamb_mp_cu_65fa13604cuda3std6ranges3__45__cpo6cbeginE,@object
	.size		_ZN54_INTERNAL_eb366312_23_multi_tensor_lamb_mp_cu_65fa13604cuda3std6ranges3__45__cpo6cbeginE,(_ZN54_INTERNAL_eb366312_23_multi_tensor_lamb_mp_cu_65fa13604cuda3std3__45__cpo6rbeginE - _ZN54_INTERNAL_eb366312_23_multi_tensor_lamb_mp_cu_65fa13604cuda3std6ranges3__45__cpo6cbeginE)
_ZN54_INTERNAL_eb366312_23_multi_tensor_lamb_mp_cu_65fa13604cuda3std6ranges3__45__cpo6cbeginE:
	.zero		1
	.type		_ZN54_INTERNAL_eb366312_23_multi_tensor_lamb_mp_cu_65fa13604cuda3std3__45__cpo6rbeginE,@object
	.size		_ZN54_INTERNAL_eb366312_23_multi_tensor_lamb_mp_cu_65fa13604cuda3std3__45__cpo6rbeginE,(_ZN54_INTERNAL_eb366312_23_multi_tensor_lamb_mp_cu_65fa13604cuda3std6ranges3__45__cpo4nextE - _ZN54_INTERNAL_eb366312_23_multi_tensor_lamb_mp_cu_65fa13604cuda3std3__45__cpo6rbeginE)
_ZN54_INTERNAL_eb366312_23_multi_tensor_lamb_mp_cu_65fa13604cuda3std3__45__cpo6rbeginE:
	.zero		1
	.type		_ZN54_INTERNAL_eb366312_23_multi_tensor_lamb_mp_cu_65fa13604cuda3std6ranges3__45__cpo4nextE,@object
	.size		_ZN54_INTERNAL_eb366312_23_multi_tensor_lamb_mp_cu_65fa13604cuda3std6ranges3__45__cpo4nextE,(_ZN54_INTERNAL_eb366312_23_multi_tensor_lamb_mp_cu_65fa13604cuda3std6ranges3__45__cpo4swapE - _ZN54_INTERNAL_eb366312_23_multi_tensor_lamb_mp_cu_65fa13604cuda3std6ranges3__45__cpo4nextE)
_ZN54_INTERNAL_eb366312_23_multi_tensor_lamb_mp_cu_65fa13604cuda3std6ranges3__45__cpo4nextE:
	.zero		1
	.type		_ZN54_INTERNAL_eb366312_23_multi_tensor_lamb_mp_cu_65fa13604cuda3std6ranges3__45__cpo4swapE,@object
	.size		_ZN54_INTERNAL_eb366312_23_multi_tensor_lamb_mp_cu_65fa13604cuda3std6ranges3__45__cpo4swapE,(_ZN54_INTERNAL_eb366312_23_multi_tensor_lamb_mp_cu_65fa13604cuda3std3__420unreachable_sentinelE - _ZN54_INTERNAL_eb366312_23_multi_tensor_lamb_mp_cu_65fa13604cuda3std6ranges3__45__cpo4swapE)
_ZN54_INTERNAL_eb366312_23_multi_tensor_lamb_mp_cu_65fa13604cuda3std6ranges3__45__cpo4swapE:
	.zero		1
	.type		_ZN54_INTERNAL_eb366312_23_multi_tensor_lamb_mp_cu_65fa13604cuda3std3__420unreachable_sentinelE,@object
	.size		_ZN54_INTERNAL_eb366312_23_multi_tensor_lamb_mp_cu_65fa13604cuda3std3__420unreachable_sentinelE,(_ZN54_INTERNAL_eb366312_23_multi_tensor_lamb_mp_cu_65fa13606thrust23THRUST_300001_SM_800_NS6system6detail10sequential3seqE - _ZN54_INTERNAL_eb366312_23_multi_tensor_lamb_mp_cu_65fa13604cuda3std3__420unreachable_sentinelE)
_ZN54_INTERNAL_eb366312_23_multi_tensor_lamb_mp_cu_65fa13604cuda3std3__420unreachable_sentinelE:
	.zero		1
	.type		_ZN54_INTERNAL_eb366312_23_multi_tensor_lamb_mp_cu_65fa13606thrust23THRUST_300001_SM_800_NS6system6detail10sequential3seqE,@object
	.size		_ZN54_INTERNAL_eb366312_23_multi_tensor_lamb_mp_cu_65fa13606thrust23THRUST_300001_SM_800_NS6system6detail10sequential3seqE,(_ZN54_INTERNAL_eb366312_23_multi_tensor_lamb_mp_cu_65fa13604cuda3std3__45__cpo4cendE - _ZN54_INTERNAL_eb366312_23_multi_tensor_lamb_mp_cu_65fa13606thrust23THRUST_300001_SM_800_NS6system6detail10sequential3seqE)
_ZN54_INTERNAL_eb366312_23_multi_tensor_lamb_mp_cu_65fa13606thrust23THRUST_300001_SM_800_NS6system6detail10sequential3seqE:
	.zero		1
	.type		_ZN54_INTERNAL_eb366312_23_multi_tensor_lamb_mp_cu_65fa13604cuda3std3__45__cpo4cendE,@object
	.size		_ZN54_INTERNAL_eb366312_23_multi_tensor_lamb_mp_cu_65fa13604cuda3std3__45__cpo4cendE,(_ZN54_INTERNAL_eb366312_23_multi_tensor_lamb_mp_cu_65fa13604cuda3std6ranges3__45__cpo9iter_swapE - _ZN54_INTERNAL_eb366312_23_multi_tensor_lamb_mp_cu_65fa13604cuda3std3__45__cpo4cendE)
_ZN54_INTERNAL_eb366312_23_multi_tensor_lamb_mp_cu_65fa13604cuda3std3__45__cpo4cendE:
	.zero		1
	.type		_ZN54_INTERNAL_eb366312_23_multi_tensor_lamb_mp_cu_65fa13604cuda3std6ranges3__45__cpo9iter_swapE,@object
	.size		_ZN54_INTERNAL_eb366312_23_multi_tensor_lamb_mp_cu_65fa13604cuda3std6ranges3__45__cpo9iter_swapE,(_ZN54_INTERNAL_eb366312_23_multi_tensor_lamb_mp_cu_65fa13604cuda3std3__45__cpo5crendE - _ZN54_INTERNAL_eb366312_23_multi_tensor_lamb_mp_cu_65fa13604cuda3std6ranges3__45__cpo9iter_swapE)
_ZN54_INTERNAL_eb366312_23_multi_tensor_lamb_mp_cu_65fa13604cuda3std6ranges3__45__cpo9iter_swapE:
	.zero		1
	.type		_ZN54_INTERNAL_eb366312_23_multi_tensor_lamb_mp_cu_65fa13604cuda3std3__45__cpo5crendE,@object
	.size		_ZN54_INTERNAL_eb366312_23_multi_tensor_lamb_mp_cu_65fa13604cuda3std3__45__cpo5crendE,(_ZN54_INTERNAL_eb366312_23_multi_tensor_lamb_mp_cu_65fa13604cuda3std6ranges3__45__cpo5cdataE - _ZN54_INTERNAL_eb366312_23_multi_tensor_lamb_mp_cu_65fa13604cuda3std3__45__cpo5crendE)
_ZN54_INTERNAL_eb366312_23_multi_tensor_lamb_mp_cu_65fa13604cuda3std3__45__cpo5crendE:
	.zero		1
	.type		_ZN54_INTERNAL_eb366312_23_multi_tensor_lamb_mp_cu_65fa13604cuda3std6ranges3__45__cpo5cdataE,@object
	.size		_ZN54_INTERNAL_eb366312_23_multi_tensor_lamb_mp_cu_65fa13604cuda3std6ranges3__45__cpo5cdataE,(_ZN54_INTERNAL_eb366312_23_multi_tensor_lamb_mp_cu_65fa13604cuda3std6ranges3__45__cpo3endE - _ZN54_INTERNAL_eb366312_23_multi_tensor_lamb_mp_cu_65fa13604cuda3std6ranges3__45__cpo5cdataE)
_ZN54_INTERNAL_eb366312_23_multi_tensor_lamb_mp_cu_65fa13604cuda3std6ranges3__45__cpo5cdataE:
	.zero		1
	.type		_ZN54_INTERNAL_eb366312_23_multi_tensor_lamb_mp_cu_65fa13604cuda3std6ranges3__45__cpo3endE,@object
	.size		_ZN54_INTERNAL_eb366312_23_multi_tensor_lamb_mp_cu_65fa13604cuda3std6ranges3__45__cpo3endE,(_ZN54_INTERNAL_eb366312_23_multi_tensor_lamb_mp_cu_65fa13604cuda3std3__419piecewise_constructE - _ZN54_INTERNAL_eb366312_23_multi_tensor_lamb_mp_cu_65fa13604cuda3std6ranges3__45__cpo3endE)
_ZN54_INTERNAL_eb366312_23_multi_tensor_lamb_mp_cu_65fa13604cuda3std6ranges3__45__cpo3endE:
	.zero		1
	.type		_ZN54_INTERNAL_eb366312_23_multi_tensor_lamb_mp_cu_65fa13604cuda3std3__419piecewise_constructE,@object
	.size		_ZN54_INTERNAL_eb366312_23_multi_tensor_lamb_mp_cu_65fa13604cuda3std3__419piecewise_constructE,(_ZN54_INTERNAL_eb366312_23_multi_tensor_lamb_mp_cu_65fa13604cuda3std6ranges3__45__cpo5ssizeE - _ZN54_INTERNAL_eb366312_23_multi_tensor_lamb_mp_cu_65fa13604cuda3std3__419piecewise_constructE)
_ZN54_INTERNAL_eb366312_23_multi_tensor_lamb_mp_cu_65fa13604cuda3std3__419piecewise_constructE:
	.zero		1
	.type		_ZN54_INTERNAL_eb366312_23_multi_tensor_lamb_mp_cu_65fa13604cuda3std6ranges3__45__cpo5ssizeE,@object
	.size		_ZN54_INTERNAL_eb366312_23_multi_tensor_lamb_mp_cu_65fa13604cuda3std6ranges3__45__cpo5ssizeE,(_ZN54_INTERNAL_eb366312_23_multi_tensor_lamb_mp_cu_65fa13604cuda3std3__45__cpo3endE - _ZN54_INTERNAL_eb366312_23_multi_tensor_lamb_mp_cu_65fa13604cuda3std6ranges3__45__cpo5ssizeE)
_ZN54_INTERNAL_eb366312_23_multi_tensor_lamb_mp_cu_65fa13604cuda3std6ranges3__45__cpo5ssizeE:
	.zero		1
	.type		_ZN54_INTERNAL_eb366312_23_multi_tensor_lamb_mp_cu_65fa13604cuda3std3__45__cpo3endE,@object
	.size		_ZN54_INTERNAL_eb366312_23_multi_tensor_lamb_mp_cu_65fa13604cuda3std3__45__cpo3endE,(_ZN54_INTERNAL_eb366312_23_multi_tensor_lamb_mp_cu_65fa13604cuda3std6ranges3__45__cpo4cendE - _ZN54_INTERNAL_eb366312_23_multi_tensor_lamb_mp_cu_65fa13604cuda3std3__45__cpo3endE)
_ZN54_INTERNAL_eb366312_23_multi_tensor_lamb_mp_cu_65fa13604cuda3std3__45__cpo3endE:
	.zero		1
	.type		_ZN54_INTERNAL_eb366312_23_multi_tensor_lamb_mp_cu_65fa13604cuda3std6ranges3__45__cpo4cendE,@object
	.size		_ZN54_INTERNAL_eb366312_23_multi_tensor_lamb_mp_cu_65fa13604cuda3std6ranges3__45__cpo4cendE,(_ZN54_INTERNAL_eb366312_23_multi_tensor_lamb_mp_cu_65fa13604cuda3std3__45__cpo4rendE - _ZN54_INTERNAL_eb366312_23_multi_tensor_lamb_mp_cu_65fa13604cuda3std6ranges3__45__cpo4cendE)
_ZN54_INTERNAL_eb366312_23_multi_tensor_lamb_mp_cu_65fa13604cuda3std6ranges3__45__cpo4cendE:
	.zero		1
	.type		_ZN54_INTERNAL_eb366312_23_multi_tensor_lamb_mp_cu_65fa13604cuda3std3__45__cpo4rendE,@object
	.size		_ZN54_INTERNAL_eb366312_23_multi_tensor_lamb_mp_cu_65fa13604cuda3std3__45__cpo4rendE,(_ZN54_INTERNAL_eb366312_23_multi_tensor_lamb_mp_cu_65fa13604cuda3std6ranges3__45__cpo4prevE - _ZN54_INTERNAL_eb366312_23_multi_tensor_lamb_mp_cu_65fa13604cuda3std3__45__cpo4rendE)
_ZN54_INTERNAL_eb366312_23_multi_tensor_lamb_mp_cu_65fa13604cuda3std3__45__cpo4rendE:
	.zero		1
	.type		_ZN54_INTERNAL_eb366312_23_multi_tensor_lamb_mp_cu_65fa13604cuda3std6ranges3__45__cpo4prevE,@object
	.size		_ZN54_INTERNAL_eb366312_23_multi_tensor_lamb_mp_cu_65fa13604cuda3std6ranges3__45__cpo4prevE,(_ZN54_INTERNAL_eb366312_23_multi_tensor_lamb_mp_cu_65fa13604cuda3std6ranges3__45__cpo9iter_moveE - _ZN54_INTERNAL_eb366312_23_multi_tensor_lamb_mp_cu_65fa13604cuda3std6ranges3__45__cpo4prevE)
_ZN54_INTERNAL_eb366312_23_multi_tensor_lamb_mp_cu_65fa13604cuda3std6ranges3__45__cpo4prevE:
	.zero		1
	.type		_ZN54_INTERNAL_eb366312_23_multi_tensor_lamb_mp_cu_65fa13604cuda3std6ranges3__45__cpo9iter_moveE,@object
	.size		_ZN54_INTERNAL_eb366312_23_multi_tensor_lamb_mp_cu_65fa13604cuda3std6ranges3__45__cpo9iter_moveE,(.L_13 - _ZN54_INTERNAL_eb366312_23_multi_tensor_lamb_mp_cu_65fa13604cuda3std6ranges3__45__cpo9iter_moveE)
_ZN54_INTERNAL_eb366312_23_multi_tensor_lamb_mp_cu_65fa13604cuda3std6ranges3__45__cpo9iter_moveE:
	.zero		1
.L_13:
